	.target	sm_90a

	.elftype	@"ET_EXEC"


//--------------------- .note.nv.tkinfo           --------------------------
	.section	.note.nv.tkinfo,"",@"SHT_NOTE"
	.sectionflags	@"SHF_NOTE_NV_TKINFO"
	.tkinfo
        /*0018*/ 	.word	0x00000002
        /*0030*/ 	.string	""
        /*0030*/ 	.string	"ptxas"
        /*0030*/ 	.string	"Cuda compilation tools, release 13.0, V13.0.88"
        /*0030*/ 	.string	"Build cuda_13.0.r13.0/compiler.36424714_0"
        /*0030*/ 	.string	"-arch sm_90a -m 64 "



//--------------------- .note.nv.cuinfo           --------------------------
	.section	.note.nv.cuinfo,"",@"SHT_NOTE"
	.sectionflags	@"SHF_NOTE_NV_CUINFO"
        /*0018*/ 	.short	0x0002
        /*001a*/ 	.short	0x005a
        /*001c*/ 	.short	0x0082
	.zero		2


//--------------------- .nv.info                  --------------------------
	.section	.nv.info,"",@"SHT_CUDA_INFO"
	.align	4


	//----- nvinfo : EIATTR_REGCOUNT
	.align		4
        /*0000*/ 	.byte	0x04, 0x2f
        /*0002*/ 	.short	(.L_15 - .L_14)
	.align		4
.L_14:
        /*0004*/ 	.word	index@(_ZN7cutlass13device_kernelINS_4gemm6kernel13GemmUniversalIN4cute5tupleIJiiiiEEENS1_10collective13CollectiveMmaINS1_34MainloopSm90TmaGmmaWarpSpecializedILi12ENS5_IJNS4_1CILi2EEENSA_ILi1EEESC_EEENS1_35KernelTmaWarpSpecializedCooperativeEEENS5_IJNSA_ILi192EEENSA_ILi384EEENSA_ILi32EEEEEEaNS5_IJlSC_lEEEaSK_NS4_8TiledMMAINS4_8MMA_AtomIJNS4_4SM904GMMA27MMA_64x192x32_S32S8S8_SS_TNEEEENS4_6LayoutISD_NS5_IJSC_NSA_ILi0EEESS_EEEEENS5_IJNS4_10UnderscoreESV_SV_EEEEENS4_13SM90_TMA_LOADENS4_14ComposedLayoutINS4_7SwizzleILi1ELi4ELi3EEENS4_18smem_ptr_flag_bitsILi8EEENSR_INS5_IJNSA_ILi8EEESI_EEENS5_IJSI_SC_EEEEEEEvNS4_8identityENS4_23SM90_TMA_LOAD_MULTICASTES18_vS19_EENS_8epilogue10collective6detail29Sm90TmaWarpSpecializedAdapterINS1D_15DefaultEpilogueIaSK_SK_NS1C_6thread17LinearCombinationIaLi1EiiLNS1H_9ScaleType4KindE0ELNS_15FloatRoundStyleE2EaEENS1_15EpilogueDefaultEEEEEvvEEEEvNT_6ParamsE)
        /*0008*/ 	.word	0x000000a8


	//----- nvinfo : EIATTR_FRAME_SIZE
	.align		4
.L_15:
        /*000c*/ 	.byte	0x04, 0x11
        /*000e*/ 	.short	(.L_17 - .L_16)
	.align		4
.L_16:
        /*0010*/ 	.word	index@(_ZN7cutlass13device_kernelINS_4gemm6kernel13GemmUniversalIN4cute5tupleIJiiiiEEENS1_10collective13CollectiveMmaINS1_34MainloopSm90TmaGmmaWarpSpecializedILi12ENS5_IJNS4_1CILi2EEENSA_ILi1EEESC_EEENS1_35KernelTmaWarpSpecializedCooperativeEEENS5_IJNSA_ILi192EEENSA_ILi384EEENSA_ILi32EEEEEEaNS5_IJlSC_lEEEaSK_NS4_8TiledMMAINS4_8MMA_AtomIJNS4_4SM904GMMA27MMA_64x192x32_S32S8S8_SS_TNEEEENS4_6LayoutISD_NS5_IJSC_NSA_ILi0EEESS_EEEEENS5_IJNS4_10UnderscoreESV_SV_EEEEENS4_13SM90_TMA_LOADENS4_14ComposedLayoutINS4_7SwizzleILi1ELi4ELi3EEENS4_18smem_ptr_flag_bitsILi8EEENSR_INS5_IJNSA_ILi8EEESI_EEENS5_IJSI_SC_EEEEEEEvNS4_8identityENS4_23SM90_TMA_LOAD_MULTICASTES18_vS19_EENS_8epilogue10collective6detail29Sm90TmaWarpSpecializedAdapterINS1D_15DefaultEpilogueIaSK_SK_NS1C_6thread17LinearCombinationIaLi1EiiLNS1H_9ScaleType4KindE0ELNS_15FloatRoundStyleE2EaEENS1_15EpilogueDefaultEEEEEvvEEEEvNT_6ParamsE)
        /*0014*/ 	.word	0x000005c8


	//----- nvinfo : EIATTR_MIN_STACK_SIZE
	.align		4
.L_17:
        /*0018*/ 	.byte	0x04, 0x12
        /*001a*/ 	.short	(.L_19 - .L_18)
	.align		4
.L_18:
        /*001c*/ 	.word	index@(_ZN7cutlass13device_kernelINS_4gemm6kernel13GemmUniversalIN4cute5tupleIJiiiiEEENS1_10collective13CollectiveMmaINS1_34MainloopSm90TmaGmmaWarpSpecializedILi12ENS5_IJNS4_1CILi2EEENSA_ILi1EEESC_EEENS1_35KernelTmaWarpSpecializedCooperativeEEENS5_IJNSA_ILi192EEENSA_ILi384EEENSA_ILi32EEEEEEaNS5_IJlSC_lEEEaSK_NS4_8TiledMMAINS4_8MMA_AtomIJNS4_4SM904GMMA27MMA_64x192x32_S32S8S8_SS_TNEEEENS4_6LayoutISD_NS5_IJSC_NSA_ILi0EEESS_EEEEENS5_IJNS4_10UnderscoreESV_SV_EEEEENS4_13SM90_TMA_LOADENS4_14ComposedLayoutINS4_7SwizzleILi1ELi4ELi3EEENS4_18smem_ptr_flag_bitsILi8EEENSR_INS5_IJNSA_ILi8EEESI_EEENS5_IJSI_SC_EEEEEEEvNS4_8identityENS4_23SM90_TMA_LOAD_MULTICASTES18_vS19_EENS_8epilogue10collective6detail29Sm90TmaWarpSpecializedAdapterINS1D_15DefaultEpilogueIaSK_SK_NS1C_6thread17LinearCombinationIaLi1EiiLNS1H_9ScaleType4KindE0ELNS_15FloatRoundStyleE2EaEENS1_15EpilogueDefaultEEEEEvvEEEEvNT_6ParamsE)
        /*0020*/ 	.word	0x000005c8
.L_19:


//--------------------- .nv.compat                --------------------------
	.section	.nv.compat,"",@"SHT_CUDA_COMPAT_INFO"
	.align	4
        /*0000*/ 	.byte	0x02, 0x09, 0x01, 0x00, 0x02, 0x02, 0x04, 0x00, 0x02, 0x05, 0x05, 0x00, 0x03, 0x07, 0x01, 0x01
        /*0010*/ 	.byte	0x02, 0x03, 0x01, 0x00, 0x02, 0x06, 0x01, 0x00, 0x04, 0x0b, 0x08, 0x00, 0x00, 0x00, 0x00, 0x00
        /*0020*/ 	.byte	0x00, 0x00, 0x00, 0x00


//--------------------- .nv.info._ZN7cutlass13device_kernelINS_4gemm6kernel13GemmUniversalIN4cute5tupleIJiiiiEEENS1_10collective13CollectiveMmaINS1_34MainloopSm90TmaGmmaWarpSpecializedILi12ENS5_IJNS4_1CILi2EEENSA_ILi1EEESC_EEENS1_35KernelTmaWarpSpecializedCooperativeEEENS5_IJNSA_ILi192EEENSA_ILi384EEENSA_ILi32EEEEEEaNS5_IJlSC_lEEEaSK_NS4_8TiledMMAINS4_8MMA_AtomIJNS4_4SM904GMMA27MMA_64x192x32_S32S8S8_SS_TNEEEENS4_6LayoutISD_NS5_IJSC_NSA_ILi0EEESS_EEEEENS5_IJNS4_10UnderscoreESV_SV_EEEEENS4_13SM90_TMA_LOADENS4_14ComposedLayoutINS4_7SwizzleILi1ELi4ELi3EEENS4_18smem_ptr_flag_bitsILi8EEENSR_INS5_IJNSA_ILi8EEESI_EEENS5_IJSI_SC_EEEEEEEvNS4_8identityENS4_23SM90_TMA_LOAD_MULTICASTES18_vS19_EENS_8epilogue10collective6detail29Sm90TmaWarpSpecializedAdapterINS1D_15DefaultEpilogueIaSK_SK_NS1C_6thread17LinearCombinationIaLi1EiiLNS1H_9ScaleType4KindE0ELNS_15FloatRoundStyleE2EaEENS1_15EpilogueDefaultEEEEEvvEEEEvNT_6ParamsE --------------------------
	.section	.nv.info._ZN7cutlass13device_kernelINS_4gemm6kernel13GemmUniversalIN4cute5tupleIJiiiiEEENS1_10collective13CollectiveMmaINS1_34MainloopSm90TmaGmmaWarpSpecializedILi12ENS5_IJNS4_1CILi2EEENSA_ILi1EEESC_EEENS1_35KernelTmaWarpSpecializedCooperativeEEENS5_IJNSA_ILi192EEENSA_ILi384EEENSA_ILi32EEEEEEaNS5_IJlSC_lEEEaSK_NS4_8TiledMMAINS4_8MMA_AtomIJNS4_4SM904GMMA27MMA_64x192x32_S32S8S8_SS_TNEEEENS4_6LayoutISD_NS5_IJSC_NSA_ILi0EEESS_EEEEENS5_IJNS4_10UnderscoreESV_SV_EEEEENS4_13SM90_TMA_LOADENS4_14ComposedLayoutINS4_7SwizzleILi1ELi4ELi3EEENS4_18smem_ptr_flag_bitsILi8EEENSR_INS5_IJNSA_ILi8EEESI_EEENS5_IJSI_SC_EEEEEEEvNS4_8identityENS4_23SM90_TMA_LOAD_MULTICASTES18_vS19_EENS_8epilogue10collective6detail29Sm90TmaWarpSpecializedAdapterINS1D_15DefaultEpilogueIaSK_SK_NS1C_6thread17LinearCombinationIaLi1EiiLNS1H_9ScaleType4KindE0ELNS_15FloatRoundStyleE2EaEENS1_15EpilogueDefaultEEEEEvvEEEEvNT_6ParamsE,"",@"SHT_CUDA_INFO"
	.sectionflags	@""
	.align	4


	//----- nvinfo : EIATTR_CUDA_API_VERSION
	.align		4
        /*0000*/ 	.byte	0x04, 0x37
        /*0002*/ 	.short	(.L_21 - .L_20)
.L_20:
        /*0004*/ 	.word	0x00000082


	//----- nvinfo : EIATTR_KPARAM_INFO
	.align		4
.L_21:
        /*0008*/ 	.byte	0x04, 0x17
        /*000a*/ 	.short	(.L_23 - .L_22)
.L_22:
        /*000c*/ 	.word	0x00000000
        /*0010*/ 	.short	0x0000
        /*0012*/ 	.short	0x0070
        /*0014*/ 	.byte	0x00, 0xf0, 0x01, 0x10


	//----- nvinfo : EIATTR_SPARSE_MMA_MASK
	.align		4
.L_23:
        /*0018*/ 	.byte	0x03, 0x50
        /*001a*/ 	.short	0x0000


	//----- nvinfo : EIATTR_MAXREG_COUNT
	.align		4
        /*001c*/ 	.byte	0x03, 0x1b
        /*001e*/ 	.short	0x00a8


	//----- nvinfo : EIATTR_NUM_BARRIERS
	.align		4
        /*0020*/ 	.byte	0x02, 0x4c
        /*0022*/ 	.byte	0x01
	.zero		1


	//----- nvinfo : EIATTR_EXTERNS
	.align		4
        /*0024*/ 	.byte	0x04, 0x0f
        /*0026*/ 	.short	(.L_25 - .L_24)


	//   ....[0]....
	.align		4
.L_24:
        /*0028*/ 	.word	index@(__assertfail)


	//----- nvinfo : EIATTR_ANNOTATIONS
	.align		4
.L_25:
        /*002c*/ 	.byte	0x04, 0x55
        /*002e*/ 	.short	(.L_27 - .L_26)


	//   ....[0]....
.L_26:
        /*0030*/ 	.word	0x00000001
        /*0034*/ 	.byte	0xd0, 0x07, 0x00, 0x00, 0x01, 0x00, 0x00, 0x00, 0x00, 0x09, 0x00, 0x00, 0x01, 0x00, 0x00, 0x00
        /* <DEDUP_REMOVED lines=471> */
        /*1db4*/ 	.byte	0x50, 0x94, 0x01, 0x00, 0x01, 0x00, 0x00, 0x00, 0x60, 0x9a, 0x01, 0x00


	//----- nvinfo : EIATTR_MERCURY_ISA_VERSION
	.align		4
.L_27:
        /*1dc0*/ 	.byte	0x03, 0x5f
        /*1dc2*/ 	.short	0x0101


	//----- nvinfo : EIATTR_INT_WARP_WIDE_INSTR_OFFSETS
	.align		4
        /*1dc4*/ 	.byte	0x04, 0x31
        /*1dc6*/ 	.short	(.L_29 - .L_28)


	//   ....[0]....
.L_28:
        /*1dc8*/ 	.word	0x000005c0


	//   ....[1]....
        /*1dcc*/ 	.word	0x00000600


	//   ....[2]....
        /*1dd0*/ 	.word	0x00000790


	//----- nvinfo : EIATTR_COOP_GROUP_MASK_REGIDS
	.align		4
.L_29:
        /*1dd4*/ 	.byte	0x04, 0x29
        /*1dd6*/ 	.short	(.L_31 - .L_30)


	//   ....[0]....
.L_30:
        /*1dd8*/ 	.word	0xffffffff


	//   ....[1]....
        /*1ddc*/ 	.word	0xffffffff


	//   ....[2]....
        /*1de0*/ 	.word	0xffffffff


	//   ....[3]....
        /*1de4*/ 	.word	0xffffffff


	//   ....[4]....
        /*1de8*/ 	.word	0xffffffff


	//   ....[5]....
        /*1dec*/ 	.word	0xffffffff


	//----- nvinfo : EIATTR_COOP_GROUP_INSTR_OFFSETS
	.align		4
.L_31:
        /*1df0*/ 	.byte	0x04, 0x28
        /*1df2*/ 	.short	(.L_33 - .L_32)


	//   ....[0]....
.L_32:
        /*1df4*/ 	.word	0x00000070


	//   ....[1]....
        /*1df8*/ 	.word	0x00000080


	//   ....[2]....
        /*1dfc*/ 	.word	0x00000140


	//   ....[3]....
        /*1e00*/ 	.word	0x00000410


	//   ....[4]....
        /*1e04*/ 	.word	0x00000950


	//   ....[5]....
        /*1e08*/ 	.word	0x00001410


	//----- nvinfo : EIATTR_REG_RECONFIG
	.align		4
.L_33:
        /*1e0c*/ 	.byte	0x01, 0x54
	.zero		2


	//----- nvinfo : EIATTR_SYSCALL_OFFSETS
	.align		4
        /*1e10*/ 	.byte	0x04, 0x46
        /*1e12*/ 	.short	(.L_35 - .L_34)


	//   ....[0]....
.L_34:
        /*1e14*/ 	.word	0x000015d0


	//----- nvinfo : EIATTR_MBARRIER_INSTR_OFFSETS
	.align		4
.L_35:
        /*1e18*/ 	.byte	0x04, 0x39
        /*1e1a*/ 	.short	(.L_37 - .L_36)


	//   ....[0]....
.L_36:
        /*1e1c*/ 	.word	0x00000260
        /*1e20*/ 	.word	0x000000ff
        /*1e24*/ 	.word	0x00000000
        /*1e28*/ 	.short	0x0100
        /*1e2a*/ 	.byte	0x08
	.zero		1


	//   ....[1]....
        /*1e2c*/ 	.word	0x00000270
        /*1e30*/ 	.word	0x000000ff
        /*1e34*/ 	.word	0x00000060
        /*1e38*/ 	.short	0x0100
        /*1e3a*/ 	.byte	0x08
	.zero		1


	//   ....[2]....
        /*1e3c*/ 	.word	0x00000280
        /*1e40*/ 	.word	0x000000ff
        /*1e44*/ 	.word	0x00000008
        /*1e48*/ 	.short	0x0100
        /*1e4a*/ 	.byte	0x08
	.zero		1


	//   ....[3]....
        /*1e4c*/ 	.word	0x00000290
        /*1e50*/ 	.word	0x000000ff
        /*1e54*/ 	.word	0x00000068
        /*1e58*/ 	.short	0x0100
        /*1e5a*/ 	.byte	0x08
	.zero		1


	//   ....[4]....
        /*1e5c*/ 	.word	0x000002a0
        /*1e60*/ 	.word	0x000000ff
        /*1e64*/ 	.word	0x00000010
        /*1e68*/ 	.short	0x0100
        /*1e6a*/ 	.byte	0x08
	.zero		1


	//   ....[5]....
        /*1e6c*/ 	.word	0x000002b0
        /*1e70*/ 	.word	0x000000ff
        /*1e74*/ 	.word	0x00000070
        /*1e78*/ 	.short	0x0100
        /*1e7a*/ 	.byte	0x08
	.zero		1


	//   ....[6]....
        /*1e7c*/ 	.word	0x000002c0
        /*1e80*/ 	.word	0x000000ff
        /*1e84*/ 	.word	0x00000018
        /*1e88*/ 	.short	0x0100
        /*1e8a*/ 	.byte	0x08
	.zero		1


	//   ....[7]....
        /*1e8c*/ 	.word	0x000002d0
        /*1e90*/ 	.word	0x000000ff
        /*1e94*/ 	.word	0x00000078
        /*1e98*/ 	.short	0x0100
        /*1e9a*/ 	.byte	0x08
	.zero		1


	//   ....[8]....
        /*1e9c*/ 	.word	0x000002e0
        /*1ea0*/ 	.word	0x000000ff
        /*1ea4*/ 	.word	0x00000020
        /*1ea8*/ 	.short	0x0100
        /*1eaa*/ 	.byte	0x08
	.zero		1


	//   ....[9]....
        /*1eac*/ 	.word	0x000002f0
        /*1eb0*/ 	.word	0x000000ff
        /*1eb4*/ 	.word	0x00000080
        /*1eb8*/ 	.short	0x0100
        /*1eba*/ 	.byte	0x08
	.zero		1


	//   ....[10]....
        /*1ebc*/ 	.word	0x00000300
        /*1ec0*/ 	.word	0x000000ff
        /*1ec4*/ 	.word	0x00000028
        /*1ec8*/ 	.short	0x0100
        /*1eca*/ 	.byte	0x08
	.zero		1


	//   ....[11]....
        /*1ecc*/ 	.word	0x00000310
        /*1ed0*/ 	.word	0x000000ff
        /*1ed4*/ 	.word	0x00000088
        /*1ed8*/ 	.short	0x0100
        /*1eda*/ 	.byte	0x08
	.zero		1


	//   ....[12]....
        /*1edc*/ 	.word	0x00000320
        /*1ee0*/ 	.word	0x000000ff
        /*1ee4*/ 	.word	0x00000030
        /*1ee8*/ 	.short	0x0100
        /*1eea*/ 	.byte	0x08
	.zero		1


	//   ....[13]....
        /*1eec*/ 	.word	0x00000330
        /*1ef0*/ 	.word	0x000000ff
        /*1ef4*/ 	.word	0x00000090
        /*1ef8*/ 	.short	0x0100
        /*1efa*/ 	.byte	0x08
	.zero		1


	//   ....[14]....
        /*1efc*/ 	.word	0x00000340
        /*1f00*/ 	.word	0x000000ff
        /*1f04*/ 	.word	0x00000038
        /*1f08*/ 	.short	0x0100
        /*1f0a*/ 	.byte	0x08
	.zero		1


	//   ....[15]....
        /*1f0c*/ 	.word	0x00000350
        /*1f10*/ 	.word	0x000000ff
        /*1f14*/ 	.word	0x00000098
        /*1f18*/ 	.short	0x0100
        /*1f1a*/ 	.byte	0x08
	.zero		1


	//   ....[16]....
        /*1f1c*/ 	.word	0x00000360
        /*1f20*/ 	.word	0x000000ff
        /*1f24*/ 	.word	0x00000040
        /*1f28*/ 	.short	0x0100
        /*1f2a*/ 	.byte	0x08
	.zero		1


	//   ....[17]....
        /*1f2c*/ 	.word	0x00000370
        /*1f30*/ 	.word	0x000000ff
        /*1f34*/ 	.word	0x000000a0
        /*1f38*/ 	.short	0x0100
        /*1f3a*/ 	.byte	0x08
	.zero		1


	//   ....[18]....
        /*1f3c*/ 	.word	0x00000380
        /*1f40*/ 	.word	0x000000ff
        /*1f44*/ 	.word	0x00000048
        /*1f48*/ 	.short	0x0100
        /*1f4a*/ 	.byte	0x08
	.zero		1


	//   ....[19]....
        /*1f4c*/ 	.word	0x00000390
        /*1f50*/ 	.word	0x000000ff
        /*1f54*/ 	.word	0x000000a8
        /*1f58*/ 	.short	0x0100
        /*1f5a*/ 	.byte	0x08
	.zero		1


	//   ....[20]....
        /*1f5c*/ 	.word	0x000003a0
        /*1f60*/ 	.word	0x000000ff
        /*1f64*/ 	.word	0x00000050
        /*1f68*/ 	.short	0x0100
        /*1f6a*/ 	.byte	0x08
	.zero		1


	//   ....[21]....
        /*1f6c*/ 	.word	0x000003b0
        /*1f70*/ 	.word	0x000000ff
        /*1f74*/ 	.word	0x000000b0
        /*1f78*/ 	.short	0x0100
        /*1f7a*/ 	.byte	0x08
	.zero		1


	//   ....[22]....
        /*1f7c*/ 	.word	0x000003c0
        /*1f80*/ 	.word	0x000000ff
        /*1f84*/ 	.word	0x00000058
        /*1f88*/ 	.short	0x0100
        /*1f8a*/ 	.byte	0x08
	.zero		1


	//   ....[23]....
        /*1f8c*/ 	.word	0x000003d0
        /*1f90*/ 	.word	0x000000ff
        /*1f94*/ 	.word	0x000000b8
        /*1f98*/ 	.short	0x0100
        /*1f9a*/ 	.byte	0x08
	.zero		1


	//   ....[24]....
        /*1f9c*/ 	.word	0x00000840
        /*1fa0*/ 	.word	0x000000ff
        /*1fa4*/ 	.word	0x000000d0
        /*1fa8*/ 	.short	0x0100
        /*1faa*/ 	.byte	0x06
	.zero		1


	//   ....[25]....
        /*1fac*/ 	.word	0x000008d0
        /*1fb0*/ 	.word	0x000000ff
        /*1fb4*/ 	.word	0x000000d8
        /*1fb8*/ 	.short	0x0100
        /*1fba*/ 	.byte	0x06
	.zero		1


	//   ....[26]....
        /*1fbc*/ 	.word	0x000016b0
        /*1fc0*/ 	.word	0x00000003
        /*1fc4*/ 	.word	0x00000000
        /*1fc8*/ 	.short	0x010a
        /*1fca*/ 	.byte	0x3f
	.zero		1


	//   ....[27]....
        /*1fcc*/ 	.word	0x000016f0
        /*1fd0*/ 	.word	0x00000003
        /*1fd4*/ 	.word	0x00000000
        /*1fd8*/ 	.short	0x010a
        /*1fda*/ 	.byte	0x3f
	.zero		1


	//   ....[28]....
        /*1fdc*/ 	.word	0x00002510
        /*1fe0*/ 	.word	0x00000005
        /*1fe4*/ 	.word	0x00000000
        /*1fe8*/ 	.short	0x010a
        /*1fea*/ 	.byte	0x3f
	.zero		1


	//   ....[29]....
        /*1fec*/ 	.word	0x00002550
        /*1ff0*/ 	.word	0x00000005
        /*1ff4*/ 	.word	0x00000000
        /*1ff8*/ 	.short	0x010a
        /*1ffa*/ 	.byte	0x3f
	.zero		1


	//   ....[30]....
        /*1ffc*/ 	.word	0x00003e30
        /*2000*/ 	.word	0x00000005
        /*2004*/ 	.word	0x00000000
        /*2008*/ 	.short	0x0101
        /*200a*/ 	.byte	0x3f
	.zero		1


	//   ....[31]....
        /*200c*/ 	.word	0x00004050
        /*2010*/ 	.word	0x00000000
        /*2014*/ 	.word	0x00000000
        /*2018*/ 	.short	0x0101
        /*201a*/ 	.byte	0x3f
	.zero		1


	//   ....[32]....
        /*201c*/ 	.word	0x00018fd0
        /*2020*/ 	.word	0x0000000e
        /*2024*/ 	.word	0x00000060
        /*2028*/ 	.short	0x010a
        /*202a*/ 	.byte	0x3f
	.zero		1


	//   ....[33]....
        /*202c*/ 	.word	0x00019360
        /*2030*/ 	.word	0x00000002
        /*2034*/ 	.word	0x000000d8
        /*2038*/ 	.short	0x0101
        /*203a*/ 	.byte	0x3f
	.zero		1


	//   ....[34]....
        /*203c*/ 	.word	0x00019b10
        /*2040*/ 	.word	0x00000005
        /*2044*/ 	.word	0x00000000
        /*2048*/ 	.short	0x010a
        /*204a*/ 	.byte	0x3f
	.zero		1


	//   ....[35]....
        /*204c*/ 	.word	0x00019ba0
        /*2050*/ 	.word	0x00000007
        /*2054*/ 	.word	0x00000000
        /*2058*/ 	.short	0x010a
        /*205a*/ 	.byte	0x3f
	.zero		1


	//   ....[36]....
        /*205c*/ 	.word	0x00019c30
        /*2060*/ 	.word	0x00000007
        /*2064*/ 	.word	0x00000000
        /*2068*/ 	.short	0x010a
        /*206a*/ 	.byte	0x3f
	.zero		1


	//   ....[37]....
        /*206c*/ 	.word	0x00019cc0
        /*2070*/ 	.word	0x00000007
        /*2074*/ 	.word	0x00000000
        /*2078*/ 	.short	0x010a
        /*207a*/ 	.byte	0x3f
	.zero		1


	//   ....[38]....
        /*207c*/ 	.word	0x00019d50
        /*2080*/ 	.word	0x00000007
        /*2084*/ 	.word	0x00000000
        /*2088*/ 	.short	0x010a
        /*208a*/ 	.byte	0x3f
	.zero		1


	//   ....[39]....
        /*208c*/ 	.word	0x00019de0
        /*2090*/ 	.word	0x00000007
        /*2094*/ 	.word	0x00000000
        /*2098*/ 	.short	0x010a
        /*209a*/ 	.byte	0x3f
	.zero		1


	//   ....[40]....
        /*209c*/ 	.word	0x00019e70
        /*20a0*/ 	.word	0x00000007
        /*20a4*/ 	.word	0x00000000
        /*20a8*/ 	.short	0x010a
        /*20aa*/ 	.byte	0x3f
	.zero		1


	//   ....[41]....
        /*20ac*/ 	.word	0x00019f00
        /*20b0*/ 	.word	0x00000007
        /*20b4*/ 	.word	0x00000000
        /*20b8*/ 	.short	0x010a
        /*20ba*/ 	.byte	0x3f
	.zero		1


	//   ....[42]....
        /*20bc*/ 	.word	0x00019f90
        /*20c0*/ 	.word	0x00000007
        /*20c4*/ 	.word	0x00000000
        /*20c8*/ 	.short	0x010a
        /*20ca*/ 	.byte	0x3f
	.zero		1


	//   ....[43]....
        /*20cc*/ 	.word	0x0001a020
        /*20d0*/ 	.word	0x00000007
        /*20d4*/ 	.word	0x00000000
        /*20d8*/ 	.short	0x010a
        /*20da*/ 	.byte	0x3f
	.zero		1


	//   ....[44]....
        /*20dc*/ 	.word	0x0001a0b0
        /*20e0*/ 	.word	0x00000007
        /*20e4*/ 	.word	0x00000000
        /*20e8*/ 	.short	0x010a
        /*20ea*/ 	.byte	0x3f
	.zero		1


	//   ....[45]....
        /*20ec*/ 	.word	0x0001a140
        /*20f0*/ 	.word	0x00000003
        /*20f4*/ 	.word	0x00000000
        /*20f8*/ 	.short	0x010a
        /*20fa*/ 	.byte	0x3f
	.zero		1


	//   ....[46]....
        /*20fc*/ 	.word	0x0001a1a0
        /*2100*/ 	.word	0x00000003
        /*2104*/ 	.word	0x00000000
        /*2108*/ 	.short	0x010a
        /*210a*/ 	.byte	0x3f
	.zero		1


	//   ....[47]....
        /*210c*/ 	.word	0x0001a1f0
        /*2110*/ 	.word	0x00000005
        /*2114*/ 	.word	0x00000000
        /*2118*/ 	.short	0x010a
        /*211a*/ 	.byte	0x3f
	.zero		1


	//   ....[48]....
        /*211c*/ 	.word	0x0001a2c0
        /*2120*/ 	.word	0x0000000e
        /*2124*/ 	.word	0x00000060
        /*2128*/ 	.short	0x010a
        /*212a*/ 	.byte	0x3f
	.zero		1


	//   ....[49]....
        /*212c*/ 	.word	0x0001a390
        /*2130*/ 	.word	0x00000005
        /*2134*/ 	.word	0x00000000
        /*2138*/ 	.short	0x010a
        /*213a*/ 	.byte	0x3f
	.zero		1


	//   ....[50]....
        /*213c*/ 	.word	0x0001a3e0
        /*2140*/ 	.word	0x00000007
        /*2144*/ 	.word	0x00000000
        /*2148*/ 	.short	0x010a
        /*214a*/ 	.byte	0x3f
	.zero		1


	//   ....[51]....
        /*214c*/ 	.word	0x0001a430
        /*2150*/ 	.word	0x00000007
        /*2154*/ 	.word	0x00000000
        /*2158*/ 	.short	0x010a
        /*215a*/ 	.byte	0x3f
	.zero		1


	//   ....[52]....
        /*215c*/ 	.word	0x0001a480
        /*2160*/ 	.word	0x00000007
        /*2164*/ 	.word	0x00000000
        /*2168*/ 	.short	0x010a
        /*216a*/ 	.byte	0x3f
	.zero		1


	//   ....[53]....
        /*216c*/ 	.word	0x0001a4d0
        /*2170*/ 	.word	0x00000007
        /*2174*/ 	.word	0x00000000
        /*2178*/ 	.short	0x010a
        /*217a*/ 	.byte	0x3f
	.zero		1


	//   ....[54]....
        /*217c*/ 	.word	0x0001a520
        /*2180*/ 	.word	0x00000007
        /*2184*/ 	.word	0x00000000
        /*2188*/ 	.short	0x010a
        /*218a*/ 	.byte	0x3f
	.zero		1


	//   ....[55]....
        /*218c*/ 	.word	0x0001a570
        /*2190*/ 	.word	0x00000007
        /*2194*/ 	.word	0x00000000
        /*2198*/ 	.short	0x010a
        /*219a*/ 	.byte	0x3f
	.zero		1


	//   ....[56]....
        /*219c*/ 	.word	0x0001a5c0
        /*21a0*/ 	.word	0x00000007
        /*21a4*/ 	.word	0x00000000
        /*21a8*/ 	.short	0x010a
        /*21aa*/ 	.byte	0x3f
	.zero		1


	//   ....[57]....
        /*21ac*/ 	.word	0x0001a610
        /*21b0*/ 	.word	0x00000007
        /*21b4*/ 	.word	0x00000000
        /*21b8*/ 	.short	0x010a
        /*21ba*/ 	.byte	0x3f
	.zero		1


	//   ....[58]....
        /*21bc*/ 	.word	0x0001a660
        /*21c0*/ 	.word	0x00000007
        /*21c4*/ 	.word	0x00000000
        /*21c8*/ 	.short	0x010a
        /*21ca*/ 	.byte	0x3f
	.zero		1


	//   ....[59]....
        /*21cc*/ 	.word	0x0001a6b0
        /*21d0*/ 	.word	0x00000007
        /*21d4*/ 	.word	0x00000000
        /*21d8*/ 	.short	0x010a
        /*21da*/ 	.byte	0x3f
	.zero		1


	//----- nvinfo : EIATTR_NUM_MBARRIERS
	.align		4
.L_37:
        /*21dc*/ 	.byte	0x03, 0x38
        /*21de*/ 	.short	0x001a


	//----- nvinfo : EIATTR_EXIT_INSTR_OFFSETS
	.align		4
        /*21e0*/ 	.byte	0x04, 0x1c
        /*21e2*/ 	.short	(.L_39 - .L_38)


	//   ....[0]....
.L_38:
        /*21e4*/ 	.word	0x00000ad0


	//   ....[1]....
        /*21e8*/ 	.word	0x00001330


	//   ....[2]....
        /*21ec*/ 	.word	0x000186a0


	//   ....[3]....
        /*21f0*/ 	.word	0x00018c50


	//   ....[4]....
        /*21f4*/ 	.word	0x0001a190


	//----- nvinfo : EIATTR_MAX_THREADS
	.align		4
.L_39:
        /*21f8*/ 	.byte	0x04, 0x05
        /*21fa*/ 	.short	(.L_41 - .L_40)
.L_40:
        /*21fc*/ 	.word	0x00000180
        /*2200*/ 	.word	0x00000001
        /*2204*/ 	.word	0x00000001


	//----- nvinfo : EIATTR_CRS_STACK_SIZE
	.align		4
.L_41:
        /*2208*/ 	.byte	0x04, 0x1e
        /*220a*/ 	.short	(.L_43 - .L_42)
.L_42:
        /*220c*/ 	.word	0x00000000


	//----- nvinfo : EIATTR_CBANK_PARAM_SIZE
	.align		4
.L_43:
        /*2210*/ 	.byte	0x03, 0x19
        /*2212*/ 	.short	0x0470


	//----- nvinfo : EIATTR_PARAM_CBANK
	.align		4
        /*2214*/ 	.byte	0x04, 0x0a
        /*2216*/ 	.short	(.L_45 - .L_44)
	.align		4
.L_44:
        /*2218*/ 	.word	index@(.nv.constant0._ZN7cutlass13device_kernelINS_4gemm6kernel13GemmUniversalIN4cute5tupleIJiiiiEEENS1_10collective13CollectiveMmaINS1_34MainloopSm90TmaGmmaWarpSpecializedILi12ENS5_IJNS4_1CILi2EEENSA_ILi1EEESC_EEENS1_35KernelTmaWarpSpecializedCooperativeEEENS5_IJNSA_ILi192EEENSA_ILi384EEENSA_ILi32EEEEEEaNS5_IJlSC_lEEEaSK_NS4_8TiledMMAINS4_8MMA_AtomIJNS4_4SM904GMMA27MMA_64x192x32_S32S8S8_SS_TNEEEENS4_6LayoutISD_NS5_IJSC_NSA_ILi0EEESS_EEEEENS5_IJNS4_10UnderscoreESV_SV_EEEEENS4_13SM90_TMA_LOADENS4_14ComposedLayoutINS4_7SwizzleILi1ELi4ELi3EEENS4_18smem_ptr_flag_bitsILi8EEENSR_INS5_IJNSA_ILi8EEESI_EEENS5_IJSI_SC_EEEEEEEvNS4_8identityENS4_23SM90_TMA_LOAD_MULTICASTES18_vS19_EENS_8epilogue10collective6detail29Sm90TmaWarpSpecializedAdapterINS1D_15DefaultEpilogueIaSK_SK_NS1C_6thread17LinearCombinationIaLi1EiiLNS1H_9ScaleType4KindE0ELNS_15FloatRoundStyleE2EaEENS1_15EpilogueDefaultEEEEEvvEEEEvNT_6ParamsE)
        /*221c*/ 	.short	0x0210
        /*221e*/ 	.short	0x0470


	//----- nvinfo : EIATTR_SW_WAR
	.align		4
.L_45:
        /*2220*/ 	.byte	0x04, 0x36
        /*2222*/ 	.short	(.L_47 - .L_46)
.L_46:
        /*2224*/ 	.word	0x00000008
.L_47:


//--------------------- .nv.callgraph             --------------------------
	.section	.nv.callgraph,"",@"SHT_CUDA_CALLGRAPH"
	.align	4
	.sectionentsize	8
	.align		4
        /*0000*/ 	.word	0x00000000
	.align		4
        /*0004*/ 	.word	0xffffffff
	.align		4
        /*0008*/ 	.word	index@(_ZN7cutlass13device_kernelINS_4gemm6kernel13GemmUniversalIN4cute5tupleIJiiiiEEENS1_10collective13CollectiveMmaINS1_34MainloopSm90TmaGmmaWarpSpecializedILi12ENS5_IJNS4_1CILi2EEENSA_ILi1EEESC_EEENS1_35KernelTmaWarpSpecializedCooperativeEEENS5_IJNSA_ILi192EEENSA_ILi384EEENSA_ILi32EEEEEEaNS5_IJlSC_lEEEaSK_NS4_8TiledMMAINS4_8MMA_AtomIJNS4_4SM904GMMA27MMA_64x192x32_S32S8S8_SS_TNEEEENS4_6LayoutISD_NS5_IJSC_NSA_ILi0EEESS_EEEEENS5_IJNS4_10UnderscoreESV_SV_EEEEENS4_13SM90_TMA_LOADENS4_14ComposedLayoutINS4_7SwizzleILi1ELi4ELi3EEENS4_18smem_ptr_flag_bitsILi8EEENSR_INS5_IJNSA_ILi8EEESI_EEENS5_IJSI_SC_EEEEEEEvNS4_8identityENS4_23SM90_TMA_LOAD_MULTICASTES18_vS19_EENS_8epilogue10collective6detail29Sm90TmaWarpSpecializedAdapterINS1D_15DefaultEpilogueIaSK_SK_NS1C_6thread17LinearCombinationIaLi1EiiLNS1H_9ScaleType4KindE0ELNS_15FloatRoundStyleE2EaEENS1_15EpilogueDefaultEEEEEvvEEEEvNT_6ParamsE)
	.align		4
        /*000c*/ 	.word	index@(__assertfail)
	.align		4
        /*0010*/ 	.word	0x00000000
	.align		4
        /*0014*/ 	.word	0xfffffffe
	.align		4
        /*0018*/ 	.word	0x00000000
	.align		4
        /*001c*/ 	.word	0xfffffffd
	.align		4
        /*0020*/ 	.word	0x00000000
	.align		4
        /*0024*/ 	.word	0xfffffffc


//--------------------- .nv.constant4             --------------------------
	.section	.nv.constant4,"a",@progbits
	.align	8
	.align		8
.nv.constant4:
        /*0000*/ 	.dword	__assertfail
	.align		8
        /*0008*/ 	.dword	__unnamed_1
	.align		8
        /*0010*/ 	.dword	_ZN40_INTERNAL_1fc796be_4_k_cu_ef68ac4c_140884cuda3std3__45__cpo5beginE
	.align		8
        /*0018*/ 	.dword	_ZN40_INTERNAL_1fc796be_4_k_cu_ef68ac4c_140884cuda3std3__45__cpo3endE
	.align		8
        /*0020*/ 	.dword	_ZN40_INTERNAL_1fc796be_4_k_cu_ef68ac4c_140884cuda3std3__45__cpo6cbeginE
	.align		8
        /*0028*/ 	.dword	_ZN40_INTERNAL_1fc796be_4_k_cu_ef68ac4c_140884cuda3std3__45__cpo4cendE
	.align		8
        /*0030*/ 	.dword	_ZN40_INTERNAL_1fc796be_4_k_cu_ef68ac4c_140884cuda3std3__442_GLOBAL__N__1fc796be_4_k_cu_ef68ac4c_140886ignoreE
	.align		8
        /*0038*/ 	.dword	_ZN40_INTERNAL_1fc796be_4_k_cu_ef68ac4c_140884cuda3std3__419piecewise_constructE
	.align		8
        /*0040*/ 	.dword	_ZN40_INTERNAL_1fc796be_4_k_cu_ef68ac4c_140884cuda3std3__48in_placeE
	.align		8
        /*0048*/ 	.dword	_ZN40_INTERNAL_1fc796be_4_k_cu_ef68ac4c_140884cuda3std6ranges3__45__cpo4swapE
	.align		8
        /*0050*/ 	.dword	_ZN40_INTERNAL_1fc796be_4_k_cu_ef68ac4c_140884cuda3std6ranges3__45__cpo9iter_moveE
	.align		8
        /*0058*/ 	.dword	_ZN40_INTERNAL_1fc796be_4_k_cu_ef68ac4c_140884cute7productE
	.align		8
        /*0060*/ 	.dword	_ZN40_INTERNAL_1fc796be_4_k_cu_ef68ac4c_140884cute1_E
	.align		8
        /*0068*/ 	.dword	$str$22
	.align		8
        /*0070*/ 	.dword	$str$23


//--------------------- .text._ZN7cutlass13device_kernelINS_4gemm6kernel13GemmUniversalIN4cute5tupleIJiiiiEEENS1_10collective13CollectiveMmaINS1_34MainloopSm90TmaGmmaWarpSpecializedILi12ENS5_IJNS4_1CILi2EEENSA_ILi1EEESC_EEENS1_35KernelTmaWarpSpecializedCooperativeEEENS5_IJNSA_ILi192EEENSA_ILi384EEENSA_ILi32EEEEEEaNS5_IJlSC_lEEEaSK_NS4_8TiledMMAINS4_8MMA_AtomIJNS4_4SM904GMMA27MMA_64x192x32_S32S8S8_SS_TNEEEENS4_6LayoutISD_NS5_IJSC_NSA_ILi0EEESS_EEEEENS5_IJNS4_10UnderscoreESV_SV_EEEEENS4_13SM90_TMA_LOADENS4_14ComposedLayoutINS4_7SwizzleILi1ELi4ELi3EEENS4_18smem_ptr_flag_bitsILi8EEENSR_INS5_IJNSA_ILi8EEESI_EEENS5_IJSI_SC_EEEEEEEvNS4_8identityENS4_23SM90_TMA_LOAD_MULTICASTES18_vS19_EENS_8epilogue10collective6detail29Sm90TmaWarpSpecializedAdapterINS1D_15DefaultEpilogueIaSK_SK_NS1C_6thread17LinearCombinationIaLi1EiiLNS1H_9ScaleType4KindE0ELNS_15FloatRoundStyleE2EaEENS1_15EpilogueDefaultEEEEEvvEEEEvNT_6ParamsE --------------------------
	.section	.text._ZN7cutlass13device_kernelINS_4gemm6kernel13GemmUniversalIN4cute5tupleIJiiiiEEENS1_10collective13CollectiveMmaINS1_34MainloopSm90TmaGmmaWarpSpecializedILi12ENS5_IJNS4_1CILi2EEENSA_ILi1EEESC_EEENS1_35KernelTmaWarpSpecializedCooperativeEEENS5_IJNSA_ILi192EEENSA_ILi384EEENSA_ILi32EEEEEEaNS5_IJlSC_lEEEaSK_NS4_8TiledMMAINS4_8MMA_AtomIJNS4_4SM904GMMA27MMA_64x192x32_S32S8S8_SS_TNEEEENS4_6LayoutISD_NS5_IJSC_NSA_ILi0EEESS_EEEEENS5_IJNS4_10UnderscoreESV_SV_EEEEENS4_13SM90_TMA_LOADENS4_14ComposedLayoutINS4_7SwizzleILi1ELi4ELi3EEENS4_18smem_ptr_flag_bitsILi8EEENSR_INS5_IJNSA_ILi8EEESI_EEENS5_IJSI_SC_EEEEEEEvNS4_8identityENS4_23SM90_TMA_LOAD_MULTICASTES18_vS19_EENS_8epilogue10collective6detail29Sm90TmaWarpSpecializedAdapterINS1D_15DefaultEpilogueIaSK_SK_NS1C_6thread17LinearCombinationIaLi1EiiLNS1H_9ScaleType4KindE0ELNS_15FloatRoundStyleE2EaEENS1_15EpilogueDefaultEEEEEvvEEEEvNT_6ParamsE,"ax",@progbits
	.align	128
.text._ZN7cutlass13device_kernelINS_4gemm6kernel13GemmUniversalIN4cute5tupleIJiiiiEEENS1_10collective13CollectiveMmaINS1_34MainloopSm90TmaGmmaWarpSpecializedILi12ENS5_IJNS4_1CILi2EEENSA_ILi1EEESC_EEENS1_35KernelTmaWarpSpecializedCooperativeEEENS5_IJNSA_ILi192EEENSA_ILi384EEENSA_ILi32EEEEEEaNS5_IJlSC_lEEEaSK_NS4_8TiledMMAINS4_8MMA_AtomIJNS4_4SM904GMMA27MMA_64x192x32_S32S8S8_SS_TNEEEENS4_6LayoutISD_NS5_IJSC_NSA_ILi0EEESS_EEEEENS5_IJNS4_10UnderscoreESV_SV_EEEEENS4_13SM90_TMA_LOADENS4_14ComposedLayoutINS4_7SwizzleILi1ELi4ELi3EEENS4_18smem_ptr_flag_bitsILi8EEENSR_INS5_IJNSA_ILi8EEESI_EEENS5_IJSI_SC_EEEEEEEvNS4_8identityENS4_23SM90_TMA_LOAD_MULTICASTES18_vS19_EENS_8epilogue10collective6detail29Sm90TmaWarpSpecializedAdapterINS1D_15DefaultEpilogueIaSK_SK_NS1C_6thread17LinearCombinationIaLi1EiiLNS1H_9ScaleType4KindE0ELNS_15FloatRoundStyleE2EaEENS1_15EpilogueDefaultEEEEEvvEEEEvNT_6ParamsE:
        .type           _ZN7cutlass13device_kernelINS_4gemm6kernel13GemmUniversalIN4cute5tupleIJiiiiEEENS1_10collective13CollectiveMmaINS1_34MainloopSm90TmaGmmaWarpSpecializedILi12ENS5_IJNS4_1CILi2EEENSA_ILi1EEESC_EEENS1_35KernelTmaWarpSpecializedCooperativeEEENS5_IJNSA_ILi192EEENSA_ILi384EEENSA_ILi32EEEEEEaNS5_IJlSC_lEEEaSK_NS4_8TiledMMAINS4_8MMA_AtomIJNS4_4SM904GMMA27MMA_64x192x32_S32S8S8_SS_TNEEEENS4_6LayoutISD_NS5_IJSC_NSA_ILi0EEESS_EEEEENS5_IJNS4_10UnderscoreESV_SV_EEEEENS4_13SM90_TMA_LOADENS4_14ComposedLayoutINS4_7SwizzleILi1ELi4ELi3EEENS4_18smem_ptr_flag_bitsILi8EEENSR_INS5_IJNSA_ILi8EEESI_EEENS5_IJSI_SC_EEEEEEEvNS4_8identityENS4_23SM90_TMA_LOAD_MULTICASTES18_vS19_EENS_8epilogue10collective6detail29Sm90TmaWarpSpecializedAdapterINS1D_15DefaultEpilogueIaSK_SK_NS1C_6thread17LinearCombinationIaLi1EiiLNS1H_9ScaleType4KindE0ELNS_15FloatRoundStyleE2EaEENS1_15EpilogueDefaultEEEEEvvEEEEvNT_6ParamsE,@function
        .size           _ZN7cutlass13device_kernelINS_4gemm6kernel13GemmUniversalIN4cute5tupleIJiiiiEEENS1_10collective13CollectiveMmaINS1_34MainloopSm90TmaGmmaWarpSpecializedILi12ENS5_IJNS4_1CILi2EEENSA_ILi1EEESC_EEENS1_35KernelTmaWarpSpecializedCooperativeEEENS5_IJNSA_ILi192EEENSA_ILi384EEENSA_ILi32EEEEEEaNS5_IJlSC_lEEEaSK_NS4_8TiledMMAINS4_8MMA_AtomIJNS4_4SM904GMMA27MMA_64x192x32_S32S8S8_SS_TNEEEENS4_6LayoutISD_NS5_IJSC_NSA_ILi0EEESS_EEEEENS5_IJNS4_10UnderscoreESV_SV_EEEEENS4_13SM90_TMA_LOADENS4_14ComposedLayoutINS4_7SwizzleILi1ELi4ELi3EEENS4_18smem_ptr_flag_bitsILi8EEENSR_INS5_IJNSA_ILi8EEESI_EEENS5_IJSI_SC_EEEEEEEvNS4_8identityENS4_23SM90_TMA_LOAD_MULTICASTES18_vS19_EENS_8epilogue10collective6detail29Sm90TmaWarpSpecializedAdapterINS1D_15DefaultEpilogueIaSK_SK_NS1C_6thread17LinearCombinationIaLi1EiiLNS1H_9ScaleType4KindE0ELNS_15FloatRoundStyleE2EaEENS1_15EpilogueDefaultEEEEEvvEEEEvNT_6ParamsE,(.L_x_860 - _ZN7cutlass13device_kernelINS_4gemm6kernel13GemmUniversalIN4cute5tupleIJiiiiEEENS1_10collective13CollectiveMmaINS1_34MainloopSm90TmaGmmaWarpSpecializedILi12ENS5_IJNS4_1CILi2EEENSA_ILi1EEESC_EEENS1_35KernelTmaWarpSpecializedCooperativeEEENS5_IJNSA_ILi192EEENSA_ILi384EEENSA_ILi32EEEEEEaNS5_IJlSC_lEEEaSK_NS4_8TiledMMAINS4_8MMA_AtomIJNS4_4SM904GMMA27MMA_64x192x32_S32S8S8_SS_TNEEEENS4_6LayoutISD_NS5_IJSC_NSA_ILi0EEESS_EEEEENS5_IJNS4_10UnderscoreESV_SV_EEEEENS4_13SM90_TMA_LOADENS4_14ComposedLayoutINS4_7SwizzleILi1ELi4ELi3EEENS4_18smem_ptr_flag_bitsILi8EEENSR_INS5_IJNSA_ILi8EEESI_EEENS5_IJSI_SC_EEEEEEEvNS4_8identityENS4_23SM90_TMA_LOAD_MULTICASTES18_vS19_EENS_8epilogue10collective6detail29Sm90TmaWarpSpecializedAdapterINS1D_15DefaultEpilogueIaSK_SK_NS1C_6thread17LinearCombinationIaLi1EiiLNS1H_9ScaleType4KindE0ELNS_15FloatRoundStyleE2EaEENS1_15EpilogueDefaultEEEEEvvEEEEvNT_6ParamsE)
        .other          _ZN7cutlass13device_kernelINS_4gemm6kernel13GemmUniversalIN4cute5tupleIJiiiiEEENS1_10collective13CollectiveMmaINS1_34MainloopSm90TmaGmmaWarpSpecializedILi12ENS5_IJNS4_1CILi2EEENSA_ILi1EEESC_EEENS1_35KernelTmaWarpSpecializedCooperativeEEENS5_IJNSA_ILi192EEENSA_ILi384EEENSA_ILi32EEEEEEaNS5_IJlSC_lEEEaSK_NS4_8TiledMMAINS4_8MMA_AtomIJNS4_4SM904GMMA27MMA_64x192x32_S32S8S8_SS_TNEEEENS4_6LayoutISD_NS5_IJSC_NSA_ILi0EEESS_EEEEENS5_IJNS4_10UnderscoreESV_SV_EEEEENS4_13SM90_TMA_LOADENS4_14ComposedLayoutINS4_7SwizzleILi1ELi4ELi3EEENS4_18smem_ptr_flag_bitsILi8EEENSR_INS5_IJNSA_ILi8EEESI_EEENS5_IJSI_SC_EEEEEEEvNS4_8identityENS4_23SM90_TMA_LOAD_MULTICASTES18_vS19_EENS_8epilogue10collective6detail29Sm90TmaWarpSpecializedAdapterINS1D_15DefaultEpilogueIaSK_SK_NS1C_6thread17LinearCombinationIaLi1EiiLNS1H_9ScaleType4KindE0ELNS_15FloatRoundStyleE2EaEENS1_15EpilogueDefaultEEEEEvvEEEEvNT_6ParamsE,@"STO_CUDA_ENTRY STV_DEFAULT"
_ZN7cutlass13device_kernelINS_4gemm6kernel13GemmUniversalIN4cute5tupleIJiiiiEEENS1_10collective13CollectiveMmaINS1_34MainloopSm90TmaGmmaWarpSpecializedILi12ENS5_IJNS4_1CILi2EEENSA_ILi1EEESC_EEENS1_35KernelTmaWarpSpecializedCooperativeEEENS5_IJNSA_ILi192EEENSA_ILi384EEENSA_ILi32EEEEEEaNS5_IJlSC_lEEEaSK_NS4_8TiledMMAINS4_8MMA_AtomIJNS4_4SM904GMMA27MMA_64x192x32_S32S8S8_SS_TNEEEENS4_6LayoutISD_NS5_IJSC_NSA_ILi0EEESS_EEEEENS5_IJNS4_10UnderscoreESV_SV_EEEEENS4_13SM90_TMA_LOADENS4_14ComposedLayoutINS4_7SwizzleILi1ELi4ELi3EEENS4_18smem_ptr_flag_bitsILi8EEENSR_INS5_IJNSA_ILi8EEESI_EEENS5_IJSI_SC_EEEEEEEvNS4_8identityENS4_23SM90_TMA_LOAD_MULTICASTES18_vS19_EENS_8epilogue10collective6detail29Sm90TmaWarpSpecializedAdapterINS1D_15DefaultEpilogueIaSK_SK_NS1C_6thread17LinearCombinationIaLi1EiiLNS1H_9ScaleType4KindE0ELNS_15FloatRoundStyleE2EaEENS1_15EpilogueDefaultEEEEEvvEEEEvNT_6ParamsE:
[----:B------:R-:W0:Y:S02]  /*0000*/  LDC R1, c[0x0][0x28] ;  /* 0x00000a00ff017b82 */ /* 0x000e240000000800 */
[----:B0-----:R-:W-:Y:S01]  /*0010*/  VIADD R1, R1, 0xfffffa38 ;  /* 0xfffffa3801017836 */ /* 0x001fe20000000000 */
[----:B------:R-:W0:Y:S01]  /*0020*/  S2R R6, SR_TID.X ;  /* 0x0000000000067919 */ /* 0x000e220000002100 */
[----:B------:R-:W-:Y:S01]  /*0030*/  ELECT P0, URZ, PT ;  /* 0x00000000003f782f */ /* 0x000fe20003800000 */
[----:B------:R-:W-:Y:S01]  /*0040*/  BSSY B0, `(.L_x_0) ;  /* 0x000000f000007945 */ /* 0x000fe20003800000 */
[--C-:B0-----:R-:W-:Y:S02]  /*0050*/  SHF.R.U32.HI R0, RZ, 0x5, R6.reuse ;  /* 0x00000005ff007819 */ /* 0x101fe40000011606 */
[----:B------:R-:W-:-:S03]  /*0060*/  SHF.R.U32.HI R3, RZ, 0x7, R6 ;  /* 0x00000007ff037819 */ /* 0x000fc60000011606 */
[----:B------:R-:W0:Y:S04]  /*0070*/  SHFL.IDX PT, R2, R0, RZ, 0x1f ;  /* 0x00001fff00027589 */ /* 0x000e2800000e0000 */
[----:B------:R1:W2:Y:S01]  /*0080*/  SHFL.IDX PT, R4, R3, RZ, 0x1f ;  /* 0x00001fff03047589 */ /* 0x0002a200000e0000 */
[----:B0-----:R-:W-:-:S13]  /*0090*/  ISETP.NE.OR P0, PT, R2, RZ, !P0 ;  /* 0x000000ff0200720c */ /* 0x001fda0004705670 */
[----:B-12---:R-:W-:Y:S05]  /*00a0*/  @P0 BRA `(.L_x_1) ;  /* 0x0000000000200947 */ /* 0x006fea0003800000 */
[----:B------:R-:W-:Y:S02]  /*00b0*/  ULDC.64 UR4, c[0x0][0x198] ;  /* 0x0000660000047ab9 */ /* 0x000fe40000000a00 */
[----:B------:R-:W-:Y:S02]  /*00c0*/  UIADD3 UR6, UP0, UR4, 0xf0, URZ ;  /* 0x000000f004067890 */ /* 0x000fe4000ff1e03f */
[----:B------:R-:W-:Y:S02]  /*00d0*/  UIADD3 UR4, UP1, UR4, 0x1f0, URZ ;  /* 0x000001f004047890 */ /* 0x000fe4000ff3e03f */
[----:B------:R-:W-:Y:S02]  /*00e0*/  UIADD3.X UR7, URZ, UR5, URZ, UP0, !UPT ;  /* 0x000000053f077290 */ /* 0x000fe400087fe43f */
[----:B------:R-:W-:-:S07]  /*00f0*/  UIADD3.X UR5, URZ, UR5, URZ, UP1, !UPT ;  /* 0x000000053f057290 */ /* 0x000fce0008ffe43f */
[----:B------:R0:W-:Y:S02]  /*0100*/  UTMACCTL.PF [UR6] ;  /* 0x00000000060079b9 */ /* 0x0001e40008040000 */
[----:B------:R0:W-:Y:S02]  /*0110*/  UTMACCTL.PF [UR4] ;  /* 0x00000000040079b9 */ /* 0x0001e40008040000 */
[----:B0-----:R-:W-:Y:S01]  /*0120*/  NOP ;  /* 0x0000000000007918 */ /* 0x001fe20000000000 */
.L_x_1:
[----:B------:R-:W-:Y:S05]  /*0130*/  BSYNC B0 ;  /* 0x0000000000007941 */ /* 0x000fea0003800000 */
.L_x_0:
[----:B------:R-:W0:Y:S02]  /*0140*/  SHFL.IDX PT, R3, R0, RZ, 0x1f ;  /* 0x00001fff00037589 */ /* 0x000e2400000e0000 */
[----:B0-----:R-:W-:-:S13]  /*0150*/  ISETP.NE.AND P0, PT, R3, RZ, PT ;  /* 0x000000ff0300720c */ /* 0x001fda0003f05270 */
[----:B------:R-:W-:Y:S05]  /*0160*/  @P0 BRA `(.L_x_2) ;  /* 0x0000000000a40947 */ /* 0x000fea0003800000 */
[----:B------:R-:W-:Y:S01]  /*0170*/  ELECT P0, URZ, PT ;  /* 0x00000000003f782f */ /* 0x000fe20003800000 */
[----:B------:R-:W-:-:S12]  /*0180*/  BSSY B0, `(.L_x_2) ;  /* 0x0000027000007945 */ /* 0x000fd80003800000 */
[----:B------:R-:W-:Y:S05]  /*0190*/  @!P0 BRA `(.L_x_3) ;  /* 0x0000000000948947 */ /* 0x000fea0003800000 */
[----:B------:R-:W0:Y:S01]  /*01a0*/  S2UR UR8, SR_CgaCtaId ;  /* 0x00000000000879c3 */ /* 0x000e220000008800 */
[----:B------:R-:W-:Y:S01]  /*01b0*/  UMOV UR4, 0x400 ;  /* 0x0000040000047882 */ /* 0x000fe20000000000 */
[----:B------:R-:W-:Y:S01]  /*01c0*/  UMOV UR5, 0x1 ;  /* 0x0000000100057882 */ /* 0x000fe20000000000 */
[----:B------:R-:W-:Y:S02]  /*01d0*/  UMOV UR6, 0x4 ;  /* 0x0000000400067882 */ /* 0x000fe40000000000 */
[----:B------:R-:W-:-:S04]  /*01e0*/  UIADD3 UR6, -UR6, 0x100000, URZ ;  /* 0x0010000006067890 */ /* 0x000fc8000fffe13f */
[----:B------:R-:W-:Y:S02]  /*01f0*/  USHF.L.U32 UR7, UR6, 0xb, URZ ;  /* 0x0000000b06077899 */ /* 0x000fe4000800063f */
[----:B------:R-:W-:Y:S02]  /*0200*/  USHF.L.U32 UR6, UR6, 0x1, URZ ;  /* 0x0000000106067899 */ /* 0x000fe4000800063f */
[----:B0-----:R-:W-:Y:S02]  /*0210*/  ULEA UR8, UR8, UR4, 0x18 ;  /* 0x0000000408087291 */ /* 0x001fe4000f8ec03f */
[----:B------:R-:W-:-:S04]  /*0220*/  UIADD3 UR4, -UR5, 0x100000, URZ ;  /* 0x0010000005047890 */ /* 0x000fc8000fffe13f */
[----:B------:R-:W-:Y:S02]  /*0230*/  USHF.L.U32 UR5, UR4, 0xb, URZ ;  /* 0x0000000b04057899 */ /* 0x000fe4000800063f */
[----:B------:R-:W-:Y:S01]  /*0240*/  USHF.L.U32 UR4, UR4, 0x1, URZ ;  /* 0x0000000104047899 */ /* 0x000fe2000800063f */
[----:B------:R-:W0:Y:S11]  /*0250*/  FENCE.VIEW.ASYNC.S ;  /* 0x00000000000073c6 */ /* 0x000e360000000000 */
[----:B0-----:R0:W1:Y:S01]  /*0260*/  SYNCS.EXCH.64 URZ, [UR8], UR4 ;  /* 0x00000004083f75b2 */ /* 0x0010620008000100 */
[----:B------:R0:W2:Y:S01]  /*0270*/  SYNCS.EXCH.64 URZ, [UR8+0x60], UR6 ;  /* 0x00006006083f75b2 */ /* 0x0000a20008000100 */
[----:B------:R0:W3:Y:S01]  /*0280*/  SYNCS.EXCH.64 URZ, [UR8+0x8], UR4 ;  /* 0x00000804083f75b2 */ /* 0x0000e20008000100 */
[----:B------:R0:W4:Y:S01]  /*0290*/  SYNCS.EXCH.64 URZ, [UR8+0x68], UR6 ;  /* 0x00006806083f75b2 */ /* 0x0001220008000100 */
[----:B------:R0:W0:Y:S01]  /*02a0*/  SYNCS.EXCH.64 URZ, [UR8+0x10], UR4 ;  /* 0x00001004083f75b2 */ /* 0x0000220008000100 */
        /* <DEDUP_REMOVED lines=19> */
[----:B-1----:R-:W-:Y:S01]  /*03e0*/  NOP ;  /* 0x0000000000007918 */ /* 0x002fe20000000000 */
.L_x_3:
[----:B0-----:R-:W-:Y:S05]  /*03f0*/  BSYNC B0 ;  /* 0x0000000000007941 */ /* 0x001fea0003800000 */
.L_x_2:
[----:B------:R-:W-:Y:S01]  /*0400*/  SHF.R.S32.HI R5, RZ, 0x1f, R6 ;  /* 0x0000001fff057819 */ /* 0x000fe20000011406 */
[----:B------:R-:W0:Y:S01]  /*0410*/  SHFL.IDX PT, R0, R0, RZ, 0x1f ;  /* 0x00001fff00007589 */ /* 0x000e2200000e0000 */
[----:B------:R-:W1:Y:S01]  /*0420*/  S2UR UR8, SR_CTAID.X ;  /* 0x00000000000879c3 */ /* 0x000e620000002500 */
[----:B------:R-:W-:Y:S02]  /*0430*/  ELECT P0, URZ, PT ;  /* 0x00000000003f782f */ /* 0x000fe40003800000 */
[----:B------:R-:W-:Y:S01]  /*0440*/  LEA.HI R5, R5, R6, RZ, 0x7 ;  /* 0x0000000605057211 */ /* 0x000fe200078f38ff */
[----:B------:R-:W-:Y:S01]  /*0450*/  ULDC UR4, c[0x0][0x150] ;  /* 0x0000540000047ab9 */ /* 0x000fe20000000800 */
[----:B------:R-:W-:Y:S01]  /*0460*/  NOP ;  /* 0x0000000000007918 */ /* 0x000fe20000000000 */
[----:B------:R-:W-:Y:S01]  /*0470*/  NOP ;  /* 0x0000000000007918 */ /* 0x000fe20000000000 */
[----:B------:R-:W-:Y:S01]  /*0480*/  LOP3.LUT R5, R5, 0xffffff80, RZ, 0xc0, !PT ;  /* 0xffffff8005057812 */ /* 0x000fe200078ec0ff */
[----:B------:R-:W-:Y:S01]  /*0490*/  IMAD.MOV.U32 R19, RZ, RZ, 0x1 ;  /* 0x00000001ff137424 */ /* 0x000fe200078e00ff */
[----:B------:R-:W5:Y:S01]  /*04a0*/  LDC R10, c[0x0][0x144] ;  /* 0x00005100ff0a7b82 */ /* 0x000f620000000800 */
[----:B------:R-:W-:-:S02]  /*04b0*/  ISETP.NE.AND P3, PT, R4, RZ, PT ;  /* 0x000000ff0400720c */ /* 0x000fc40003f65270 */
[----:B------:R-:W-:Y:S02]  /*04c0*/  IMAD.IADD R7, R6, 0x1, -R5 ;  /* 0x0000000106077824 */ /* 0x000fe400078e0a05 */
[----:B------:R-:W2:Y:S03]  /*04d0*/  S2R R6, SR_CTAID.Y ;  /* 0x0000000000067919 */ /* 0x000ea60000002600 */
[----:B------:R-:W-:Y:S01]  /*04e0*/  SHF.R.S32.HI R8, RZ, 0x1f, R7 ;  /* 0x0000001fff087819 */ /* 0x000fe20000011407 */
[----:B------:R-:W3:Y:S03]  /*04f0*/  LDC R13, c[0x0][0x140] ;  /* 0x00005000ff0d7b82 */ /* 0x000ee60000000800 */
[----:B------:R-:W-:Y:S02]  /*0500*/  LEA.HI R8, R8, R7, RZ, 0x3 ;  /* 0x0000000708087211 */ /* 0x000fe400078f18ff */
[----:B0-----:R-:W-:-:S02]  /*0510*/  ISETP.NE.OR P0, PT, R0, RZ, !P0 ;  /* 0x000000ff0000720c */ /* 0x001fc40004705670 */
[--C-:B------:R-:W-:Y:S02]  /*0520*/  SHF.R.S32.HI R0, RZ, 0x3, R8.reuse ;  /* 0x00000003ff007819 */ /* 0x100fe40000011408 */
[----:B------:R-:W-:Y:S02]  /*0530*/  SHF.R.S32.HI R5, RZ, 0x1f, R8 ;  /* 0x0000001fff057819 */ /* 0x000fe40000011408 */
[----:B------:R-:W-:Y:S02]  /*0540*/  SHF.R.S32.HI R8, RZ, 0x1f, R3 ;  /* 0x0000001fff087819 */ /* 0x000fe40000011403 */
[----:B-1----:R-:W-:Y:S02]  /*0550*/  I2FP.F32.U32 R9, UR8 ;  /* 0x0000000800097c45 */ /* 0x002fe40008201000 */
[----:B------:R-:W-:Y:S02]  /*0560*/  LEA.HI R5, R5, R0, RZ, 0x2 ;  /* 0x0000000005057211 */ /* 0x000fe400078f10ff */
[----:B------:R-:W-:Y:S01]  /*0570*/  LEA.HI R8, R8, R3, RZ, 0x2 ;  /* 0x0000000308087211 */ /* 0x000fe200078f10ff */
[----:B------:R-:W-:Y:S01]  /*0580*/  FMUL R9, R9, UR4 ;  /* 0x0000000409097c20 */ /* 0x000fe20008400000 */
[----:B------:R-:W-:Y:S01]  /*0590*/  LOP3.LUT R5, R5, 0xfffffffc, RZ, 0xc0, !PT ;  /* 0xfffffffc05057812 */ /* 0x000fe200078ec0ff */
[----:B------:R-:W-:Y:S01]  /*05a0*/  ULDC UR4, c[0x0][0x154] ;  /* 0x0000550000047ab9 */ /* 0x000fe20000000800 */
[----:B------:R-:W-:Y:S01]  /*05b0*/  LOP3.LUT R8, R8, 0x3ffffffc, RZ, 0xc0, !PT ;  /* 0x3ffffffc08087812 */ /* 0x000fe200078ec0ff */
[----:B------:R-:W-:Y:S01]  /*05c0*/  VOTEU.ALL UP0, P0 ;  /* 0x00000000003f7886 */ /* 0x000fe20000000000 */
[----:B---3--:R-:W-:Y:S01]  /*05d0*/  ISETP.EQ.U32.AND P2, PT, R13, 0x1, PT ;  /* 0x000000010d00780c */ /* 0x008fe20003f42070 */
[----:B------:R-:W0:Y:S01]  /*05e0*/  F2I.U32.TRUNC.NTZ R9, R9 ;  /* 0x0000000900097305 */ /* 0x000e22000020f000 */
[----:B------:R-:W-:Y:S01]  /*05f0*/  IMAD.IADD R5, R0, 0x1, -R5 ;  /* 0x0000000100057824 */ /* 0x000fe200078e0a05 */
[----:B------:R-:W-:Y:S01]  /*0600*/  VOTEU.ALL UP1, P0 ;  /* 0x00000000003f7886 */ /* 0x000fe20000020000 */
[----:B------:R-:W-:Y:S01]  /*0610*/  IMAD.IADD R8, R3, 0x1, -R8 ;  /* 0x0000000103087824 */ /* 0x000fe200078e0a08 */
[----:B--2---:R-:W-:Y:S01]  /*0620*/  I2FP.F32.U32 R3, R6 ;  /* 0x0000000600037245 */ /* 0x004fe20000201000 */
[----:B------:R-:W1:Y:S01]  /*0630*/  @!UP0 S2UR UR7, SR_CgaCtaId ;  /* 0x00000000000789c3 */ /* 0x000e620000008800 */
[----:B------:R-:W-:Y:S01]  /*0640*/  @!UP0 UMOV UR6, 0x400 ;  /* 0x0000040000068882 */ /* 0x000fe20000000000 */
[----:B------:R-:W-:-:S02]  /*0650*/  IMAD R8, R8, 0x4, R5 ;  /* 0x0000000408087824 */ /* 0x000fc400078e0205 */
[----:B------:R-:W-:Y:S01]  /*0660*/  FMUL R12, R3, UR4 ;  /* 0x00000004030c7c20 */ /* 0x000fe20008400000 */
[----:B------:R-:W-:Y:S02]  /*0670*/  UMOV UR4, 0x20 ;  /* 0x0000002000047882 */ /* 0x000fe40000000000 */
[----:B------:R-:W-:Y:S01]  /*0680*/  LEA.HI R0, R8, R8, RZ, 0x1 ;  /* 0x0000000808007211 */ /* 0x000fe200078f08ff */
[----:B------:R-:W2:Y:S01]  /*0690*/  LDC R5, c[0x0][0x148] ;  /* 0x00005200ff057b82 */ /* 0x000ea20000000800 */
[----:B------:R-:W-:-:S04]  /*06a0*/  @!UP0 UIADD3 UR4, -UR4, 0x100000, URZ ;  /* 0x0010000004048890 */ /* 0x000fc8000fffe13f */
[----:B------:R-:W-:Y:S02]  /*06b0*/  @!UP0 USHF.L.U32 UR5, UR4, 0xb, URZ ;  /* 0x0000000b04058899 */ /* 0x000fe4000800063f */
[----:B------:R-:W-:Y:S01]  /*06c0*/  @!UP0 USHF.L.U32 UR4, UR4, 0x1, URZ ;  /* 0x0000000104048899 */ /* 0x000fe2000800063f */
[----:B0-----:R-:W-:Y:S01]  /*06d0*/  IMAD.MOV R15, RZ, RZ, -R9 ;  /* 0x000000ffff0f7224 */ /* 0x001fe200078e0a09 */
[----:B------:R-:W-:Y:S01]  /*06e0*/  LOP3.LUT R11, R0, 0xfffffffe, RZ, 0xc0, !PT ;  /* 0xfffffffe000b7812 */ /* 0x000fe200078ec0ff */
[----:B------:R-:W0:Y:S01]  /*06f0*/  F2I.U32.TRUNC.NTZ R12, R12 ;  /* 0x0000000c000c7305 */ /* 0x000e22000020f000 */
[----:B------:R-:W-:Y:S01]  /*0700*/  SHF.R.S32.HI R9, RZ, 0x1f, R2 ;  /* 0x0000001fff097819 */ /* 0x000fe20000011402 */
[----:B-----5:R-:W-:Y:S02]  /*0710*/  IMAD R3, R10, R15, UR8 ;  /* 0x000000080a037e24 */ /* 0x020fe4000f8e020f */
[C---:B------:R-:W-:Y:S01]  /*0720*/  IMAD.IADD R0, R8.reuse, 0x1, -R11 ;  /* 0x0000000108007824 */ /* 0x040fe200078e0a0b */
[----:B------:R-:W-:Y:S01]  /*0730*/  LEA.HI R9, R9, R2, RZ, 0x2 ;  /* 0x0000000209097211 */ /* 0x000fe200078f10ff */
[----:B------:R-:W-:-:S03]  /*0740*/  IMAD.SHL.U32 R11, R8, 0x4, RZ ;  /* 0x00000004080b7824 */ /* 0x000fc600078e00ff */
[----:B------:R-:W-:Y:S02]  /*0750*/  ISETP.NE.AND P4, PT, R0, R3, PT ;  /* 0x000000030000720c */ /* 0x000fe40003f85270 */
[----:B------:R-:W-:Y:S01]  /*0760*/  LOP3.LUT R9, R9, 0xfffffffc, RZ, 0xc0, !PT ;  /* 0xfffffffc09097812 */ /* 0x000fe200078ec0ff */
[----:B-1----:R-:W-:Y:S01]  /*0770*/  @!UP0 ULEA UR6, UR7, UR6, 0x18 ;  /* 0x0000000607068291 */ /* 0x002fe2000f8ec03f */
[----:B------:R-:W-:Y:S01]  /*0780*/  LOP3.LUT R16, R8, 0xc, R11, 0x78, !PT ;  /* 0x0000000c08107812 */ /* 0x000fe200078e780b */
[----:B------:R-:W-:Y:S01]  /*0790*/  VOTEU.ALL UP0, P0 ;  /* 0x00000000003f7886 */ /* 0x000fe20000000000 */
[----:B0-----:R-:W-:Y:S01]  /*07a0*/  IMAD.MOV R14, RZ, RZ, -R12 ;  /* 0x000000ffff0e7224 */ /* 0x001fe200078e0a0c */
[----:B------:R-:W-:Y:S01]  /*07b0*/  LOP3.LUT P0, RZ, R7, 0x7, RZ, 0xc0, !PT ;  /* 0x0000000707ff7812 */ /* 0x000fe2000780c0ff */
[----:B------:R-:W-:Y:S01]  /*07c0*/  IMAD.IADD R0, R2, 0x1, -R9 ;  /* 0x0000000102007824 */ /* 0x000fe200078e0a09 */
[----:B------:R0:W-:Y:S01]  /*07d0*/  STL [R1+0x300], R16 ;  /* 0x0003001001007387 */ /* 0x0001e20000100800 */
[----:B------:R-:W-:Y:S01]  /*07e0*/  VIADD R12, R4, 0xffffffff ;  /* 0xffffffff040c7836 */ /* 0x000fe20000000000 */
[----:B------:R-:W-:Y:S01]  /*07f0*/  ISETP.LT.U32.AND P0, PT, R16, 0x2, !P0 ;  /* 0x000000021000780c */ /* 0x000fe20004701070 */
[----:B--2---:R-:W-:Y:S01]  /*0800*/  IMAD R9, R5, R14, R6 ;  /* 0x0000000e05097224 */ /* 0x004fe200078e0206 */
[----:B------:R-:W-:-:S02]  /*0810*/  ISETP.NE.AND P1, PT, R0, 0x3, PT ;  /* 0x000000030000780c */ /* 0x000fc40003f25270 */
[----:B------:R-:W-:Y:S01]  /*0820*/  @P4 LEA.HI R2, R16, R16, RZ, 0x1 ;  /* 0x0000001010024211 */ /* 0x000fe200078f08ff */
[----:B------:R-:W1:Y:S02]  /*0830*/  FENCE.VIEW.ASYNC.S ;  /* 0x00000000000073c6 */ /* 0x000e640000000000 */
[----:B-1----:R0:W1:Y:S01]  /*0840*/  @!UP0 SYNCS.EXCH.64 URZ, [UR6+0xd0], UR4 ;  /* 0x0000d004063f85b2 */ /* 0x0020620008000100 */
[----:B------:R-:W-:Y:S02]  /*0850*/  ISETP.EQ.OR P1, PT, R0, RZ, !P1 ;  /* 0x000000ff0000720c */ /* 0x000fe40004f22670 */
[----:B------:R-:W-:Y:S02]  /*0860*/  @P4 SHF.R.S32.HI R2, RZ, 0x1, R2 ;  /* 0x00000001ff024819 */ /* 0x000fe40000011402 */
[----:B------:R-:W-:Y:S02]  /*0870*/  ISETP.EQ.AND P1, PT, R4, RZ, P1 ;  /* 0x000000ff0400720c */ /* 0x000fe40000f22270 */
[----:B------:R-:W-:-:S02]  /*0880*/  @P4 ISETP.NE.AND P5, PT, R2, R9, PT ;  /* 0x000000090200420c */ /* 0x000fc40003fa5270 */
[----:B------:R-:W-:Y:S02]  /*0890*/  ISETP.GE.U32.AND P6, PT, R12, 0x2, PT ;  /* 0x000000020c00780c */ /* 0x000fe40003fc6070 */
[----:B------:R-:W-:Y:S02]  /*08a0*/  SEL R2, RZ, 0x1, !P1 ;  /* 0x00000001ff027807 */ /* 0x000fe40004800000 */
[----:B------:R-:W-:Y:S02]  /*08b0*/  SEL R4, RZ, 0x1, !P0 ;  /* 0x00000001ff047807 */ /* 0x000fe40004000000 */
[----:B------:R-:W-:Y:S01]  /*08c0*/  SEL R2, R2, 0x2, P6 ;  /* 0x0000000202027807 */ /* 0x000fe20003000000 */
[----:B------:R0:W2:Y:S01]  /*08d0*/  @!UP1 SYNCS.EXCH.64 URZ, [UR6+0xd8], UR4 ;  /* 0x0000d804063f95b2 */ /* 0x0000a20008000100 */
[----:B------:R-:W-:Y:S01]  /*08e0*/  @P4 SEL R19, RZ, 0x1, P5 ;  /* 0x00000001ff134807 */ /* 0x000fe20002800000 */
[----:B------:R-:W-:Y:S02]  /*08f0*/  NOP ;  /* 0x0000000000007918 */ /* 0x000fe40000000000 */
[----:B------:R0:W-:Y:S01]  /*0900*/  STL [R1+0x304], R2 ;  /* 0x0003040201007387 */ /* 0x0001e20000100800 */
[----:B------:R-:W-:Y:S01]  /*0910*/  LOP3.LUT R19, R19, R4, RZ, 0xc0, !PT ;  /* 0x0000000413137212 */ /* 0x000fe200078ec0ff */
[----:B------:R-:W-:Y:S06]  /*0920*/  @!P2 BRA `(.L_x_4) ;  /* 0x000000000008a947 */ /* 0x000fec0003800000 */
[----:B-12-4-:R-:W-:Y:S01]  /*0930*/  UCGABAR_ARV ;  /* 0x00000000000079c7 */ /* 0x016fe20008000000 */
[----:B------:R-:W-:Y:S05]  /*0940*/  BRA `(.L_x_5) ;  /* 0x0000000000047947 */ /* 0x000fea0003800000 */
.L_x_4:
[----:B-12-4-:R-:W-:Y:S01]  /*0950*/  NOP ;  /* 0x0000000000007918 */ /* 0x016fe20000000000 */
.L_x_5:
[----:B0-----:R-:W0:Y:S01]  /*0960*/  LDC R2, c[0x0][0x65c] ;  /* 0x00019700ff027b82 */ /* 0x001e220000000800 */
[----:B------:R-:W-:Y:S02]  /*0970*/  IMAD.U32 R8, RZ, RZ, UR8 ;  /* 0x00000008ff087e24 */ /* 0x000fe4000f8e00ff */
[----:B------:R-:W-:Y:S01]  /*0980*/  IMAD.MOV.U32 R9, RZ, RZ, RZ ;  /* 0x000000ffff097224 */ /* 0x000fe200078e00ff */
[----:B0-----:R-:W-:-:S13]  /*0990*/  ISETP.NE.AND P1, PT, R2, 0x1, PT ;  /* 0x000000010200780c */ /* 0x001fda0003f25270 */
[----:B------:R-:W0:Y:S01]  /*09a0*/  @P1 LDC R11, c[0x0][0x10] ;  /* 0x00000400ff0b1b82 */ /* 0x000e220000000800 */
[----:B------:R-:W-:Y:S02]  /*09b0*/  @P1 IMAD.MOV.U32 R7, RZ, RZ, RZ ;  /* 0x000000ffff071224 */ /* 0x000fe400078e00ff */
[----:B------:R-:W-:-:S05]  /*09c0*/  @P1 IMAD.MOV.U32 R15, RZ, RZ, RZ ;  /* 0x000000ffff0f1224 */ /* 0x000fca00078e00ff */
[----:B------:R-:W1:Y:S01]  /*09d0*/  @!P1 LDC R13, c[0x0][0xc] ;  /* 0x00000300ff0d9b82 */ /* 0x000e620000000800 */
[----:B0-----:R-:W-:-:S04]  /*09e0*/  @P1 IMAD.WIDE.U32 R10, R11, UR8, R6 ;  /* 0x000000080b0a1c25 */ /* 0x001fc8000f8e0006 */
[----:B------:R-:W-:Y:S02]  /*09f0*/  @P1 IMAD.MOV.U32 R4, RZ, RZ, R10 ;  /* 0x000000ffff041224 */ /* 0x000fe400078e000a */
[----:B------:R-:W-:Y:S02]  /*0a00*/  @P1 IMAD.IADD R24, R11, 0x1, R15 ;  /* 0x000000010b181824 */ /* 0x000fe400078e020f */
[----:B-1----:R-:W-:-:S04]  /*0a10*/  @!P1 IMAD.WIDE.U32 R8, R6, R13, R8 ;  /* 0x0000000d06089225 */ /* 0x002fc800078e0008 */
[----:B------:R-:W-:Y:S02]  /*0a20*/  @!P1 IMAD.MOV.U32 R4, RZ, RZ, R8 ;  /* 0x000000ffff049224 */ /* 0x000fe400078e0008 */
[----:B------:R-:W-:-:S03]  /*0a30*/  @!P1 IMAD.MOV.U32 R24, RZ, RZ, R9 ;  /* 0x000000ffff189224 */ /* 0x000fc600078e0009 */
[----:B------:R0:W-:Y:S04]  /*0a40*/  STL [R1+0x30c], R4 ;  /* 0x00030c0401007387 */ /* 0x0001e80000100800 */
[----:B------:R0:W-:Y:S01]  /*0a50*/  STL [R1+0x308], R24 ;  /* 0x0003081801007387 */ /* 0x0001e20000100800 */
[----:B------:R-:W-:Y:S05]  /*0a60*/  @!P2 BRA `(.L_x_6) ;  /* 0x00000000000ca947 */ /* 0x000fea0003800000 */
[----:B------:R-:W-:Y:S01]  /*0a70*/  UCGABAR_WAIT ;  /* 0x0000000000007dc7 */ /* 0x000fe20008000000 */
[----:B------:R-:W-:Y:S01]  /*0a80*/  CCTL.IVALL ;  /* 0x00000000ff00798f */ /* 0x000fe20002000000 */
[----:B------:R-:W-:Y:S05]  /*0a90*/  BRA `(.L_x_7) ;  /* 0x0000000000047947 */ /* 0x000fea0003800000 */
.L_x_6:
[----:B------:R-:W-:Y:S06]  /*0aa0*/  BAR.SYNC.DEFER_BLOCKING 0x0 ;  /* 0x0000000000007b1d */ /* 0x000fec0000010000 */
.L_x_7:
[----:B------:R-:W-:Y:S05]  /*0ab0*/  @!P3 BRA `(.L_x_8) ;  /* 0x0000017800fcb947 */ /* 0x000fea0003800000 */
[----:B------:R-:W-:-:S13]  /*0ac0*/  ISETP.GT.U32.AND P0, PT, R12, 0x1, PT ;  /* 0x000000010c00780c */ /* 0x000fda0003f04070 */
[----:B------:R-:W-:Y:S05]  /*0ad0*/  @P0 EXIT ;  /* 0x000000000000094d */ /* 0x000fea0003800000 */
[----:B------:R-:W-:Y:S01]  /*0ae0*/  IMAD.MOV.U32 R2, RZ, RZ, -0x1 ;  /* 0xffffffffff027424 */ /* 0x000fe200078e00ff */
[----:B------:R-:W-:Y:S01]  /*0af0*/  ULDC.64 UR4, c[0x0][0x650] ;  /* 0x0001940000047ab9 */ /* 0x000fe20000000a00 */
[----:B------:R-:W-:Y:S01]  /*0b00*/  PRMT R0, RZ, 0x7610, R0 ;  /* 0x00007610ff007816 */ /* 0x000fe20000000000 */
[----:B------:R-:W-:Y:S01]  /*0b10*/  IMAD.MOV.U32 R23, RZ, RZ, -0x1 ;  /* 0xffffffffff177424 */ /* 0x000fe200078e00ff */
[----:B------:R-:W-:Y:S01]  /*0b20*/  ISETP.GE.U32.AND P0, PT, R4, UR4, PT ;  /* 0x0000000404007c0c */ /* 0x000fe2000bf06070 */
[----:B------:R1:W-:Y:S01]  /*0b30*/  STL [R1+0x310], R2 ;  /* 0x0003100201007387 */ /* 0x0003e20000100800 */
[----:B------:R-:W-:Y:S02]  /*0b40*/  IMAD.MOV.U32 R22, RZ, RZ, -0x1 ;  /* 0xffffffffff167424 */ /* 0x000fe400078e00ff */
[----:B------:R-:W-:-:S13]  /*0b50*/  ISETP.GE.U32.AND.EX P0, PT, R24, UR5, PT, P0 ;  /* 0x0000000518007c0c */ /* 0x000fda000bf06100 */
[----:B-1----:R-:W-:Y:S05]  /*0b60*/  @P0 BRA `(.L_x_9) ;  /* 0x0000000400380947 */ /* 0x002fea0003800000 */
[----:B------:R-:W1:Y:S01]  /*0b70*/  LDC.64 R16, c[0x0][0x628] ;  /* 0x00018a00ff107b82 */ /* 0x000e620000000a00 */
[----:B------:R-:W-:Y:S02]  /*0b80*/  IMAD.MOV.U32 R8, RZ, RZ, R4 ;  /* 0x000000ffff087224 */ /* 0x000fe400078e0004 */
[----:B------:R-:W-:-:S05]  /*0b90*/  IMAD.MOV.U32 R9, RZ, RZ, R24 ;  /* 0x000000ffff097224 */ /* 0x000fca00078e0018 */
[----:B------:R-:W2:Y:S08]  /*0ba0*/  LDC R0, c[0x0][0x630] ;  /* 0x00018c00ff007b82 */ /* 0x000eb00000000800 */
[----:B------:R-:W3:Y:S01]  /*0bb0*/  LDC.64 R20, c[0x0][0x620] ;  /* 0x00018800ff147b82 */ /* 0x000ee20000000a00 */
[----:B-1----:R-:W-:-:S04]  /*0bc0*/  ISETP.NE.U32.AND P0, PT, R16, RZ, PT ;  /* 0x000000ff1000720c */ /* 0x002fc80003f05070 */
[----:B------:R-:W-:-:S13]  /*0bd0*/  ISETP.NE.AND.EX P0, PT, R17, RZ, PT, P0 ;  /* 0x000000ff1100720c */ /* 0x000fda0003f05300 */
[----:B--23--:R-:W-:Y:S05]  /*0be0*/  @!P0 BRA `(.L_x_10) ;  /* 0x0000000000288947 */ /* 0x00cfea0003800000 */
[----:B------:R-:W1:Y:S02]  /*0bf0*/  LDC R13, c[0x0][0x634] ;  /* 0x00018d00ff0d7b82 */ /* 0x000e640000000800 */
[----:B-1----:R-:W-:-:S05]  /*0c00*/  IADD3 R13, P0, R4, R13, RZ ;  /* 0x0000000d040d7210 */ /* 0x002fca0007f1e0ff */
[----:B------:R-:W-:-:S04]  /*0c10*/  IMAD.X R15, RZ, RZ, R24, P0 ;  /* 0x000000ffff0f7224 */ /* 0x000fc800000e0618 */
[----:B------:R-:W-:-:S04]  /*0c20*/  IMAD.WIDE.U32 R8, R15, R16, RZ ;  /* 0x000000100f087225 */ /* 0x000fc800078e00ff */
[----:B------:R-:W-:-:S04]  /*0c30*/  IMAD.WIDE.U32 R10, P0, R13, R17, R8 ;  /* 0x000000110d0a7225 */ /* 0x000fc80007800008 */
[----:B------:R-:W-:-:S04]  /*0c40*/  IMAD.WIDE.U32 R8, R13, R16, RZ ;  /* 0x000000100d087225 */ /* 0x000fc800078e00ff */
[----:B------:R-:W-:Y:S01]  /*0c50*/  IMAD.X R13, RZ, RZ, RZ, P0 ;  /* 0x000000ffff0d7224 */ /* 0x000fe200000e06ff */
[----:B------:R-:W-:Y:S01]  /*0c60*/  IADD3 RZ, P0, R9, R10, RZ ;  /* 0x0000000a09ff7210 */ /* 0x000fe20007f1e0ff */
[----:B------:R-:W-:-:S04]  /*0c70*/  IMAD.MOV.U32 R12, RZ, RZ, R11 ;  /* 0x000000ffff0c7224 */ /* 0x000fc800078e000b */
[----:B------:R-:W-:-:S08]  /*0c80*/  IMAD.WIDE.U32.X R8, R15, R17, R12, P0 ;  /* 0x000000110f087225 */ /* 0x000fd000000e040c */
.L_x_10:
[-CC-:B------:R-:W-:Y:S01]  /*0c90*/  SHF.R.U64 R18, R8, R0.reuse, R9.reuse ;  /* 0x0000000008127219 */ /* 0x180fe20000001209 */
[----:B------:R-:W1:Y:S01]  /*0ca0*/  LDC.64 R22, c[0x0][0x640] ;  /* 0x00019000ff167b82 */ /* 0x000e620000000a00 */
[----:B------:R-:W-:Y:S01]  /*0cb0*/  SHF.R.U32.HI R0, RZ, R0, R9 ;  /* 0x00000000ff007219 */ /* 0x000fe20000011609 */
[----:B------:R-:W-:Y:S01]  /*0cc0*/  IMAD.MOV.U32 R8, RZ, RZ, R4 ;  /* 0x000000ffff087224 */ /* 0x000fe200078e0004 */
[----:B------:R-:W-:Y:S01]  /*0cd0*/  IADD3 R7, P0, RZ, -R18, RZ ;  /* 0x80000012ff077210 */ /* 0x000fe20007f1e0ff */
[----:B------:R-:W-:-:S04]  /*0ce0*/  IMAD.MOV.U32 R12, RZ, RZ, 0x1 ;  /* 0x00000001ff0c7424 */ /* 0x000fc800078e00ff */
[----:B------:R-:W2:Y:S01]  /*0cf0*/  LDC R2, c[0x0][0x618] ;  /* 0x00018600ff027b82 */ /* 0x000ea20000000800 */
[----:B------:R-:W-:-:S04]  /*0d00*/  IMAD.X R9, RZ, RZ, ~R0, P0 ;  /* 0x000000ffff097224 */ /* 0x000fc800000e0e00 */
[-C--:B------:R-:W-:Y:S02]  /*0d10*/  IMAD R0, R9, R20.reuse, RZ ;  /* 0x0000001409007224 */ /* 0x080fe400078e02ff */
[----:B------:R-:W-:Y:S01]  /*0d20*/  IMAD.MOV.U32 R9, RZ, RZ, R24 ;  /* 0x000000ffff097224 */ /* 0x000fe200078e0018 */
[----:B------:R-:W3:Y:S01]  /*0d30*/  LDC R11, c[0x0][0x608] ;  /* 0x00018200ff0b7b82 */ /* 0x000ee20000000800 */
[----:B------:R-:W-:-:S04]  /*0d40*/  IMAD.WIDE.U32 R8, R7, R20, R8 ;  /* 0x0000001407087225 */ /* 0x000fc800078e0008 */
[----:B------:R-:W-:-:S03]  /*0d50*/  IMAD R7, R7, R21, R0 ;  /* 0x0000001507077224 */ /* 0x000fc600078e0200 */
[----:B------:R-:W4:Y:S01]  /*0d60*/  LDC R17, c[0x0][0x658] ;  /* 0x00019600ff117b82 */ /* 0x000f220000000800 */
[----:B-1----:R-:W-:Y:S01]  /*0d70*/  ISETP.NE.U32.AND P0, PT, R22, RZ, PT ;  /* 0x000000ff1600720c */ /* 0x002fe20003f05070 */
[----:B------:R-:W-:Y:S02]  /*0d80*/  IMAD.MOV.U32 R0, RZ, RZ, -0x1 ;  /* 0xffffffffff007424 */ /* 0x000fe400078e00ff */
[----:B------:R-:W-:Y:S01]  /*0d90*/  IMAD.IADD R7, R9, 0x1, R7 ;  /* 0x0000000109077824 */ /* 0x000fe200078e0207 */
[----:B------:R-:W-:Y:S01]  /*0da0*/  ISETP.NE.AND.EX P0, PT, R23, RZ, PT, P0 ;  /* 0x000000ff1700720c */ /* 0x000fe20003f05300 */
[----:B------:R-:W-:Y:S02]  /*0db0*/  IMAD R20, R5, R14, R6 ;  /* 0x0000000e05147224 */ /* 0x000fe400078e0206 */
[----:B------:R-:W1:Y:S01]  /*0dc0*/  LDC R15, c[0x0][0x600] ;  /* 0x00018000ff0f7b82 */ /* 0x000e620000000800 */
[-CC-:B--2---:R-:W-:Y:S02]  /*0dd0*/  SHF.R.U64 R13, R8, R2.reuse, R7.reuse ;  /* 0x00000002080d7219 */ /* 0x184fe40000001207 */
[----:B------:R-:W-:-:S05]  /*0de0*/  SHF.R.U32.HI R2, RZ, R2, R7 ;  /* 0x00000002ff027219 */ /* 0x000fca0000011607 */
[----:B------:R-:W2:Y:S01]  /*0df0*/  LDC R10, c[0x0][0x648] ;  /* 0x00019200ff0a7b82 */ /* 0x000ea20000000800 */
[-CC-:B---3--:R-:W-:Y:S02]  /*0e00*/  SHF.R.U64 R25, R13, R11.reuse, R2.reuse ;  /* 0x0000000b0d197219 */ /* 0x188fe40000001202 */
[----:B------:R-:W-:-:S05]  /*0e10*/  SHF.R.U32.HI R2, RZ, R11, R2 ;  /* 0x0000000bff027219 */ /* 0x000fca0000011602 */
[----:B------:R-:W3:Y:S01]  /*0e20*/  LDC R21, c[0x0][0x638] ;  /* 0x00018e00ff157b82 */ /* 0x000ee20000000800 */
[-CC-:B----4-:R-:W-:Y:S02]  /*0e30*/  SHF.R.U64 R14, R25, R17.reuse, R2.reuse ;  /* 0x00000011190e7219 */ /* 0x190fe40000001202 */
[-C--:B------:R-:W-:Y:S02]  /*0e40*/  SHF.L.U32 R0, R0, R17.reuse, RZ ;  /* 0x0000001100007219 */ /* 0x080fe400000006ff */
[----:B------:R-:W-:Y:S01]  /*0e50*/  SHF.R.U32.HI R5, RZ, R17, R2 ;  /* 0x00000011ff057219 */ /* 0x000fe20000011602 */
[----:B0-----:R-:W-:Y:S01]  /*0e60*/  IMAD.MOV.U32 R4, RZ, RZ, R14 ;  /* 0x000000ffff047224 */ /* 0x001fe200078e000e */
[----:B------:R-:W-:Y:S01]  /*0e70*/  LOP3.LUT R2, RZ, R0, RZ, 0x33, !PT ;  /* 0x00000000ff027212 */ /* 0x000fe200078e33ff */
[----:B------:R-:W0:Y:S01]  /*0e80*/  LDC R16, c[0x0][0x610] ;  /* 0x00018400ff107b82 */ /* 0x000e220000000800 */
[----:B------:R-:W-:Y:S05]  /*0e90*/  @!P0 BRA `(.L_x_11) ;  /* 0x0000000000288947 */ /* 0x000fea0003800000 */
[----:B------:R-:W4:Y:S02]  /*0ea0*/  LDC R9, c[0x0][0x64c] ;  /* 0x00019300ff097b82 */ /* 0x000f240000000800 */
[----:B----4-:R-:W-:-:S05]  /*0eb0*/  IADD3 R9, P0, R14, R9, RZ ;  /* 0x000000090e097210 */ /* 0x010fca0007f1e0ff */
        /* <DEDUP_REMOVED lines=8> */
.L_x_11:
[----:B--2---:R-:W-:Y:S01]  /*0f40*/  SHF.R.U64 R4, R4, R10, R5 ;  /* 0x0000000a04047219 */ /* 0x004fe20000001205 */
[----:B------:R-:W-:Y:S01]  /*0f50*/  IMAD.MOV.U32 R22, RZ, RZ, R18 ;  /* 0x000000ffff167224 */ /* 0x000fe200078e0012 */
[----:B------:R-:W-:Y:S02]  /*0f60*/  SHF.L.U32 R0, R12, R17, RZ ;  /* 0x000000110c007219 */ /* 0x000fe400000006ff */
[----:B------:R-:W-:Y:S01]  /*0f70*/  LOP3.LUT R5, R25, R2, RZ, 0xc0, !PT ;  /* 0x0000000219057212 */ /* 0x000fe200078ec0ff */
[----:B-1----:R-:W-:Y:S01]  /*0f80*/  VIADD R2, R15, 0xffffffff ;  /* 0xffffffff0f027836 */ /* 0x002fe20000000000 */
[----:B------:R-:W-:Y:S01]  /*0f90*/  SEL R3, R3, R20, !P1 ;  /* 0x0000001403037207 */ /* 0x000fe20004800000 */
[----:B------:R-:W-:Y:S02]  /*0fa0*/  IMAD.MOV R6, RZ, RZ, -R4 ;  /* 0x000000ffff067224 */ /* 0x000fe400078e0a04 */
[----:B------:R-:W-:Y:S01]  /*0fb0*/  IMAD R4, R0, R4, R5 ;  /* 0x0000000400047224 */ /* 0x000fe200078e0205 */
[----:B------:R-:W-:Y:S01]  /*0fc0*/  LOP3.LUT R2, R13, R2, RZ, 0xc0, !PT ;  /* 0x000000020d027212 */ /* 0x000fe200078ec0ff */
[----:B---3--:R-:W-:-:S02]  /*0fd0*/  IMAD R0, R6, R21, R14 ;  /* 0x0000001506007224 */ /* 0x008fc400078e020e */
[----:B0-----:R-:W-:Y:S02]  /*0fe0*/  IMAD R3, R4, R16, R3 ;  /* 0x0000001004037224 */ /* 0x001fe400078e0203 */
[----:B------:R-:W-:Y:S02]  /*0ff0*/  IMAD.MOV.U32 R4, RZ, RZ, 0x1 ;  /* 0x00000001ff047424 */ /* 0x000fe400078e00ff */
[----:B------:R-:W-:-:S03]  /*1000*/  IMAD R2, R0, R15, R2 ;  /* 0x0000000f00027224 */ /* 0x000fc600078e0202 */
[----:B------:R-:W-:Y:S02]  /*1010*/  PRMT R0, R4, 0x7610, R0 ;  /* 0x0000761004007816 */ /* 0x000fe40000000000 */
[----:B------:R-:W-:Y:S02]  /*1020*/  SEL R4, R2, R3, !P1 ;  /* 0x0000000302047207 */ /* 0x000fe40004800000 */
[----:B------:R-:W-:-:S03]  /*1030*/  SEL R23, R3, R2, !P1 ;  /* 0x0000000203177207 */ /* 0x000fc60004800000 */
[----:B------:R1:W-:Y:S04]  /*1040*/  STL [R1+0x310], R4 ;  /* 0x0003100401007387 */ /* 0x0003e80000100800 */
.L_x_9:
[----:B------:R-:W-:-:S08]  /*1050*/  NOP ;  /* 0x0000000000007918 */ /* 0x000fd00000000000 */
[----:B------:R-:W2:Y:S02]  /*1060*/  USETMAXREG.TRY_ALLOC.CTAPOOL UP0, 0xf0 ;  /* 0x000000f0000079c8 */ /* 0x000ea40008000600 */
[----:B--2---:R-:W-:-:S13]  /*1070*/  PLOP3.LUT P0, PT, PT, PT, UP0, 0x80, 0x0 ;  /* 0x000000000000781c */ /* 0x004fda0003f0f008 */
[----:B------:R-:W-:Y:S05]  /*1080*/  @!P0 BRA `(.L_x_9) ;  /* 0xfffffffc00f08947 */ /* 0x000fea000383ffff */
[----:B------:R-:W-:Y:S01]  /*1090*/  ULDC.64 UR4, c[0x0][0x598] ;  /* 0x0001660000047ab9 */ /* 0x000fe20000000a00 */
[----:B------:R-:W-:Y:S01]  /*10a0*/  ULDC.64 UR36, c[0x0][0x208] ;  /* 0x0000820000247ab9 */ /* 0x000fe20000000a00 */
[----:B------:R-:W-:-:S04]  /*10b0*/  ISETP.NE.U32.AND P0, PT, RZ, UR4, PT ;  /* 0x00000004ff007c0c */ /* 0x000fc8000bf05070 */
[----:B------:R-:W-:-:S13]  /*10c0*/  ISETP.NE.AND.EX P0, PT, RZ, UR5, PT, P0 ;  /* 0x00000005ff007c0c */ /* 0x000fda000bf05300 */
[----:B------:R-:W-:Y:S05]  /*10d0*/  @!P0 BRA `(.L_x_12) ;  /* 0x00000000001c8947 */ /* 0x000fea0003800000 */
[----:B------:R-:W2:Y:S02]  /*10e0*/  LDC.64 R2, c[0x0][0x598] ;  /* 0x00016600ff027b82 */ /* 0x000ea40000000a00 */
[----:B--2---:R-:W2:Y:S02]  /*10f0*/  LDG.E.64 R2, desc[UR36][R2.64] ;  /* 0x0000002402027981 */ /* 0x004ea4000c1e1b00 */
[----:B--2---:R-:W-:-:S04]  /*1100*/  ISETP.NE.U32.AND P0, PT, R2, RZ, PT ;  /* 0x000000ff0200720c */ /* 0x004fc80003f05070 */
[----:B------:R-:W-:-:S13]  /*1110*/  ISETP.NE.AND.EX P0, PT, R3, RZ, PT, P0 ;  /* 0x000000ff0300720c */ /* 0x000fda0003f05300 */
[----:B------:R-:W-:Y:S05]  /*1120*/  @!P0 BRA `(.L_x_12) ;  /* 0x0000000000088947 */ /* 0x000fea0003800000 */
[----:B------:R2:W5:Y:S01]  /*1130*/  LD.E R17, desc[UR36][R2.64] ;  /* 0x0000002402117980 */ /* 0x000562000c101900 */
[----:B------:R-:W-:Y:S05]  /*1140*/  BRA `(.L_x_13) ;  /* 0x0000000000247947 */ /* 0x000fea0003800000 */
.L_x_12:
[----:B------:R-:W-:Y:S02]  /*1150*/  ULDC.64 UR4, c[0x0][0x588] ;  /* 0x0001620000047ab9 */ /* 0x000fe40000000a00 */
[----:B------:R-:W-:-:S04]  /*1160*/  ISETP.NE.U32.AND P0, PT, RZ, UR4, PT ;  /* 0x00000004ff007c0c */ /* 0x000fc8000bf05070 */
[----:B------:R-:W-:-:S13]  /*1170*/  ISETP.NE.AND.EX P0, PT, RZ, UR5, PT, P0 ;  /* 0x00000005ff007c0c */ /* 0x000fda000bf05300 */
[----:B------:R-:W-:Y:S05]  /*1180*/  @!P0 BRA `(.L_x_14) ;  /* 0x00000000000c8947 */ /* 0x000fea0003800000 */
[----:B------:R-:W2:Y:S02]  /*1190*/  LDC.64 R2, c[0x0][0x588] ;  /* 0x00016200ff027b82 */ /* 0x000ea40000000a00 */
[----:B--2---:R3:W5:Y:S01]  /*11a0*/  LDG.E R17, desc[UR36][R2.64] ;  /* 0x0000002402117981 */ /* 0x004762000c1e1900 */
[----:B------:R-:W-:Y:S05]  /*11b0*/  BRA `(.L_x_13) ;  /* 0x0000000000087947 */ /* 0x000fea0003800000 */
.L_x_14:
[----:B------:R-:W-:Y:S02]  /*11c0*/  ULDC UR4, c[0x0][0x580] ;  /* 0x0001600000047ab9 */ /* 0x000fe40000000800 */
[----:B------:R-:W-:-:S07]  /*11d0*/  IMAD.U32 R17, RZ, RZ, UR4 ;  /* 0x00000004ff117e24 */ /* 0x000fce000f8e00ff */
.L_x_13:
[----:B------:R-:W-:Y:S02]  /*11e0*/  ULDC.64 UR4, c[0x0][0x5a0] ;  /* 0x0001680000047ab9 */ /* 0x000fe40000000a00 */
[----:B------:R-:W-:-:S04]  /*11f0*/  ISETP.NE.U32.AND P0, PT, RZ, UR4, PT ;  /* 0x00000004ff007c0c */ /* 0x000fc8000bf05070 */
[----:B------:R-:W-:-:S13]  /*1200*/  ISETP.NE.AND.EX P0, PT, RZ, UR5, PT, P0 ;  /* 0x00000005ff007c0c */ /* 0x000fda000bf05300 */
[----:B------:R-:W-:Y:S05]  /*1210*/  @!P0 BRA `(.L_x_15) ;  /* 0x00000000001c8947 */ /* 0x000fea0003800000 */
[----:B--23--:R-:W2:Y:S02]  /*1220*/  LDC.64 R2, c[0x0][0x5a0] ;  /* 0x00016800ff027b82 */ /* 0x00cea40000000a00 */
[----:B--2---:R-:W2:Y:S02]  /*1230*/  LDG.E.64 R2, desc[UR36][R2.64] ;  /* 0x0000002402027981 */ /* 0x004ea4000c1e1b00 */
[----:B--2---:R-:W-:-:S04]  /*1240*/  ISETP.NE.U32.AND P0, PT, R2, RZ, PT ;  /* 0x000000ff0200720c */ /* 0x004fc80003f05070 */
[----:B------:R-:W-:-:S13]  /*1250*/  ISETP.NE.AND.EX P0, PT, R3, RZ, PT, P0 ;  /* 0x000000ff0300720c */ /* 0x000fda0003f05300 */
[----:B------:R-:W-:Y:S05]  /*1260*/  @!P0 BRA `(.L_x_15) ;  /* 0x0000000000088947 */ /* 0x000fea0003800000 */
[----:B------:R2:W5:Y:S01]  /*1270*/  LD.E R18, desc[UR36][R2.64] ;  /* 0x0000002402127980 */ /* 0x000562000c101900 */
[----:B------:R-:W-:Y:S05]  /*1280*/  BRA `(.L_x_16) ;  /* 0x0000000000247947 */ /* 0x000fea0003800000 */
.L_x_15:
[----:B------:R-:W-:Y:S02]  /*1290*/  ULDC.64 UR4, c[0x0][0x590] ;  /* 0x0001640000047ab9 */ /* 0x000fe40000000a00 */
[----:B------:R-:W-:-:S04]  /*12a0*/  ISETP.NE.U32.AND P0, PT, RZ, UR4, PT ;  /* 0x00000004ff007c0c */ /* 0x000fc8000bf05070 */
[----:B------:R-:W-:-:S13]  /*12b0*/  ISETP.NE.AND.EX P0, PT, RZ, UR5, PT, P0 ;  /* 0x00000005ff007c0c */ /* 0x000fda000bf05300 */
[----:B------:R-:W-:Y:S05]  /*12c0*/  @!P0 BRA `(.L_x_17) ;  /* 0x00000000000c8947 */ /* 0x000fea0003800000 */
[----:B--23--:R-:W2:Y:S02]  /*12d0*/  LDC.64 R2, c[0x0][0x590] ;  /* 0x00016400ff027b82 */ /* 0x00cea40000000a00 */
[----:B--2---:R3:W5:Y:S01]  /*12e0*/  LDG.E R18, desc[UR36][R2.64] ;  /* 0x0000002402127981 */ /* 0x004762000c1e1900 */
[----:B------:R-:W-:Y:S05]  /*12f0*/  BRA `(.L_x_16) ;  /* 0x0000000000087947 */ /* 0x000fea0003800000 */
.L_x_17:
[----:B------:R-:W-:Y:S02]  /*1300*/  ULDC UR4, c[0x0][0x584] ;  /* 0x0001610000047ab9 */ /* 0x000fe40000000800 */
[----:B------:R-:W-:-:S07]  /*1310*/  IMAD.U32 R18, RZ, RZ, UR4 ;  /* 0x00000004ff127e24 */ /* 0x000fce000f8e00ff */
.L_x_16:
[----:B------:R-:W-:-:S13]  /*1320*/  LOP3.LUT P0, RZ, R0, 0xff, RZ, 0xc0, !PT ;  /* 0x000000ff00ff7812 */ /* 0x000fda000780c0ff */
[----:B------:R-:W-:Y:S05]  /*1330*/  @!P0 EXIT ;  /* 0x000000000000894d */ /* 0x000fea0003800000 */
[----:B------:R-:W-:Y:S01]  /*1340*/  ULDC UR4, c[0x0][0x28c] ;  /* 0x0000a30000047ab9 */ /* 0x000fe20000000800 */
[----:B------:R-:W-:Y:S01]  /*1350*/  UMOV UR38, URZ ;  /* 0x0000003f00267c82 */ /* 0x000fe20008000000 */
[----:B------:R-:W-:Y:S01]  /*1360*/  UIADD3 UR4, UR4, 0x1f, URZ ;  /* 0x0000001f04047890 */ /* 0x000fe2000fffe03f */
[----:B------:R-:W-:-:S03]  /*1370*/  UMOV UR39, URZ ;  /* 0x0000003f00277c82 */ /* 0x000fc60008000000 */
[----:B------:R-:W-:-:S04]  /*1380*/  USHF.R.S32.HI UR5, URZ, 0x1f, UR4 ;  /* 0x0000001f3f057899 */ /* 0x000fc80008011404 */
[----:B------:R-:W-:-:S04]  /*1390*/  ULEA.HI UR5, UR5, UR4, URZ, 0x5 ;  /* 0x0000000405057291 */ /* 0x000fc8000f8f283f */
[----:B------:R-:W-:-:S12]  /*13a0*/  USHF.R.S32.HI UR40, URZ, 0x5, UR5 ;  /* 0x000000053f287899 */ /* 0x000fd80008011405 */
.L_x_809:
[----:B----4-:R-:W4:Y:S01]  /*13b0*/  S2R R0, SR_TID.X ;  /* 0x0000000000007919 */ /* 0x010f220000002100 */
[----:B------:R-:W0:Y:S01]  /*13c0*/  S2UR UR7, SR_CgaCtaId ;  /* 0x00000000000779c3 */ /* 0x000e220000008800 */
[----:B------:R-:W-:Y:S02]  /*13d0*/  UMOV UR6, 0x400 ;  /* 0x0000040000067882 */ /* 0x000fe40000000000 */
[----:B0-----:R-:W-:Y:S01]  /*13e0*/  ULEA UR6, UR7, UR6, 0x18 ;  /* 0x0000000607067291 */ /* 0x001fe2000f8ec03f */
[----:B----4-:R-:W-:-:S04]  /*13f0*/  LOP3.LUT R0, R0, 0x80, RZ, 0xc0, !PT ;  /* 0x0000008000007812 */ /* 0x010fc800078ec0ff */
[----:B------:R-:W-:-:S06]  /*1400*/  SHF.R.U32.HI R0, RZ, 0x7, R0 ;  /* 0x00000007ff007819 */ /* 0x000fcc0000011600 */
[----:B------:R-:W0:Y:S02]  /*1410*/  SHFL.IDX PT, R0, R0, RZ, 0x1f ;  /* 0x00001fff00007589 */ /* 0x000e2400000e0000 */
[----:B0-----:R-:W-:-:S13]  /*1420*/  R2UR UR4, R0 ;  /* 0x00000000000472ca */ /* 0x001fda00000e0000 */
[----:B------:R-:W-:-:S04]  /*1430*/  ULEA.HI UR5, UR4, UR4, URZ, 0x1 ;  /* 0x0000000404057291 */ /* 0x000fc8000f8f083f */
[----:B------:R-:W-:-:S04]  /*1440*/  ULOP3.LUT UR5, UR5, 0x1ffffe, URZ, 0xc0, !UPT ;  /* 0x001ffffe05057892 */ /* 0x000fc8000f8ec03f */
[----:B------:R-:W-:-:S03]  /*1450*/  UIADD3 UR5, UR4, -UR5, URZ ;  /* 0x8000000504057290 */ /* 0x000fc6000fffe03f */
[----:B------:R-:W-:Y:S01]  /*1460*/  ULDC UR4, c[0x0][0x28c] ;  /* 0x0000a30000047ab9 */ /* 0x000fe20000000800 */
[----:B------:R-:W-:Y:S01]  /*1470*/  ULEA UR5, UR5, UR6, 0xb ;  /* 0x0000000605057291 */ /* 0x000fe2000f8e583f */
[----:B------:R-:W-:-:S03]  /*1480*/  ISETP.LT.AND P0, PT, RZ, UR4, PT ;  /* 0x00000004ff007c0c */ /* 0x000fc6000bf01270 */
[----:B------:R-:W-:-:S04]  /*1490*/  UIADD3 UR5, UR5, 0x180, URZ ;  /* 0x0000018005057890 */ /* 0x000fc8000fffe03f */
[----:B------:R-:W-:-:S04]  /*14a0*/  USHF.R.U32.HI UR5, URZ, 0x4, UR5 ;  /* 0x000000043f057899 */ /* 0x000fc80008011605 */
[----:B------:R-:W-:-:S04]  /*14b0*/  ULOP3.LUT UR5, UR5, 0x3fff, URZ, 0xc0, !UPT ;  /* 0x00003fff05057892 */ /* 0x000fc8000f8ec03f */
[----:B------:R-:W-:Y:S01]  /*14c0*/  ULOP3.LUT UR41, UR5, 0x10000, URZ, 0xfc, !UPT ;  /* 0x0001000005297892 */ /* 0x000fe2000f8efc3f */
[----:B-12--5:R-:W-:Y:S11]  /*14d0*/  @P0 BRA `(.L_x_18) ;  /* 0x0000000000400947 */ /* 0x026ff60003800000 */
[----:B------:R-:W-:Y:S01]  /*14e0*/  MOV R0, 0x0 ;  /* 0x0000000000007802 */ /* 0x000fe20000000f00 */
[----:B------:R-:W-:Y:S01]  /*14f0*/  ULDC.64 UR4, c[0x4][0x68] ;  /* 0x01001a0000047ab9 */ /* 0x000fe20000000a00 */
[----:B------:R-:W-:Y:S01]  /*1500*/  ULDC.64 UR6, c[0x4][0x8] ;  /* 0x0100020000067ab9 */ /* 0x000fe20000000a00 */
[----:B-1----:R-:W-:Y:S01]  /*1510*/  IMAD.U32 R4, RZ, RZ, UR4 ;  /* 0x00000004ff047e24 */ /* 0x002fe2000f8e00ff */
[----:B--23--:R0:W1:Y:S01]  /*1520*/  LDC.64 R2, c[0x4][R0] ;  /* 0x0100000000027b82 */ /* 0x00c0620000000a00 */
[----:B------:R-:W-:Y:S01]  /*1530*/  IMAD.U32 R5, RZ, RZ, UR5 ;  /* 0x00000005ff057e24 */ /* 0x000fe2000f8e00ff */
[----:B------:R-:W-:Y:S01]  /*1540*/  ULDC.64 UR4, c[0x4][0x70] ;  /* 0x01001c0000047ab9 */ /* 0x000fe20000000a00 */
[----:B------:R-:W-:Y:S02]  /*1550*/  IMAD.U32 R10, RZ, RZ, UR6 ;  /* 0x00000006ff0a7e24 */ /* 0x000fe4000f8e00ff */
[----:B------:R-:W-:Y:S02]  /*1560*/  IMAD.U32 R6, RZ, RZ, UR4 ;  /* 0x00000004ff067e24 */ /* 0x000fe4000f8e00ff */
[----:B------:R-:W-:-:S02]  /*1570*/  IMAD.U32 R7, RZ, RZ, UR5 ;  /* 0x00000005ff077e24 */ /* 0x000fc4000f8e00ff */
[----:B------:R-:W-:Y:S02]  /*1580*/  IMAD.U32 R11, RZ, RZ, UR7 ;  /* 0x00000007ff0b7e24 */ /* 0x000fe4000f8e00ff */
[----:B------:R-:W-:Y:S02]  /*1590*/  IMAD.MOV.U32 R8, RZ, RZ, 0x1e1 ;  /* 0x000001e1ff087424 */ /* 0x000fe400078e00ff */
[----:B------:R-:W-:Y:S02]  /*15a0*/  IMAD.MOV.U32 R12, RZ, RZ, 0x1 ;  /* 0x00000001ff0c7424 */ /* 0x000fe400078e00ff */
[----:B0-----:R-:W-:-:S07]  /*15b0*/  IMAD.MOV.U32 R13, RZ, RZ, RZ ;  /* 0x000000ffff0d7224 */ /* 0x001fce00078e00ff */
[----:B------:R-:W-:-:S07]  /*15c0*/  LEPC R20, `(.L_x_18) ;  /* 0x000000001014794e */ /* 0x000fce0000000000 */
[----:B-1---5:R-:W-:Y:S05]  /*15d0*/  CALL.ABS.NOINC R2 ;  /* 0x0000000002007343 */ /* 0x022fea0003c00000 */
.L_x_18:
[----:B--23--:R-:W2:Y:S02]  /*15e0*/  LDL R2, [R1+0x304] ;  /* 0x0003040001027983 */ /* 0x00cea40000100800 */
[----:B--2---:R-:W-:-:S04]  /*15f0*/  LOP3.LUT R0, R2, 0x1, RZ, 0xfc, !PT ;  /* 0x0000000102007812 */ /* 0x004fc800078efcff */
[----:B------:R-:W-:-:S13]  /*1600*/  ISETP.NE.AND P0, PT, R0, 0x3, PT ;  /* 0x000000030000780c */ /* 0x000fda0003f05270 */
[----:B------:R-:W-:Y:S05]  /*1610*/  @!P0 BRA `(.L_x_19) ;  /* 0x0000000000048947 */ /* 0x000fea0003800000 */
[----:B------:R-:W-:Y:S01]  /*1620*/  BPT.TRAP 0x1 ;  /* 0x000000040000795c */ /* 0x000fe20000300000 */
.L_x_19:
[----:B------:R-:W0:Y:S01]  /*1630*/  S2UR UR5, SR_CgaCtaId ;  /* 0x00000000000579c3 */ /* 0x000e220000008800 */
[----:B------:R-:W-:Y:S01]  /*1640*/  UMOV UR4, 0x400 ;  /* 0x0000040000047882 */ /* 0x000fe20000000000 */
[----:B------:R-:W-:Y:S02]  /*1650*/  IMAD.U32 R2, RZ, RZ, UR38 ;  /* 0x00000026ff027e24 */ /* 0x000fe4000f8e00ff */
[----:B------:R-:W-:-:S03]  /*1660*/  IMAD.U32 R3, RZ, RZ, UR39 ;  /* 0x00000027ff037e24 */ /* 0x000fc6000f8e00ff */
[----:B------:R-:W-:Y:S01]  /*1670*/  SHF.L.U32 R2, R2, 0x1f, RZ ;  /* 0x0000001f02027819 */ /* 0x000fe200000006ff */
[----:B0-----:R-:W-:-:S06]  /*1680*/  ULEA UR4, UR5, UR4, 0x18 ;  /* 0x0000000405047291 */ /* 0x001fcc000f8ec03f */
[----:B------:R-:W-:-:S04]  /*1690*/  IMAD.U32 R0, RZ, RZ, UR4 ;  /* 0x00000004ff007e24 */ /* 0x000fc8000f8e00ff */
[----:B------:R-:W-:-:S04]  /*16a0*/  IMAD R3, R3, 0x8, R0 ;  /* 0x0000000803037824 */ /* 0x000fc800078e0200 */
[----:B------:R0:W2:Y:S01]  /*16b0*/  SYNCS.PHASECHK.TRANS64.TRYWAIT P1, [R3+URZ], R2 ;  /* 0x00000002030075a7 */ /* 0x0000a2000802017f */
[----:B------:R-:W-:Y:S05]  /*16c0*/  @!P0 BRA `(.L_x_20) ;  /* 0x0000000000048947 */ /* 0x000fea0003800000 */
[----:B------:R-:W-:Y:S01]  /*16d0*/  BPT.TRAP 0x1 ;  /* 0x000000040000795c */ /* 0x000fe20000300000 */
.L_x_20:
[----:B--2---:R-:W-:Y:S05]  /*16e0*/  @P1 BRA `(.L_x_21) ;  /* 0x0000000000081947 */ /* 0x004fea0003800000 */
[----:B------:R-:W2:Y:S02]  /*16f0*/  SYNCS.PHASECHK.TRANS64.TRYWAIT P1, [R3+URZ], R2 ;  /* 0x00000002030075a7 */ /* 0x000ea4000802017f */
[----:B--2---:R-:W-:Y:S05]  /*1700*/  @!P1 BRA `(.L_x_22) ;  /* 0x0000018800a49947 */ /* 0x004fea0003800000 */
.L_x_21:
[----:B------:R-:W-:-:S04]  /*1710*/  UISETP.LT.AND UP0, UPT, UR40, 0x1, UPT ;  /* 0x000000012800788c */ /* 0x000fc8000bf01270 */
[----:B------:R-:W-:-:S06]  /*1720*/  USEL UR4, UR40, 0x1, UP0 ;  /* 0x0000000128047887 */ /* 0x000fcc0008000000 */
[----:B-1----:R-:W-:Y:S01]  /*1730*/  IMAD.U32 R4, RZ, RZ, UR4 ;  /* 0x00000004ff047e24 */ /* 0x002fe2000f8e00ff */
[----:B------:R-:W-:Y:S05]  /*1740*/  WARPSYNC.ALL ;  /* 0x0000000000007948 */ /* 0x000fea0003800000 */
[----:B------:R-:W-:-:S04]  /*1750*/  IADD3 R4, -R4, UR40, RZ ;  /* 0x0000002804047c10 */ /* 0x000fc8000fffe1ff */
[----:B------:R-:W-:Y:S02]  /*1760*/  ISETP.GE.AND P1, PT, R4, 0x1, PT ;  /* 0x000000010400780c */ /* 0x000fe40003f26270 */
[----:B------:R-:W-:Y:S01]  /*1770*/  R2UR UR4, R0 ;  /* 0x00000000000472ca */ /* 0x000fe200000e0000 */
[----:B------:R-:W-:Y:S01]  /*1780*/  WARPGROUP.ARRIVE ;  /* 0x00000000000079c5 */ /* 0x000fe20000000000 */
[----:B------:R-:W-:Y:S01]  /*1790*/  UMOV UR5, 0xc0000010 ;  /* 0xc000001000057882 */ /* 0x000fe20000000000 */
[----:B------:R-:W-:Y:S01]  /*17a0*/  UMOV UR7, 0xc0000010 ;  /* 0xc000001000077882 */ /* 0x000fe20000000000 */
[----:B------:R-:W-:Y:S01]  /*17b0*/  UMOV UR9, UR5 ;  /* 0x0000000500097c82 */ /* 0x000fe20008000000 */
[----:B------:R-:W-:-:S08]  /*17c0*/  UMOV UR11, 0xc0000010 ;  /* 0xc0000010000b7882 */ /* 0x000fd00000000000 */
[----:B------:R-:W-:-:S04]  /*17d0*/  UIADD3 UR4, UR4, 0x12180, URZ ;  /* 0x0001218004047890 */ /* 0x000fc8000fffe03f */
[----:B------:R-:W-:-:S04]  /*17e0*/  USHF.R.U32.HI UR4, URZ, 0x4, UR4 ;  /* 0x000000043f047899 */ /* 0x000fc80008011604 */
[----:B------:R-:W-:-:S04]  /*17f0*/  ULOP3.LUT UR4, UR4, 0x3fff, URZ, 0xc0, !UPT ;  /* 0x00003fff04047892 */ /* 0x000fc8000f8ec03f */
[----:B------:R-:W-:Y:S02]  /*1800*/  ULOP3.LUT UR13, UR4, 0x10000, URZ, 0xfc, !UPT ;  /* 0x00010000040d7892 */ /* 0x000fe4000f8efc3f */
[----:B------:R-:W-:Y:S02]  /*1810*/  UIMAD UR4, UR39, 0x180, UR41 ;  /* 0x00000180270478a4 */ /* 0x000fe4000f8e0229 */
[----:B------:R-:W-:-:S04]  /*1820*/  UIMAD UR6, UR39, 0x300, UR13 ;  /* 0x00000300270678a4 */ /* 0x000fc8000f8e020d */
[----:B------:R-:W-:Y:S01]  /*1830*/  UIADD3 UR10, UR6, 0x180, URZ ;  /* 0x00000180060a7890 */ /* 0x000fe2000fffe03f */
[----:B------:R-:W-:-:S04]  /*1840*/  UMOV UR8, UR4 ;  /* 0x0000000400087c82 */ /* 0x000fc80008000000 */
[----:B------:R-:W-:Y:S03]  /*1850*/  IGMMA.64x192x32.S8.S8 R24, gdesc[UR4], RZ, !UPT, gsb0 ;  /* 0x04e00000041879f1 */ /* 0x000fe6000c0410ff */
[----:B------:R-:W-:Y:S02]  /*1860*/  WARPGROUP.DEPBAR.LE gsb0, 0x0 ;  /* 0x00008000000079c5 */ /* 0x000fe40000010000 */
[----:B------:R-:W-:Y:S01]  /*1870*/  WARPGROUP.ARRIVE ;  /* 0x00000000000079c5 */ /* 0x000fe20000000000 */
[----:B------:R-:W-:Y:S04]  /*1880*/  STL.64 [R1+0x180], R24 ;  /* 0x0001801801007387 */ /* 0x000fe80000100a00 */
[----:B------:R-:W-:Y:S01]  /*1890*/  STL.64 [R1+0x188], R26 ;  /* 0x0001881a01007387 */ /* 0x000fe20000100a00 */
[----:B------:R-:W-:Y:S01]  /*18a0*/  IGMMA.64x192x32.S8.S8 R120, gdesc[UR8], RZ, !UPT, gsb0 ;  /* 0x04e00000087879f1 */ /* 0x000fe2000c0410ff */
[----:B------:R-:W-:-:S02]  /*18b0*/  UIADD3 UR8, UR4, 0x100, URZ ;  /* 0x0000010004087890 */ /* 0x000fc4000fffe03f */
[----:B------:R-:W-:Y:S01]  /*18c0*/  STL.64 [R1+0x190], R28 ;  /* 0x0001901c01007387 */ /* 0x000fe20000100a00 */
[----:B------:R-:W-:Y:S02]  /*18d0*/  UMOV UR9, 0xc0000010 ;  /* 0xc000001000097882 */ /* 0x000fe40000000000 */
[----:B------:R-:W-:Y:S01]  /*18e0*/  UMOV UR5, UR9 ;  /* 0x0000000900057c82 */ /* 0x000fe20008000000 */
[----:B------:R-:W-:Y:S01]  /*18f0*/  STL.64 [R1+0x198], R30 ;  /* 0x0001981e01007387 */ /* 0x000fe20000100a00 */
[----:B------:R-:W-:-:S03]  /*1900*/  UMOV UR4, UR8 ;  /* 0x0000000800047c82 */ /* 0x000fc60008000000 */
[----:B------:R-:W-:Y:S04]  /*1910*/  STL.64 [R1+0x1a0], R32 ;  /* 0x0001a02001007387 */ /* 0x000fe80000100a00 */
        /* <DEDUP_REMOVED lines=42> */
[----:B------:R1:W-:Y:S01]  /*1bc0*/  STL.64 [R1+0x2f8], R118 ;  /* 0x0002f87601007387 */ /* 0x0003e20000100a00 */
[----:B------:R-:W-:-:S02]  /*1bd0*/  WARPGROUP.DEPBAR.LE gsb0, 0x0 ;  /* 0x00008000000079c5 */ /* 0x000fc40000010000 */
[----:B-1----:R-:W-:Y:S01]  /*1be0*/  WARPGROUP.ARRIVE ;  /* 0x00000000000079c5 */ /* 0x002fe20000000000 */
[----:B------:R-:W-:Y:S04]  /*1bf0*/  STL.64 [R1+0x440], R214 ;  /* 0x000440d601007387 */ /* 0x000fe80000100a00 */
[----:B------:R-:W-:Y:S01]  /*1c00*/  STL.64 [R1+0x438], R212 ;  /* 0x000438d401007387 */ /* 0x000fe20000100a00 */
[----:B------:R-:W-:Y:S03]  /*1c10*/  IGMMA.64x192x32.S8.S8 R24, gdesc[UR8], RZ, !UPT, gsb0 ;  /* 0x04e00000081879f1 */ /* 0x000fe6000c0410ff */
        /* <DEDUP_REMOVED lines=37> */
[----:B-1----:R-:W-:-:S06]  /*1e70*/  WARPGROUP.ARRIVE ;  /* 0x00000000000079c5 */ /* 0x002fcc0000000000 */
[----:B------:R-:W-:Y:S03]  /*1e80*/  IGMMA.64x192x32.S8.S8 R140, gdesc[UR4], RZ, !UPT, gsb0 ;  /* 0x04e00000048c79f1 */ /* 0x000fe6000c0410ff */
[----:B------:R-:W-:Y:S02]  /*1e90*/  WARPGROUP.DEPBAR.LE gsb0, 0x0 ;  /* 0x00008000000079c5 */ /* 0x000fe40000010000 */
[----:B------:R-:W-:Y:S04]  /*1ea0*/  STL.64 [R1], R140 ;  /* 0x0000008c01007387 */ /* 0x000fe80000100a00 */
        /* <DEDUP_REMOVED lines=36> */
[----:B------:R1:W-:Y:S04]  /*20f0*/  STL.64 [R1+0x128], R214 ;  /* 0x000128d601007387 */ /* 0x0003e80000100a00 */
        /* <DEDUP_REMOVED lines=10> */
[----:B-1----:R3:W5:Y:S04]  /*21a0*/  LDL.LU.64 R214, [R1+0x440] ;  /* 0x0004400001d67983 */ /* 0x0027680000300a00 */
[----:B------:R3:W5:Y:S04]  /*21b0*/  LDL.LU.64 R212, [R1+0x438] ;  /* 0x0004380001d47983 */ /* 0x0007680000300a00 */
        /* <DEDUP_REMOVED lines=35> */
[----:B------:R3:W5:Y:S01]  /*23f0*/  LDL.LU.64 R140, [R1+0x318] ;  /* 0x00031800018c7983 */ /* 0x0007620000300a00 */
[----:B------:R-:W-:Y:S05]  /*2400*/  @!P1 BRA `(.L_x_23) ;  /* 0x0000001800c49947 */ /* 0x000fea0003800000 */
[----:B------:R-:W-:Y:S02]  /*2410*/  UIADD3 UR4, UR39, 0x1, URZ ;  /* 0x0000000127047890 */ /* 0x000fe4000fffe03f */
[----:B0-2---:R-:W-:Y:S02]  /*2420*/  IMAD.U32 R2, RZ, RZ, UR39 ;  /* 0x00000027ff027e24 */ /* 0x005fe4000f8e00ff */
[----:B------:R-:W-:-:S04]  /*2430*/  UISETP.NE.AND UP0, UPT, UR4, 0xc, UPT ;  /* 0x0000000c0400788c */ /* 0x000fc8000bf05270 */
[----:B------:R-:W-:Y:S02]  /*2440*/  USEL UR5, URZ, 0x1, UP0 ;  /* 0x000000013f057887 */ /* 0x000fe40008000000 */
[----:B------:R-:W-:Y:S02]  /*2450*/  USEL UR12, UR4, URZ, UP0 ;  /* 0x0000003f040c7287 */ /* 0x000fe40008000000 */
[----:B------:R-:W-:-:S06]  /*2460*/  ULOP3.LUT UR5, UR38, UR5, URZ, 0x3c, !UPT ;  /* 0x0000000526057292 */ /* 0x000fcc000f8e3c3f */
[----:B------:R-:W-:-:S07]  /*2470*/  IMAD.U32 R3, RZ, RZ, UR5 ;  /* 0x00000005ff037e24 */ /* 0x000fce000f8e00ff */
.L_x_30:
[----:B------:R-:W-:Y:S05]  /*2480*/  @!P0 BRA `(.L_x_24) ;  /* 0x0000000000048947 */ /* 0x000fea0003800000 */
[----:B------:R-:W-:Y:S01]  /*2490*/  BPT.TRAP 0x1 ;  /* 0x000000040000795c */ /* 0x000fe20000300000 */
.L_x_24:
[----:B------:R-:W0:Y:S01]  /*24a0*/  S2UR UR5, SR_CgaCtaId ;  /* 0x00000000000579c3 */ /* 0x000e220000008800 */
[----:B------:R-:W-:Y:S01]  /*24b0*/  UMOV UR4, 0x400 ;  /* 0x0000040000047882 */ /* 0x000fe20000000000 */
[----:B------:R-:W-:Y:S01]  /*24c0*/  IMAD.U32 R5, RZ, RZ, UR12 ;  /* 0x0000000cff057e24 */ /* 0x000fe2000f8e00ff */
[----:B------:R-:W-:Y:S01]  /*24d0*/  SHF.L.U32 R6, R3, 0x1f, RZ ;  /* 0x0000001f03067819 */ /* 0x000fe200000006ff */
[----:B0-----:R-:W-:-:S06]  /*24e0*/  ULEA UR4, UR5, UR4, 0x18 ;  /* 0x0000000405047291 */ /* 0x001fcc000f8ec03f */
[----:B------:R-:W-:-:S04]  /*24f0*/  IMAD.U32 R0, RZ, RZ, UR4 ;  /* 0x00000004ff007e24 */ /* 0x000fc8000f8e00ff */
[----:B------:R-:W-:-:S04]  /*2500*/  IMAD R5, R5, 0x8, R0 ;  /* 0x0000000805057824 */ /* 0x000fc800078e0200 */
[----:B------:R0:W1:Y:S01]  /*2510*/  SYNCS.PHASECHK.TRANS64.TRYWAIT P1, [R5+URZ], R6 ;  /* 0x00000006050075a7 */ /* 0x000062000802017f */
[----:B------:R-:W-:Y:S05]  /*2520*/  @!P0 BRA `(.L_x_25) ;  /* 0x0000000000048947 */ /* 0x000fea0003800000 */
[----:B------:R-:W-:Y:S01]  /*2530*/  BPT.TRAP 0x1 ;  /* 0x000000040000795c */ /* 0x000fe20000300000 */
.L_x_25:
[----:B-1----:R-:W-:Y:S05]  /*2540*/  @P1 BRA `(.L_x_26) ;  /* 0x0000000000081947 */ /* 0x002fea0003800000 */
[----:B------:R-:W1:Y:S02]  /*2550*/  SYNCS.PHASECHK.TRANS64.TRYWAIT P1, [R5+URZ], R6 ;  /* 0x00000006050075a7 */ /* 0x000e64000802017f */
[----:B-1----:R-:W-:Y:S05]  /*2560*/  @!P1 BRA `(.L_x_27) ;  /* 0x0000017c00209947 */ /* 0x002fea0003800000 */
.L_x_26:
        /* <DEDUP_REMOVED lines=48> */
[----:B--2---:R-:W2:Y:S04]  /*2870*/  LDL.LU.64 R24, [R1+0x180] ;  /* 0x0001800001187983 */ /* 0x004ea80000300a00 */
[----:B------:R-:W2:Y:S04]  /*2880*/  LDL.LU.64 R26, [R1+0x188] ;  /* 0x00018800011a7983 */ /* 0x000ea80000300a00 */
        /* <DEDUP_REMOVED lines=45> */
[----:B------:R-:W2:Y:S01]  /*2b60*/  LDL.LU.64 R118, [R1+0x2f8] ;  /* 0x0002f80001767983 */ /* 0x000ea20000300a00 */
[----:B------:R-:W-:-:S02]  /*2b70*/  UIMAD UR4, UR12, 0x180, UR41 ;  /* 0x000001800c0478a4 */ /* 0x000fc4000f8e0229 */
[----:B------:R-:W-:Y:S01]  /*2b80*/  UIMAD UR6, UR12, 0x300, UR13 ;  /* 0x000003000c0678a4 */ /* 0x000fe2000f8e020d */
[----:B------:R-:W-:Y:S01]  /*2b90*/  UMOV UR5, 0xc0000010 ;  /* 0xc000001000057882 */ /* 0x000fe20000000000 */
[----:B------:R-:W-:Y:S02]  /*2ba0*/  UMOV UR7, 0xc0000010 ;  /* 0xc000001000077882 */ /* 0x000fe40000000000 */
[----:B------:R-:W-:Y:S01]  /*2bb0*/  UIADD3 UR10, UR6, 0x180, URZ ;  /* 0x00000180060a7890 */ /* 0x000fe2000fffe03f */
[----:B------:R-:W-:Y:S01]  /*2bc0*/  UMOV UR8, UR4 ;  /* 0x0000000400087c82 */ /* 0x000fe20008000000 */
[----:B------:R-:W-:Y:S01]  /*2bd0*/  UMOV UR9, UR5 ;  /* 0x0000000500097c82 */ /* 0x000fe20008000000 */
[----:B------:R-:W-:Y:S01]  /*2be0*/  UMOV UR11, 0xc0000010 ;  /* 0xc0000010000b7882 */ /* 0x000fe20000000000 */
[----:B--2---:R-:W-:-:S06]  /*2bf0*/  WARPGROUP.ARRIVE ;  /* 0x00000000000079c5 */ /* 0x004fcc0000000000 */
[----:B------:R-:W-:Y:S03]  /*2c00*/  IGMMA.64x192x32.S8.S8 R24, gdesc[UR4], R24, gsb0 ;  /* 0x04e00000041879f1 */ /* 0x000fe60008041018 */
[----:B------:R-:W-:Y:S02]  /*2c10*/  WARPGROUP.DEPBAR.LE gsb0, 0x0 ;  /* 0x00008000000079c5 */ /* 0x000fe40000010000 */
[----:B------:R-:W-:Y:S04]  /*2c20*/  STL.64 [R1+0x180], R24 ;  /* 0x0001801801007387 */ /* 0x000fe80000100a00 */
[----:B------:R-:W-:Y:S04]  /*2c30*/  STL.64 [R1+0x188], R26 ;  /* 0x0001881a01007387 */ /* 0x000fe80000100a00 */
[----:B------:R-:W-:Y:S04]  /*2c40*/  STL.64 [R1+0x190], R28 ;  /* 0x0001901c01007387 */ /* 0x000fe80000100a00 */
[----:B------:R-:W-:Y:S04]  /*2c50*/  STL.64 [R1+0x198], R30 ;  /* 0x0001981e01007387 */ /* 0x000fe80000100a00 */
[----:B------:R-:W-:Y:S04]  /*2c60*/  STL.64 [R1+0x1a0], R32 ;  /* 0x0001a02001007387 */ /* 0x000fe80000100a00 */
[----:B------:R-:W-:Y:S04]  /*2c70*/  STL.64 [R1+0x1a8], R34 ;  /* 0x0001a82201007387 */ /* 0x000fe80000100a00 */
[----:B------:R-:W-:Y:S04]  /*2c80*/  STL.64 [R1+0x1b0], R36 ;  /* 0x0001b02401007387 */ /* 0x000fe80000100a00 */
[----:B------:R-:W-:Y:S01]  /*2c90*/  STL.64 [R1+0x1b8], R38 ;  /* 0x0001b82601007387 */ /* 0x000fe20000100a00 */
[----:B-----5:R-:W-:-:S03]  /*2ca0*/  WARPGROUP.ARRIVE ;  /* 0x00000000000079c5 */ /* 0x020fc60000000000 */
[----:B------:R-:W-:Y:S03]  /*2cb0*/  STL.64 [R1+0x1c0], R40 ;  /* 0x0001c02801007387 */ /* 0x000fe60000100a00 */
[----:B------:R-:W-:Y:S01]  /*2cc0*/  IGMMA.64x192x32.S8.S8 R120, gdesc[UR8], R120, gsb0 ;  /* 0x04e00000087879f1 */ /* 0x000fe20008041078 */
        /* <DEDUP_REMOVED lines=87> */
[----:B------:R-:W-:-:S03]  /*3240*/  WARPGROUP.DEPBAR.LE gsb0, 0x0 ;  /* 0x00008000000079c5 */ /* 0x000fc60000010000 */
        /* <DEDUP_REMOVED lines=38> */
[----:B----4-:R-:W4:Y:S04]  /*34b0*/  LDL.LU.64 R140, [R1] ;  /* 0x00000000018c7983 */ /* 0x010f280000300a00 */
[----:B------:R-:W4:Y:S04]  /*34c0*/  LDL.LU.64 R142, [R1+0x8] ;  /* 0x00000800018e7983 */ /* 0x000f280000300a00 */
        /* <DEDUP_REMOVED lines=36> */
[----:B---3--:R-:W4:Y:S04]  /*3710*/  LDL.LU.64 R216, [R1+0x130] ;  /* 0x0001300001d87983 */ /* 0x008f280000300a00 */
        /* <DEDUP_REMOVED lines=8> */
[----:B------:R-:W4:Y:S01]  /*37a0*/  LDL.LU.64 R234, [R1+0x178] ;  /* 0x0001780001ea7983 */ /* 0x000f220000300a00 */
[----:B------:R-:W-:Y:S01]  /*37b0*/  UIADD3 UR8, UR4, 0x100, URZ ;  /* 0x0000010004087890 */ /* 0x000fe2000fffe03f */
[----:B--2---:R-:W-:Y:S01]  /*37c0*/  WARPGROUP.ARRIVE ;  /* 0x00000000000079c5 */ /* 0x004fe20000000000 */
[----:B------:R-:W-:-:S02]  /*37d0*/  UMOV UR9, 0xc0000010 ;  /* 0xc000001000097882 */ /* 0x000fc40000000000 */
[----:B------:R-:W-:-:S03]  /*37e0*/  UMOV UR5, UR9 ;  /* 0x0000000900057c82 */ /* 0x000fc60008000000 */
[----:B------:R-:W-:Y:S02]  /*37f0*/  UMOV UR4, UR8 ;  /* 0x0000000800047c82 */ /* 0x000fe40008000000 */
[----:B------:R-:W-:Y:S03]  /*3800*/  IGMMA.64x192x32.S8.S8 R24, gdesc[UR8], R24, gsb0 ;  /* 0x04e00000081879f1 */ /* 0x000fe60008041018 */
[----:B------:R-:W-:Y:S02]  /*3810*/  WARPGROUP.DEPBAR.LE gsb0, 0x0 ;  /* 0x00008000000079c5 */ /* 0x000fe40000010000 */
[----:B----4-:R-:W-:-:S06]  /*3820*/  WARPGROUP.ARRIVE ;  /* 0x00000000000079c5 */ /* 0x010fcc0000000000 */
[----:B------:R-:W-:Y:S03]  /*3830*/  IGMMA.64x192x32.S8.S8 R140, gdesc[UR4], R140, gsb0 ;  /* 0x04e00000048c79f1 */ /* 0x000fe6000804108c */
        /* <DEDUP_REMOVED lines=49> */
[----:B--2---:R3:W5:Y:S04]  /*3b50*/  LDL.LU.64 R214, [R1+0x440] ;  /* 0x0004400001d67983 */ /* 0x0047680000300a00 */
        /* <DEDUP_REMOVED lines=38> */
[----:B------:R-:W-:Y:S01]  /*3dc0*/  BPT.TRAP 0x1 ;  /* 0x000000040000795c */ /* 0x000fe20000300000 */
.L_x_28:
[----:B------:R-:W2:Y:S04]  /*3dd0*/  LDL R7, [R1+0x300] ;  /* 0x0003000001077983 */ /* 0x000ea80000100800 */
[----:B01----:R-:W4:Y:S01]  /*3de0*/  LDL R6, [R1+0x304] ;  /* 0x0003040001067983 */ /* 0x003f220000100800 */
[----:B------:R-:W-:-:S13]  /*3df0*/  ISETP.NE.AND P1, PT, R19, RZ, PT ;  /* 0x000000ff1300720c */ /* 0x000fda0003f25270 */
[----:B------:R-:W-:-:S04]  /*3e00*/  @P1 IMAD R5, R2, 0x8, R0 ;  /* 0x0000000802051824 */ /* 0x000fc800078e0200 */
[----:B------:R-:W-:-:S05]  /*3e10*/  @P1 VIADD R5, R5, 0x60 ;  /* 0x0000006005051836 */ /* 0x000fca0000000000 */
[----:B--2---:R-:W-:-:S04]  /*3e20*/  @P1 PRMT R5, R7, 0x654, R5 ;  /* 0x0000065407051816 */ /* 0x004fc80000000005 */
[----:B------:R0:W-:Y:S01]  /*3e30*/  @P1 SYNCS.ARRIVE.TRANS64.RED.A1T0 RZ, [R5+URZ], RZ ;  /* 0x000000ff05ff19a7 */ /* 0x0001e2000810043f */
[----:B----4-:R-:W-:-:S13]  /*3e40*/  ISETP.GT.U32.AND P1, PT, R6, 0x1, PT ;  /* 0x000000010600780c */ /* 0x010fda0003f24070 */
[----:B0-----:R-:W-:Y:S05]  /*3e50*/  @P1 BRA `(.L_x_29) ;  /* 0x0000000000041947 */ /* 0x001fea0003800000 */
[----:B------:R-:W-:Y:S01]  /*3e60*/  BPT.TRAP 0x1 ;  /* 0x000000040000795c */ /* 0x000fe20000300000 */
.L_x_29:
[----:B------:R-:W-:Y:S01]  /*3e70*/  UIADD3 UR12, UR12, 0x1, URZ ;  /* 0x000000010c0c7890 */ /* 0x000fe2000fffe03f */
[----:B------:R-:W-:Y:S01]  /*3e80*/  ISETP.GT.AND P2, PT, R4, 0x1, PT ;  /* 0x000000010400780c */ /* 0x000fe20003f44270 */
[----:B------:R-:W-:Y:S02]  /*3e90*/  VIADD R2, R2, 0x1 ;  /* 0x0000000102027836 */ /* 0x000fe40000000000 */
[----:B------:R-:W-:Y:S01]  /*3ea0*/  UISETP.NE.AND UP0, UPT, UR12, 0xc, UPT ;  /* 0x0000000c0c00788c */ /* 0x000fe2000bf05270 */
[----:B------:R-:W-:Y:S02]  /*3eb0*/  VIADD R4, R4, 0xffffffff ;  /* 0xffffffff04047836 */ /* 0x000fe40000000000 */
[C---:B------:R-:W-:Y:S01]  /*3ec0*/  ISETP.NE.AND P1, PT, R2.reuse, 0xc, PT ;  /* 0x0000000c0200780c */ /* 0x040fe20003f25270 */
[----:B------:R-:W-:Y:S02]  /*3ed0*/  USEL UR4, URZ, 0x1, UP0 ;  /* 0x000000013f047887 */ /* 0x000fe40008000000 */
[----:B------:R-:W-:Y:S01]  /*3ee0*/  USEL UR12, UR12, URZ, UP0 ;  /* 0x0000003f0c0c7287 */ /* 0x000fe20008000000 */
[----:B------:R-:W-:-:S03]  /*3ef0*/  SEL R2, R2, RZ, P1 ;  /* 0x000000ff02027207 */ /* 0x000fc60000800000 */
[----:B------:R-:W-:Y:S01]  /*3f00*/  LOP3.LUT R3, R3, UR4, RZ, 0x3c, !PT ;  /* 0x0000000403037c12 */ /* 0x000fe2000f8e3cff */
[----:B------:R-:W-:Y:S07]  /*3f10*/  @P2 BRA `(.L_x_30) ;  /* 0xffffffe400582947 */ /* 0x000fee000383ffff */
.L_x_23:
[----:B0-2---:R-:W0:Y:S02]  /*3f20*/  LDC R2, c[0x0][0x28c] ;  /* 0x0000a300ff027b82 */ /* 0x005e240000000800 */
[----:B0-----:R-:W-:-:S13]  /*3f30*/  ISETP.GE.AND P1, PT, R2, 0x1, PT ;  /* 0x000000010200780c */ /* 0x001fda0003f26270 */
[----:B------:R-:W-:Y:S05]  /*3f40*/  @!P1 BRA `(.L_x_31) ;  /* 0x0000000000589947 */ /* 0x000fea0003800000 */
[----:B------:R-:W-:Y:S05]  /*3f50*/  @!P0 BRA `(.L_x_32) ;  /* 0x0000000000048947 */ /* 0x000fea0003800000 */
[----:B------:R-:W-:Y:S01]  /*3f60*/  BPT.TRAP 0x1 ;  /* 0x000000040000795c */ /* 0x000fe20000300000 */
.L_x_32:
[----:B------:R-:W-:Y:S01]  /*3f70*/  ISETP.NE.AND P0, PT, R19, RZ, PT ;  /* 0x000000ff1300720c */ /* 0x000fe20003f05270 */
[----:B------:R-:W-:-:S12]  /*3f80*/  BSSY B0, `(.L_x_33) ;  /* 0x000000e000007945 */ /* 0x000fd80003800000 */
[----:B------:R-:W-:Y:S05]  /*3f90*/  @!P0 BRA `(.L_x_34) ;  /* 0x0000000000308947 */ /* 0x000fea0003800000 */
[----:B------:R-:W2:Y:S01]  /*3fa0*/  LDL R3, [R1+0x300] ;  /* 0x0003000001037983 */ /* 0x000ea20000100800 */
[----:B------:R-:W-:-:S04]  /*3fb0*/  UISETP.LT.AND UP0, UPT, UR40, 0x1, UPT ;  /* 0x000000012800788c */ /* 0x000fc8000bf01270 */
[----:B------:R-:W-:-:S04]  /*3fc0*/  USEL UR6, UR40, 0x1, UP0 ;  /* 0x0000000128067887 */ /* 0x000fc80008000000 */
[----:B------:R-:W-:-:S04]  /*3fd0*/  UIADD3 UR6, UR39, UR40, -UR6 ;  /* 0x0000002827067290 */ /* 0x000fc8000fffe806 */
[----:B------:R-:W-:-:S04]  /*3fe0*/  UIMAD.WIDE.U32 UR4, UR6, -0x55555555, URZ ;  /* 0xaaaaaaab060478a5 */ /* 0x000fc8000f8e003f */
[----:B------:R-:W-:-:S04]  /*3ff0*/  USHF.R.U32.HI UR4, URZ, 0x3, UR5 ;  /* 0x000000033f047899 */ /* 0x000fc80008011605 */
[----:B------:R-:W-:-:S06]  /*4000*/  UIMAD UR6, UR4, -0xc, UR6 ;  /* 0xfffffff4040678a4 */ /* 0x000fcc000f8e0206 */
[----:B------:R-:W-:-:S04]  /*4010*/  IMAD.U32 R2, RZ, RZ, UR6 ;  /* 0x00000006ff027e24 */ /* 0x000fc8000f8e00ff */
[----:B------:R-:W-:-:S04]  /*4020*/  IMAD R0, R2, 0x8, R0 ;  /* 0x0000000802007824 */ /* 0x000fc800078e0200 */
[----:B------:R-:W-:-:S05]  /*4030*/  VIADD R0, R0, 0x60 ;  /* 0x0000006000007836 */ /* 0x000fca0000000000 */
[----:B--2---:R-:W-:-:S04]  /*4040*/  PRMT R0, R3, 0x654, R0 ;  /* 0x0000065403007816 */ /* 0x004fc80000000000 */
[----:B------:R0:W-:Y:S03]  /*4050*/  SYNCS.ARRIVE.TRANS64.RED.A1T0 RZ, [R0+URZ], RZ ;  /* 0x000000ff00ff79a7 */ /* 0x0001e6000810043f */
.L_x_34:
[----:B------:R-:W-:Y:S05]  /*4060*/  BSYNC B0 ;  /* 0x0000000000007941 */ /* 0x000fea0003800000 */
.L_x_33:
[----:B0-----:R-:W2:Y:S02]  /*4070*/  LDL R0, [R1+0x304] ;  /* 0x0003040001007983 */ /* 0x001ea40000100800 */
[----:B--2---:R-:W-:-:S13]  /*4080*/  ISETP.GT.U32.AND P0, PT, R0, 0x1, PT ;  /* 0x000000010000780c */ /* 0x004fda0003f04070 */
[----:B------:R-:W-:Y:S05]  /*4090*/  @P0 BRA `(.L_x_31) ;  /* 0x0000000000040947 */ /* 0x000fea0003800000 */
[----:B------:R-:W-:Y:S01]  /*40a0*/  BPT.TRAP 0x1 ;  /* 0x000000040000795c */ /* 0x000fe20000300000 */
.L_x_31:
[----:B------:R-:W2:Y:S01]  /*40b0*/  LDL.LU R5, [R1+0x310] ;  /* 0x0003100001057983 */ /* 0x000ea20000300800 */
[----:B------:R-:W0:Y:S01]  /*40c0*/  LDC R3, c[0x0][0x288] ;  /* 0x0000a200ff037b82 */ /* 0x000e220000000800 */
[----:B------:R-:W-:Y:S01]  /*40d0*/  UIADD3 UR39, UR40, UR39, URZ ;  /* 0x0000002728277290 */ /* 0x000fe2000fffe03f */
[----:B------:R-:W-:Y:S01]  /*40e0*/  SHF.R.S32.HI R20, RZ, 0x1f, R22 ;  /* 0x0000001fff147819 */ /* 0x000fe20000011416 */
[----:B------:R-:W1:Y:S01]  /*40f0*/  S2R R4, SR_TID.X ;  /* 0x0000000000047919 */ /* 0x000e620000002100 */
[----:B------:R-:W-:Y:S01]  /*4100*/  ULDC UR4, c[0x0][0x284] ;  /* 0x0000a10000047ab9 */ /* 0x000fe20000000800 */
[----:B------:R-:W-:Y:S01]  /*4110*/  UISETP.GT.U32.AND UP0, UPT, UR39, 0xb, UPT ;  /* 0x0000000b2700788c */ /* 0x000fe2000bf04070 */
[----:B---3--:R-:W-:Y:S01]  /*4120*/  IMAD.MOV.U32 R230, RZ, RZ, -0x1 ;  /* 0xffffffffffe67424 */ /* 0x008fe200078e00ff */
[----:B------:R-:W-:Y:S02]  /*4130*/  UISETP.GE.U32.AND UP1, UPT, UR40, 0xc, UPT ;  /* 0x0000000c2800788c */ /* 0x000fe4000bf26070 */
[----:B------:R-:W-:Y:S01]  /*4140*/  UISETP.LT.U32.AND UP0, UPT, UR40, 0xc, UP0 ;  /* 0x0000000c2800788c */ /* 0x000fe20008701070 */
[----:B------:R-:W-:-:S03]  /*4150*/  ULDC.64 UR8, c[0x0][0x5d0] ;  /* 0x0001740000087ab9 */ /* 0x000fc60000000a00 */
[----:B------:R-:W-:-:S04]  /*4160*/  USEL UR6, URZ, 0x1, !UP0 ;  /* 0x000000013f067887 */ /* 0x000fc8000c000000 */
[----:B------:R-:W-:Y:S01]  /*4170*/  ULOP3.LUT UR38, UR38, UR6, URZ, 0x3c, !UPT ;  /* 0x0000000626267292 */ /* 0x000fe2000f8e3c3f */
[--C-:B-1----:R-:W-:Y:S01]  /*4180*/  SHF.R.U32.HI R224, RZ, 0x7, R4.reuse ;  /* 0x00000007ffe07819 */ /* 0x102fe20000011604 */
[C---:B------:R-:W-:Y:S01]  /*4190*/  IMAD.SHL.U32 R15, R4.reuse, 0x2, RZ ;  /* 0x00000002040f7824 */ /* 0x040fe200078e00ff */
[----:B------:R-:W-:Y:S02]  /*41a0*/  SHF.R.U32.HI R2, RZ, 0x2, R4 ;  /* 0x00000002ff027819 */ /* 0x000fe40000011604 */
[----:B------:R-:W-:Y:S02]  /*41b0*/  LOP3.LUT R13, R4, 0x60, RZ, 0xc0, !PT ;  /* 0x00000060040d7812 */ /* 0x000fe400078ec0ff */
[----:B------:R-:W-:Y:S02]  /*41c0*/  LOP3.LUT R224, R224, 0x1, RZ, 0xc0, !PT ;  /* 0x00000001e0e07812 */ /* 0x000fe400078ec0ff */
[----:B------:R-:W-:Y:S02]  /*41d0*/  LOP3.LUT R2, R2, 0x7, RZ, 0xc0, !PT ;  /* 0x0000000702027812 */ /* 0x000fe400078ec0ff */
[----:B------:R-:W-:Y:S01]  /*41e0*/  SHF.R.U32.HI R13, RZ, 0x1, R13 ;  /* 0x00000001ff0d7819 */ /* 0x000fe2000001160d */
[----:B------:R-:W-:-:S03]  /*41f0*/  IMAD.SHL.U32 R12, R224, 0x40, RZ ;  /* 0x00000040e00c7824 */ /* 0x000fc600078e00ff */
[-CC-:B------:R-:W-:Y:S02]  /*4200*/  IADD3 R0, RZ, -R13.reuse, -R2.reuse ;  /* 0x8000000dff007210 */ /* 0x180fe40007ffe802 */
[----:B------:R-:W-:Y:S02]  /*4210*/  LOP3.LUT R12, R12, 0x40, R2, 0xe2, !PT ;  /* 0x000000400c0c7812 */ /* 0x000fe400078ee202 */
[----:B------:R-:W-:Y:S01]  /*4220*/  LOP3.LUT R2, R4, 0x3, RZ, 0xc0, !PT ;  /* 0x0000000304027812 */ /* 0x000fe200078ec0ff */
[----:B------:R-:W-:Y:S01]  /*4230*/  IMAD R224, R224, -0x40, R0 ;  /* 0xffffffc0e0e07824 */ /* 0x000fe200078e0200 */
[----:B------:R-:W-:Y:S01]  /*4240*/  LOP3.LUT R12, R12, R13, RZ, 0xfc, !PT ;  /* 0x0000000d0c0c7212 */ /* 0x000fe200078efcff */
[C---:B------:R-:W-:Y:S02]  /*4250*/  IMAD R0, R23.reuse, 0xc0, RZ ;  /* 0x000000c017007824 */ /* 0x040fe400078e02ff */
[----:B0-----:R-:W-:Y:S02]  /*4260*/  IMAD R2, R2, -0x2, R3 ;  /* 0xfffffffe02027824 */ /* 0x001fe400078e0203 */
[----:B------:R-:W-:Y:S01]  /*4270*/  IMAD.MOV.U32 R13, RZ, RZ, RZ ;  /* 0x000000ffff0d7224 */ /* 0x000fe200078e00ff */
[----:B------:R-:W-:Y:S01]  /*4280*/  IADD3 R224, -R0, UR4, R224 ;  /* 0x0000000400e07c10 */ /* 0x000fe2000fffe1e0 */
[----:B------:R-:W-:-:S04]  /*4290*/  IMAD.WIDE R12, R23, 0xc0, R12 ;  /* 0x000000c0170c7825 */ /* 0x000fc800078e020c */
[----:B--2---:R-:W-:-:S05]  /*42a0*/  IMAD R14, R5, 0x180, RZ ;  /* 0x00000180050e7824 */ /* 0x004fca00078e02ff */
[----:B------:R-:W-:-:S04]  /*42b0*/  ISETP.GE.AND P0, PT, R14, R3, PT ;  /* 0x000000030e00720c */ /* 0x000fc80003f06270 */
[----:B------:R-:W-:Y:S01]  /*42c0*/  ISETP.GE.OR P0, PT, R0, UR4, P0 ;  /* 0x0000000400007c0c */ /* 0x000fe20008706670 */
[----:B------:R-:W-:Y:S01]  /*42d0*/  IMAD.IADD R0, R2, 0x1, -R14 ;  /* 0x0000000102007824 */ /* 0x000fe200078e0a0e */
[----:B------:R-:W-:Y:S01]  /*42e0*/  LOP3.LUT R14, R14, 0x6, R15, 0xf8, !PT ;  /* 0x000000060e0e7812 */ /* 0x000fe200078ef80f */
[----:B------:R-:W-:Y:S01]  /*42f0*/  UIMAD.WIDE.U32 UR4, UR39, -0x55555555, URZ ;  /* 0xaaaaaaab270478a5 */ /* 0x000fe2000f8e003f */
[----:B------:R-:W-:Y:S02]  /*4300*/  IMAD R2, R20, UR8, RZ ;  /* 0x0000000814027c24 */ /* 0x000fe4000f8e02ff */
[----:B------:R-:W-:Y:S01]  /*4310*/  SHF.R.S32.HI R15, RZ, 0x1f, R14 ;  /* 0x0000001fff0f7819 */ /* 0x000fe2000001140e */
[----:B------:R-:W-:Y:S01]  /*4320*/  USHF.R.U32.HI UR4, URZ, 0x3, UR5 ;  /* 0x000000033f047899 */ /* 0x000fe20008011605 */
[C---:B------:R-:W-:Y:S02]  /*4330*/  IMAD R2, R22.reuse, UR9, R2 ;  /* 0x0000000916027c24 */ /* 0x040fe4000f8e0202 */
[----:B------:R-:W-:Y:S01]  /*4340*/  IMAD.WIDE.U32 R4, R22, UR8, R14 ;  /* 0x0000000816047c25 */ /* 0x000fe2000f8e000e */
[----:B------:R-:W-:-:S02]  /*4350*/  UIMAD UR39, UR4, -0xc, UR39 ;  /* 0xfffffff4042778a4 */ /* 0x000fc4000f8e0227 */
[----:B------:R-:W-:Y:S01]  /*4360*/  @UP1 ULOP3.LUT UR38, UR38, 0x1, UR4, 0x78, !UPT ;  /* 0x0000000126261892 */ /* 0x000fe2000f8e7804 */
[----:B------:R-:W-:Y:S01]  /*4370*/  IMAD.IADD R5, R5, 0x1, R2 ;  /* 0x0000000105057824 */ /* 0x000fe200078e0202 */
[----:B------:R-:W-:Y:S10]  /*4380*/  @P0 BRA `(.L_x_35) ;  /* 0x0000013800f40947 */ /* 0x000ff40003800000 */
[----:B------:R-:W0:Y:S01]  /*4390*/  LDC.64 R2, c[0x0][0x5c8] ;  /* 0x00017200ff027b82 */ /* 0x000e220000000a00 */
[----:B------:R-:W-:Y:S01]  /*43a0*/  ULDC.64 UR4, c[0x0][0x5c0] ;  /* 0x0001700000047ab9 */ /* 0x000fe20000000a00 */
[----:B------:R-:W-:Y:S01]  /*43b0*/  BSSY B0, `(.L_x_35) ;  /* 0x00013ba000007945 */ /* 0x000fe20003800000 */
[-C--:B0-----:R-:W-:Y:S01]  /*43c0*/  IMAD R6, R13, R2.reuse, RZ ;  /* 0x000000020d067224 */ /* 0x081fe200078e02ff */
[----:B------:R-:W-:Y:S01]  /*43d0*/  SHF.L.U64.HI R9, R2, 0x3, R3 ;  /* 0x0000000302097819 */ /* 0x000fe20000010203 */
[----:B------:R-:W-:-:S04]  /*43e0*/  IMAD.WIDE.U32 R4, R12, R2, R4 ;  /* 0x000000020c047225 */ /* 0x000fc800078e0004 */
[----:B------:R-:W-:Y:S01]  /*43f0*/  IMAD R6, R12, R3, R6 ;  /* 0x000000030c067224 */ /* 0x000fe200078e0206 */
[----:B------:R-:W-:Y:S01]  /*4400*/  IADD3 R4, P0, R4, UR4, RZ ;  /* 0x0000000404047c10 */ /* 0x000fe2000ff1e0ff */
[----:B------:R-:W-:Y:S02]  /*4410*/  IMAD.SHL.U32 R8, R2, 0x8, RZ ;  /* 0x0000000802087824 */ /* 0x000fe400078e00ff */
[----:B------:R-:W-:-:S03]  /*4420*/  IMAD.IADD R6, R5, 0x1, R6 ;  /* 0x0000000105067824 */ /* 0x000fc600078e0206 */
[-C--:B------:R-:W-:Y:S02]  /*4430*/  IADD3 R10, P1, R8, R4.reuse, RZ ;  /* 0x00000004080a7210 */ /* 0x080fe40007f3e0ff */
[----:B------:R-:W-:Y:S02]  /*4440*/  IADD3.X R5, R6, UR5, RZ, P0, !PT ;  /* 0x0000000506057c10 */ /* 0x000fe400087fe4ff */
[----:B------:R-:W-:-:S03]  /*4450*/  LEA R6, P0, R2, R4, 0x7 ;  /* 0x0000000402067211 */ /* 0x000fc600078038ff */
[----:B------:R-:W-:Y:S01]  /*4460*/  IMAD.X R11, R9, 0x1, R5, P1 ;  /* 0x00000001090b7824 */ /* 0x000fe200008e0605 */
[----:B------:R-:W-:Y:S02]  /*4470*/  LEA.HI.X R7, R2, R5, R3, 0x7, P0 ;  /* 0x0000000502077211 */ /* 0x000fe400000f3c03 */
[----:B-----5:R-:W-:Y:S02]  /*4480*/  ISETP.NE.AND P0, PT, R18, RZ, PT ;  /* 0x000000ff1200720c */ /* 0x020fe40003f05270 */
[----:B------:R-:W-:-:S05]  /*4490*/  IADD3 R8, P2, R8, R6, RZ ;  /* 0x0000000608087210 */ /* 0x000fca0007f5e0ff */
[----:B------:R-:W-:-:S06]  /*44a0*/  IMAD.X R9, R9, 0x1, R7, P2 ;  /* 0x0000000109097824 */ /* 0x000fcc00010e0607 */
[----:B------:R-:W-:Y:S05]  /*44b0*/  @!P0 BRA `(.L_x_36) ;  /* 0x000000e400948947 */ /* 0x000fea0003800000 */
[----:B------:R-:W0:Y:S01]  /*44c0*/  LDC.64 R216, c[0x0][0x5b0] ;  /* 0x00016c00ffd87b82 */ /* 0x000e220000000a00 */
[----:B------:R-:W-:Y:S01]  /*44d0*/  ULDC.64 UR4, c[0x0][0x5b8] ;  /* 0x00016e0000047ab9 */ /* 0x000fe20000000a00 */
[----:B------:R-:W-:Y:S01]  /*44e0*/  ISETP.GE.AND P3, PT, R224, 0x1, PT ;  /* 0x00000001e000780c */ /* 0x000fe20003f66270 */
[----:B------:R-:W-:Y:S01]  /*44f0*/  IMAD R20, R20, UR4, RZ ;  /* 0x0000000414147c24 */ /* 0x000fe2000f8e02ff */
[----:B------:R-:W-:Y:S01]  /*4500*/  BSSY B1, `(.L_x_37) ;  /* 0x000000e000017945 */ /* 0x000fe20003800000 */
[----:B------:R-:W-:Y:S01]  /*4510*/  IMAD.WIDE.U32 R222, R22, UR4, R14 ;  /* 0x0000000416de7c25 */ /* 0x000fe2000f8e000e */
[----:B------:R-:W-:Y:S02]  /*4520*/  ISETP.LT.OR P1, PT, R0, 0x1, !P3 ;  /* 0x000000010000780c */ /* 0x000fe40005f21670 */
[----:B------:R-:W1:Y:S01]  /*4530*/  LDC.64 R218, c[0x0][0x5a8] ;  /* 0x00016a00ffda7b82 */ /* 0x000e620000000a00 */
[----:B------:R-:W-:Y:S02]  /*4540*/  IMAD R22, R22, UR5, R20 ;  /* 0x0000000516167c24 */ /* 0x000fe4000f8e0214 */
[----:B------:R-:W-:-:S02]  /*4550*/  IMAD.MOV.U32 R220, RZ, RZ, R222 ;  /* 0x000000ffffdc7224 */ /* 0x000fc400078e00de */
[----:B------:R-:W-:Y:S02]  /*4560*/  IMAD.IADD R221, R223, 0x1, R22 ;  /* 0x00000001dfdd7824 */ /* 0x000fe400078e0216 */
[-C--:B0-----:R-:W-:Y:S02]  /*4570*/  IMAD R14, R13, R216.reuse, RZ ;  /* 0x000000d80d0e7224 */ /* 0x081fe400078e02ff */
[----:B------:R-:W-:-:S04]  /*4580*/  IMAD.WIDE.U32 R2, R12, R216, R220 ;  /* 0x000000d80c027225 */ /* 0x000fc800078e00dc */
[----:B------:R-:W-:Y:S01]  /*4590*/  IMAD R14, R12, R217, R14 ;  /* 0x000000d90c0e7224 */ /* 0x000fe200078e020e */
[----:B-1----:R-:W-:-:S04]  /*45a0*/  IADD3 R22, P0, R2, R218, RZ ;  /* 0x000000da02167210 */ /* 0x002fc80007f1e0ff */
[----:B------:R-:W-:Y:S01]  /*45b0*/  IADD3.X R23, R219, R3, R14, P0, !PT ;  /* 0x00000003db177210 */ /* 0x000fe200007fe40e */
[----:B------:R-:W-:Y:S08]  /*45c0*/  @P1 BRA `(.L_x_38) ;  /* 0x0000000000041947 */ /* 0x000ff00003800000 */
[----:B------:R0:W5:Y:S02]  /*45d0*/  LDG.E.U8 R16, desc[UR36][R22.64] ;  /* 0x0000002416107981 */ /* 0x000164000c1e1100 */
.L_x_38:
[----:B------:R-:W-:Y:S05]  /*45e0*/  BSYNC B1 ;  /* 0x0000000000017941 */ /* 0x000fea0003800000 */
.L_x_37:
[----:B------:R-:W2:Y:S01]  /*45f0*/  LDL.LU R3, [R1+0x180] ;  /* 0x0001800001037983 */ /* 0x000ea20000300800 */
[----:B-----5:R-:W-:Y:S01]  /*4600*/  LOP3.LUT R2, R16, 0xffff, RZ, 0xc0, !PT ;  /* 0x0000ffff10027812 */ /* 0x020fe200078ec0ff */
[----:B------:R-:W-:Y:S01]  /*4610*/  BSSY B1, `(.L_x_39) ;  /* 0x000000a000017945 */ /* 0x000fe20003800000 */
[----:B------:R-:W-:Y:S02]  /*4620*/  ISETP.LT.OR P0, PT, R0, 0x2, !P3 ;  /* 0x000000020000780c */ /* 0x000fe40005f01670 */
[----:B------:R-:W-:-:S05]  /*4630*/  PRMT R2, R2, 0x8880, RZ ;  /* 0x0000888002027816 */ /* 0x000fca00000000ff */
[----:B------:R-:W-:-:S04]  /*4640*/  IMAD R2, R2, R18, RZ ;  /* 0x0000001202027224 */ /* 0x000fc800078e02ff */
[----:B--2---:R-:W-:-:S05]  /*4650*/  @!P1 IMAD R3, R3, R17, R2 ;  /* 0x0000001103039224 */ /* 0x004fca00078e0202 */
[----:B------:R1:W-:Y:S01]  /*4660*/  @!P1 STG.E.U8 desc[UR36][R4.64], R3 ;  /* 0x0000000304009986 */ /* 0x0003e2000c101124 */
[----:B------:R-:W-:Y:S05]  /*4670*/  @P0 BRA `(.L_x_40) ;  /* 0x00000000000c0947 */ /* 0x000fea0003800000 */
[----:B------:R-:W2:Y:S02]  /*4680*/  LDG.E.U8 R16, desc[UR36][R22.64+0x1] ;  /* 0x0000012416107981 */ /* 0x000ea4000c1e1100 */
[----:B--2---:R-:W-:-:S05]  /*4690*/  PRMT R2, R16, 0x8880, RZ ;  /* 0x0000888010027816 */ /* 0x004fca00000000ff */
[----:B------:R-:W-:-:S07]  /*46a0*/  IMAD R2, R2, R18, RZ ;  /* 0x0000001202027224 */ /* 0x000fce00078e02ff */
.L_x_40:
[----:B------:R-:W-:Y:S05]  /*46b0*/  BSYNC B1 ;  /* 0x0000000000017941 */ /* 0x000fea0003800000 */
.L_x_39:
[----:B-1----:R-:W2:Y:S01]  /*46c0*/  LDL.LU R3, [R1+0x184] ;  /* 0x0001840001037983 */ /* 0x002ea20000300800 */
[C---:B------:R-:W-:Y:S01]  /*46d0*/  SHF.L.U64.HI R227, R216.reuse, 0x3, R217 ;  /* 0x00000003d8e37819 */ /* 0x040fe200000102d9 */
[----:B------:R-:W-:Y:S01]  /*46e0*/  IMAD.SHL.U32 R226, R216, 0x8, RZ ;  /* 0x00000008d8e27824 */ /* 0x000fe200078e00ff */
[----:B------:R-:W-:Y:S03]  /*46f0*/  BSSY B1, `(.L_x_41) ;  /* 0x0000010000017945 */ /* 0x000fe60003800000 */
[----:B------:R-:W-:-:S04]  /*4700*/  IMAD.WIDE.U32 R20, R12, R216, R226 ;  /* 0x000000d80c147225 */ /* 0x000fc800078e00e2 */
[----:B------:R-:W-:Y:S01]  /*4710*/  IMAD.IADD R14, R14, 0x1, R21 ;  /* 0x000000010e0e7824 */ /* 0x000fe200078e0215 */
[----:B------:R-:W-:-:S04]  /*4720*/  IADD3 R20, P4, P5, R222, R218, R20 ;  /* 0x000000dade147210 */ /* 0x000fc80007d9e014 */
[----:B------:R-:W-:Y:S02]  /*4730*/  IADD3.X R21, R221, R219, R14, P4, P5 ;  /* 0x000000dbdd157210 */ /* 0x000fe400027ea40e */
[C---:B------:R-:W-:Y:S02]  /*4740*/  ISETP.LT.OR P4, PT, R0.reuse, 0x9, !P3 ;  /* 0x000000090000780c */ /* 0x040fe40005f81670 */
[----:B------:R-:W-:Y:S01]  /*4750*/  ISETP.LT.OR P5, PT, R0, 0xa, !P3 ;  /* 0x0000000a0000780c */ /* 0x000fe20005fa1670 */
[----:B--2---:R-:W-:-:S05]  /*4760*/  @!P0 IMAD R3, R3, R17, R2 ;  /* 0x0000001103038224 */ /* 0x004fca00078e0202 */
[----:B------:R1:W-:Y:S01]  /*4770*/  @!P0 STG.E.U8 desc[UR36][R4.64+0x1], R3 ;  /* 0x0000010304008986 */ /* 0x0003e2000c101124 */
[----:B------:R-:W-:-:S04]  /*4780*/  ISETP.GE.AND P0, PT, R224, 0x9, PT ;  /* 0x00000009e000780c */ /* 0x000fc80003f06270 */
[C---:B------:R-:W-:Y:S02]  /*4790*/  ISETP.LT.OR P2, PT, R0.reuse, 0x1, !P0 ;  /* 0x000000010000780c */ /* 0x040fe40004741670 */
[----:B------:R-:W-:-:S11]  /*47a0*/  ISETP.LT.OR P1, PT, R0, 0x2, !P0 ;  /* 0x000000020000780c */ /* 0x000fd60004721670 */
[----:B-1----:R-:W-:Y:S05]  /*47b0*/  @P2 BRA `(.L_x_42) ;  /* 0x00000000000c2947 */ /* 0x002fea0003800000 */
[----:B------:R-:W2:Y:S02]  /*47c0*/  LDG.E.U8 R16, desc[UR36][R20.64] ;  /* 0x0000002414107981 */ /* 0x000ea4000c1e1100 */
[----:B--2---:R-:W-:-:S05]  /*47d0*/  PRMT R2, R16, 0x8880, RZ ;  /* 0x0000888010027816 */ /* 0x004fca00000000ff */
[----:B------:R-:W-:-:S07]  /*47e0*/  IMAD R2, R2, R18, RZ ;  /* 0x0000001202027224 */ /* 0x000fce00078e02ff */
.L_x_42:
[----:B------:R-:W-:Y:S05]  /*47f0*/  BSYNC B1 ;  /* 0x0000000000017941 */ /* 0x000fea0003800000 */
.L_x_41:
[----:B------:R-:W2:Y:S01]  /*4800*/  LDL.LU R3, [R1+0x188] ;  /* 0x0001880001037983 */ /* 0x000ea20000300800 */
[----:B------:R-:W-:Y:S01]  /*4810*/  BSSY B1, `(.L_x_43) ;  /* 0x0000007000017945 */ /* 0x000fe20003800000 */
[----:B--2---:R-:W-:-:S05]  /*4820*/  @!P2 IMAD R3, R3, R17, R2 ;  /* 0x000000110303a224 */ /* 0x004fca00078e0202 */
[----:B------:R1:W-:Y:S01]  /*4830*/  @!P2 STG.E.U8 desc[UR36][R10.64], R3 ;  /* 0x000000030a00a986 */ /* 0x0003e2000c101124 */
[----:B------:R-:W-:Y:S05]  /*4840*/  @P1 BRA `(.L_x_44) ;  /* 0x00000000000c1947 */ /* 0x000fea0003800000 */
[----:B------:R-:W2:Y:S02]  /*4850*/  LDG.E.U8 R16, desc[UR36][R20.64+0x1] ;  /* 0x0000012414107981 */ /* 0x000ea4000c1e1100 */
[----:B--2---:R-:W-:-:S05]  /*4860*/  PRMT R2, R16, 0x8880, RZ ;  /* 0x0000888010027816 */ /* 0x004fca00000000ff */
[----:B------:R-:W-:-:S07]  /*4870*/  IMAD R2, R2, R18, RZ ;  /* 0x0000001202027224 */ /* 0x000fce00078e02ff */
.L_x_44:
[----:B------:R-:W-:Y:S05]  /*4880*/  BSYNC B1 ;  /* 0x0000000000017941 */ /* 0x000fea0003800000 */
.L_x_43:
[----:B-1----:R-:W2:Y:S01]  /*4890*/  LDL.LU R3, [R1+0x18c] ;  /* 0x00018c0001037983 */ /* 0x002ea20000300800 */
[----:B------:R-:W-:Y:S01]  /*48a0*/  BSSY B1, `(.L_x_45) ;  /* 0x0000007000017945 */ /* 0x000fe20003800000 */
[----:B--2---:R-:W-:-:S05]  /*48b0*/  @!P1 IMAD R3, R3, R17, R2 ;  /* 0x0000001103039224 */ /* 0x004fca00078e0202 */
[----:B------:R1:W-:Y:S01]  /*48c0*/  @!P1 STG.E.U8 desc[UR36][R10.64+0x1], R3 ;  /* 0x000001030a009986 */ /* 0x0003e2000c101124 */
[----:B------:R-:W-:Y:S05]  /*48d0*/  @P4 BRA `(.L_x_46) ;  /* 0x00000000000c4947 */ /* 0x000fea0003800000 */
[----:B------:R-:W2:Y:S02]  /*48e0*/  LDG.E.U8 R16, desc[UR36][R22.64+0x8] ;  /* 0x0000082416107981 */ /* 0x000ea4000c1e1100 */
[----:B--2---:R-:W-:-:S05]  /*48f0*/  PRMT R2, R16, 0x8880, RZ ;  /* 0x0000888010027816 */ /* 0x004fca00000000ff */
[----:B------:R-:W-:-:S07]  /*4900*/  IMAD R2, R2, R18, RZ ;  /* 0x0000001202027224 */ /* 0x000fce00078e02ff */
.L_x_46:
[----:B------:R-:W-:Y:S05]  /*4910*/  BSYNC B1 ;  /* 0x0000000000017941 */ /* 0x000fea0003800000 */
.L_x_45:
        /* <DEDUP_REMOVED lines=8> */
.L_x_48:
[----:B------:R-:W-:Y:S05]  /*49a0*/  BSYNC B1 ;  /* 0x0000000000017941 */ /* 0x000fea0003800000 */
.L_x_47:
[----:B-1----:R-:W2:Y:S01]  /*49b0*/  LDL.LU R3, [R1+0x194] ;  /* 0x0001940001037983 */ /* 0x002ea20000300800 */
[C---:B------:R-:W-:Y:S01]  /*49c0*/  ISETP.LT.OR P1, PT, R0.reuse, 0x9, !P0 ;  /* 0x000000090000780c */ /* 0x040fe20004721670 */
[----:B------:R-:W-:Y:S01]  /*49d0*/  BSSY B1, `(.L_x_49) ;  /* 0x000000a000017945 */ /* 0x000fe20003800000 */
[C---:B------:R-:W-:Y:S02]  /*49e0*/  ISETP.LT.OR P2, PT, R0.reuse, 0xa, !P0 ;  /* 0x0000000a0000780c */ /* 0x040fe40004741670 */
[----:B------:R-:W-:Y:S01]  /*49f0*/  ISETP.LT.OR P4, PT, R0, 0x11, !P3 ;  /* 0x000000110000780c */ /* 0x000fe20005f81670 */
[----:B--2---:R-:W-:-:S05]  /*4a00*/  @!P5 IMAD R3, R3, R17, R2 ;  /* 0x000000110303d224 */ /* 0x004fca00078e0202 */
[----:B------:R1:W-:Y:S01]  /*4a10*/  @!P5 STG.E.U8 desc[UR36][R4.64+0x9], R3 ;  /* 0x000009030400d986 */ /* 0x0003e2000c101124 */
[----:B------:R-:W-:Y:S02]  /*4a20*/  ISETP.LT.OR P5, PT, R0, 0x12, !P3 ;  /* 0x000000120000780c */ /* 0x000fe40005fa1670 */
[----:B------:R-:W-:Y:S11]  /*4a30*/  @P1 BRA `(.L_x_50) ;  /* 0x00000000000c1947 */ /* 0x000ff60003800000 */
[----:B------:R-:W2:Y:S02]  /*4a40*/  LDG.E.U8 R16, desc[UR36][R20.64+0x8] ;  /* 0x0000082414107981 */ /* 0x000ea4000c1e1100 */
[----:B--2---:R-:W-:-:S05]  /*4a50*/  PRMT R2, R16, 0x8880, RZ ;  /* 0x0000888010027816 */ /* 0x004fca00000000ff */
[----:B------:R-:W-:-:S07]  /*4a60*/  IMAD R2, R2, R18, RZ ;  /* 0x0000001202027224 */ /* 0x000fce00078e02ff */
.L_x_50:
[----:B------:R-:W-:Y:S05]  /*4a70*/  BSYNC B1 ;  /* 0x0000000000017941 */ /* 0x000fea0003800000 */
.L_x_49:
        /* <DEDUP_REMOVED lines=8> */
.L_x_52:
[----:B------:R-:W-:Y:S05]  /*4b00*/  BSYNC B1 ;  /* 0x0000000000017941 */ /* 0x000fea0003800000 */
.L_x_51:
        /* <DEDUP_REMOVED lines=8> */
.L_x_54:
[----:B------:R-:W-:Y:S05]  /*4b90*/  BSYNC B1 ;  /* 0x0000000000017941 */ /* 0x000fea0003800000 */
.L_x_53:
        /* <DEDUP_REMOVED lines=8> */
.L_x_56:
[----:B------:R-:W-:Y:S05]  /*4c20*/  BSYNC B1 ;  /* 0x0000000000017941 */ /* 0x000fea0003800000 */
.L_x_55:
        /* <DEDUP_REMOVED lines=12> */
.L_x_58:
[----:B------:R-:W-:Y:S05]  /*4cf0*/  BSYNC B1 ;  /* 0x0000000000017941 */ /* 0x000fea0003800000 */
.L_x_57:
        /* <DEDUP_REMOVED lines=8> */
.L_x_60:
[----:B------:R-:W-:Y:S05]  /*4d80*/  BSYNC B1 ;  /* 0x0000000000017941 */ /* 0x000fea0003800000 */
.L_x_59:
        /* <DEDUP_REMOVED lines=8> */
.L_x_62:
[----:B------:R-:W-:Y:S05]  /*4e10*/  BSYNC B1 ;  /* 0x0000000000017941 */ /* 0x000fea0003800000 */
.L_x_61:
        /* <DEDUP_REMOVED lines=8> */
.L_x_64:
[----:B------:R-:W-:Y:S05]  /*4ea0*/  BSYNC B1 ;  /* 0x0000000000017941 */ /* 0x000fea0003800000 */
.L_x_63:
        /* <DEDUP_REMOVED lines=12> */
.L_x_66:
[----:B------:R-:W-:Y:S05]  /*4f70*/  BSYNC B1 ;  /* 0x0000000000017941 */ /* 0x000fea0003800000 */
.L_x_65:
        /* <DEDUP_REMOVED lines=8> */
.L_x_68:
[----:B------:R-:W-:Y:S05]  /*5000*/  BSYNC B1 ;  /* 0x0000000000017941 */ /* 0x000fea0003800000 */
.L_x_67:
        /* <DEDUP_REMOVED lines=8> */
.L_x_70:
[----:B------:R-:W-:Y:S05]  /*5090*/  BSYNC B1 ;  /* 0x0000000000017941 */ /* 0x000fea0003800000 */
.L_x_69:
        /* <DEDUP_REMOVED lines=8> */
.L_x_72:
[----:B------:R-:W-:Y:S05]  /*5120*/  BSYNC B1 ;  /* 0x0000000000017941 */ /* 0x000fea0003800000 */
.L_x_71:
        /* <DEDUP_REMOVED lines=12> */
.L_x_74:
[----:B------:R-:W-:Y:S05]  /*51f0*/  BSYNC B1 ;  /* 0x0000000000017941 */ /* 0x000fea0003800000 */
.L_x_73:
        /* <DEDUP_REMOVED lines=8> */
.L_x_76:
[----:B------:R-:W-:Y:S05]  /*5280*/  BSYNC B1 ;  /* 0x0000000000017941 */ /* 0x000fea0003800000 */
.L_x_75:
        /* <DEDUP_REMOVED lines=8> */
.L_x_78:
[----:B------:R-:W-:Y:S05]  /*5310*/  BSYNC B1 ;  /* 0x0000000000017941 */ /* 0x000fea0003800000 */
.L_x_77:
        /* <DEDUP_REMOVED lines=8> */
.L_x_80:
[----:B------:R-:W-:Y:S05]  /*53a0*/  BSYNC B1 ;  /* 0x0000000000017941 */ /* 0x000fea0003800000 */
.L_x_79:
        /* <DEDUP_REMOVED lines=12> */
.L_x_82:
[----:B------:R-:W-:Y:S05]  /*5470*/  BSYNC B1 ;  /* 0x0000000000017941 */ /* 0x000fea0003800000 */
.L_x_81:
        /* <DEDUP_REMOVED lines=8> */
.L_x_84:
[----:B------:R-:W-:Y:S05]  /*5500*/  BSYNC B1 ;  /* 0x0000000000017941 */ /* 0x000fea0003800000 */
.L_x_83:
        /* <DEDUP_REMOVED lines=8> */
.L_x_86:
[----:B------:R-:W-:Y:S05]  /*5590*/  BSYNC B1 ;  /* 0x0000000000017941 */ /* 0x000fea0003800000 */
.L_x_85:
        /* <DEDUP_REMOVED lines=8> */
.L_x_88:
[----:B------:R-:W-:Y:S05]  /*5620*/  BSYNC B1 ;  /* 0x0000000000017941 */ /* 0x000fea0003800000 */
.L_x_87:
        /* <DEDUP_REMOVED lines=12> */
.L_x_90:
[----:B------:R-:W-:Y:S05]  /*56f0*/  BSYNC B1 ;  /* 0x0000000000017941 */ /* 0x000fea0003800000 */
.L_x_89:
        /* <DEDUP_REMOVED lines=8> */
.L_x_92:
[----:B------:R-:W-:Y:S05]  /*5780*/  BSYNC B1 ;  /* 0x0000000000017941 */ /* 0x000fea0003800000 */
.L_x_91:
        /* <DEDUP_REMOVED lines=8> */
.L_x_94:
[----:B------:R-:W-:Y:S05]  /*5810*/  BSYNC B1 ;  /* 0x0000000000017941 */ /* 0x000fea0003800000 */
.L_x_93:
        /* <DEDUP_REMOVED lines=8> */
.L_x_96:
[----:B------:R-:W-:Y:S05]  /*58a0*/  BSYNC B1 ;  /* 0x0000000000017941 */ /* 0x000fea0003800000 */
.L_x_95:
        /* <DEDUP_REMOVED lines=12> */
.L_x_98:
[----:B------:R-:W-:Y:S05]  /*5970*/  BSYNC B1 ;  /* 0x0000000000017941 */ /* 0x000fea0003800000 */
.L_x_97:
        /* <DEDUP_REMOVED lines=8> */
.L_x_100:
[----:B------:R-:W-:Y:S05]  /*5a00*/  BSYNC B1 ;  /* 0x0000000000017941 */ /* 0x000fea0003800000 */
.L_x_99:
        /* <DEDUP_REMOVED lines=8> */
.L_x_102:
[----:B------:R-:W-:Y:S05]  /*5a90*/  BSYNC B1 ;  /* 0x0000000000017941 */ /* 0x000fea0003800000 */
.L_x_101:
        /* <DEDUP_REMOVED lines=8> */
.L_x_104:
[----:B------:R-:W-:Y:S05]  /*5b20*/  BSYNC B1 ;  /* 0x0000000000017941 */ /* 0x000fea0003800000 */
.L_x_103:
        /* <DEDUP_REMOVED lines=12> */
.L_x_106:
[----:B------:R-:W-:Y:S05]  /*5bf0*/  BSYNC B1 ;  /* 0x0000000000017941 */ /* 0x000fea0003800000 */
.L_x_105:
        /* <DEDUP_REMOVED lines=8> */
.L_x_108:
[----:B------:R-:W-:Y:S05]  /*5c80*/  BSYNC B1 ;  /* 0x0000000000017941 */ /* 0x000fea0003800000 */
.L_x_107:
        /* <DEDUP_REMOVED lines=8> */
.L_x_110:
[----:B------:R-:W-:Y:S05]  /*5d10*/  BSYNC B1 ;  /* 0x0000000000017941 */ /* 0x000fea0003800000 */
.L_x_109:
        /* <DEDUP_REMOVED lines=8> */
.L_x_112:
[----:B------:R-:W-:Y:S05]  /*5da0*/  BSYNC B1 ;  /* 0x0000000000017941 */ /* 0x000fea0003800000 */
.L_x_111:
        /* <DEDUP_REMOVED lines=12> */
.L_x_114:
[----:B------:R-:W-:Y:S05]  /*5e70*/  BSYNC B1 ;  /* 0x0000000000017941 */ /* 0x000fea0003800000 */
.L_x_113:
        /* <DEDUP_REMOVED lines=8> */
.L_x_116:
[----:B------:R-:W-:Y:S05]  /*5f00*/  BSYNC B1 ;  /* 0x0000000000017941 */ /* 0x000fea0003800000 */
.L_x_115:
        /* <DEDUP_REMOVED lines=8> */
.L_x_118:
[----:B------:R-:W-:Y:S05]  /*5f90*/  BSYNC B1 ;  /* 0x0000000000017941 */ /* 0x000fea0003800000 */
.L_x_117:
        /* <DEDUP_REMOVED lines=8> */
.L_x_120:
[----:B------:R-:W-:Y:S05]  /*6020*/  BSYNC B1 ;  /* 0x0000000000017941 */ /* 0x000fea0003800000 */
.L_x_119:
        /* <DEDUP_REMOVED lines=12> */
.L_x_122:
[----:B------:R-:W-:Y:S05]  /*60f0*/  BSYNC B1 ;  /* 0x0000000000017941 */ /* 0x000fea0003800000 */
.L_x_121:
        /* <DEDUP_REMOVED lines=8> */
.L_x_124:
[----:B------:R-:W-:Y:S05]  /*6180*/  BSYNC B1 ;  /* 0x0000000000017941 */ /* 0x000fea0003800000 */
.L_x_123:
        /* <DEDUP_REMOVED lines=8> */
.L_x_126:
[----:B------:R-:W-:Y:S05]  /*6210*/  BSYNC B1 ;  /* 0x0000000000017941 */ /* 0x000fea0003800000 */
.L_x_125:
        /* <DEDUP_REMOVED lines=8> */
.L_x_128:
[----:B------:R-:W-:Y:S05]  /*62a0*/  BSYNC B1 ;  /* 0x0000000000017941 */ /* 0x000fea0003800000 */
.L_x_127:
        /* <DEDUP_REMOVED lines=12> */
.L_x_130:
[----:B------:R-:W-:Y:S05]  /*6370*/  BSYNC B1 ;  /* 0x0000000000017941 */ /* 0x000fea0003800000 */
.L_x_129:
        /* <DEDUP_REMOVED lines=8> */
.L_x_132:
[----:B------:R-:W-:Y:S05]  /*6400*/  BSYNC B1 ;  /* 0x0000000000017941 */ /* 0x000fea0003800000 */
.L_x_131:
        /* <DEDUP_REMOVED lines=8> */
.L_x_134:
[----:B------:R-:W-:Y:S05]  /*6490*/  BSYNC B1 ;  /* 0x0000000000017941 */ /* 0x000fea0003800000 */
.L_x_133:
        /* <DEDUP_REMOVED lines=8> */
.L_x_136:
[----:B------:R-:W-:Y:S05]  /*6520*/  BSYNC B1 ;  /* 0x0000000000017941 */ /* 0x000fea0003800000 */
.L_x_135:
        /* <DEDUP_REMOVED lines=12> */
.L_x_138:
[----:B------:R-:W-:Y:S05]  /*65f0*/  BSYNC B1 ;  /* 0x0000000000017941 */ /* 0x000fea0003800000 */
.L_x_137:
        /* <DEDUP_REMOVED lines=8> */
.L_x_140:
[----:B------:R-:W-:Y:S05]  /*6680*/  BSYNC B1 ;  /* 0x0000000000017941 */ /* 0x000fea0003800000 */
.L_x_139:
        /* <DEDUP_REMOVED lines=8> */
.L_x_142:
[----:B------:R-:W-:Y:S05]  /*6710*/  BSYNC B1 ;  /* 0x0000000000017941 */ /* 0x000fea0003800000 */
.L_x_141:
        /* <DEDUP_REMOVED lines=8> */
.L_x_144:
[----:B------:R-:W-:Y:S05]  /*67a0*/  BSYNC B1 ;  /* 0x0000000000017941 */ /* 0x000fea0003800000 */
.L_x_143:
        /* <DEDUP_REMOVED lines=12> */
.L_x_146:
[----:B------:R-:W-:Y:S05]  /*6870*/  BSYNC B1 ;  /* 0x0000000000017941 */ /* 0x000fea0003800000 */
.L_x_145:
        /* <DEDUP_REMOVED lines=8> */
.L_x_148:
[----:B------:R-:W-:Y:S05]  /*6900*/  BSYNC B1 ;  /* 0x0000000000017941 */ /* 0x000fea0003800000 */
.L_x_147:
        /* <DEDUP_REMOVED lines=8> */
.L_x_150:
[----:B------:R-:W-:Y:S05]  /*6990*/  BSYNC B1 ;  /* 0x0000000000017941 */ /* 0x000fea0003800000 */
.L_x_149:
        /* <DEDUP_REMOVED lines=8> */
.L_x_152:
[----:B------:R-:W-:Y:S05]  /*6a20*/  BSYNC B1 ;  /* 0x0000000000017941 */ /* 0x000fea0003800000 */
.L_x_151:
        /* <DEDUP_REMOVED lines=12> */
.L_x_154:
[----:B------:R-:W-:Y:S05]  /*6af0*/  BSYNC B1 ;  /* 0x0000000000017941 */ /* 0x000fea0003800000 */
.L_x_153:
        /* <DEDUP_REMOVED lines=8> */
.L_x_156:
[----:B------:R-:W-:Y:S05]  /*6b80*/  BSYNC B1 ;  /* 0x0000000000017941 */ /* 0x000fea0003800000 */
.L_x_155:
        /* <DEDUP_REMOVED lines=8> */
.L_x_158:
[----:B------:R-:W-:Y:S05]  /*6c10*/  BSYNC B1 ;  /* 0x0000000000017941 */ /* 0x000fea0003800000 */
.L_x_157:
        /* <DEDUP_REMOVED lines=8> */
.L_x_160:
[----:B------:R-:W-:Y:S05]  /*6ca0*/  BSYNC B1 ;  /* 0x0000000000017941 */ /* 0x000fea0003800000 */
.L_x_159:
        /* <DEDUP_REMOVED lines=12> */
.L_x_162:
[----:B------:R-:W-:Y:S05]  /*6d70*/  BSYNC B1 ;  /* 0x0000000000017941 */ /* 0x000fea0003800000 */
.L_x_161:
        /* <DEDUP_REMOVED lines=8> */
.L_x_164:
[----:B------:R-:W-:Y:S05]  /*6e00*/  BSYNC B1 ;  /* 0x0000000000017941 */ /* 0x000fea0003800000 */
.L_x_163:
        /* <DEDUP_REMOVED lines=8> */
.L_x_166:
[----:B------:R-:W-:Y:S05]  /*6e90*/  BSYNC B1 ;  /* 0x0000000000017941 */ /* 0x000fea0003800000 */
.L_x_165:
        /* <DEDUP_REMOVED lines=8> */
.L_x_168:
[----:B------:R-:W-:Y:S05]  /*6f20*/  BSYNC B1 ;  /* 0x0000000000017941 */ /* 0x000fea0003800000 */
.L_x_167:
        /* <DEDUP_REMOVED lines=12> */
.L_x_170:
[----:B------:R-:W-:Y:S05]  /*6ff0*/  BSYNC B1 ;  /* 0x0000000000017941 */ /* 0x000fea0003800000 */
.L_x_169:
        /* <DEDUP_REMOVED lines=8> */
.L_x_172:
[----:B------:R-:W-:Y:S05]  /*7080*/  BSYNC B1 ;  /* 0x0000000000017941 */ /* 0x000fea0003800000 */
.L_x_171:
        /* <DEDUP_REMOVED lines=8> */
.L_x_174:
[----:B------:R-:W-:Y:S05]  /*7110*/  BSYNC B1 ;  /* 0x0000000000017941 */ /* 0x000fea0003800000 */
.L_x_173:
        /* <DEDUP_REMOVED lines=8> */
.L_x_176:
[----:B------:R-:W-:Y:S05]  /*71a0*/  BSYNC B1 ;  /* 0x0000000000017941 */ /* 0x000fea0003800000 */
.L_x_175:
        /* <DEDUP_REMOVED lines=12> */
.L_x_178:
[----:B------:R-:W-:Y:S05]  /*7270*/  BSYNC B1 ;  /* 0x0000000000017941 */ /* 0x000fea0003800000 */
.L_x_177:
        /* <DEDUP_REMOVED lines=8> */
.L_x_180:
[----:B------:R-:W-:Y:S05]  /*7300*/  BSYNC B1 ;  /* 0x0000000000017941 */ /* 0x000fea0003800000 */
.L_x_179:
        /* <DEDUP_REMOVED lines=8> */
.L_x_182:
[----:B------:R-:W-:Y:S05]  /*7390*/  BSYNC B1 ;  /* 0x0000000000017941 */ /* 0x000fea0003800000 */
.L_x_181:
        /* <DEDUP_REMOVED lines=8> */
.L_x_184:
[----:B------:R-:W-:Y:S05]  /*7420*/  BSYNC B1 ;  /* 0x0000000000017941 */ /* 0x000fea0003800000 */
.L_x_183:
        /* <DEDUP_REMOVED lines=12> */
.L_x_186:
[----:B------:R-:W-:Y:S05]  /*74f0*/  BSYNC B1 ;  /* 0x0000000000017941 */ /* 0x000fea0003800000 */
.L_x_185:
        /* <DEDUP_REMOVED lines=8> */
.L_x_188:
[----:B------:R-:W-:Y:S05]  /*7580*/  BSYNC B1 ;  /* 0x0000000000017941 */ /* 0x000fea0003800000 */
.L_x_187:
        /* <DEDUP_REMOVED lines=8> */
.L_x_190:
[----:B------:R-:W-:Y:S05]  /*7610*/  BSYNC B1 ;  /* 0x0000000000017941 */ /* 0x000fea0003800000 */
.L_x_189:
        /* <DEDUP_REMOVED lines=8> */
.L_x_192:
[----:B------:R-:W-:Y:S05]  /*76a0*/  BSYNC B1 ;  /* 0x0000000000017941 */ /* 0x000fea0003800000 */
.L_x_191:
        /* <DEDUP_REMOVED lines=12> */
.L_x_194:
[----:B------:R-:W-:Y:S05]  /*7770*/  BSYNC B1 ;  /* 0x0000000000017941 */ /* 0x000fea0003800000 */
.L_x_193:
        /* <DEDUP_REMOVED lines=8> */
.L_x_196:
[----:B------:R-:W-:Y:S05]  /*7800*/  BSYNC B1 ;  /* 0x0000000000017941 */ /* 0x000fea0003800000 */
.L_x_195:
        /* <DEDUP_REMOVED lines=8> */
.L_x_198:
[----:B------:R-:W-:Y:S05]  /*7890*/  BSYNC B1 ;  /* 0x0000000000017941 */ /* 0x000fea0003800000 */
.L_x_197:
        /* <DEDUP_REMOVED lines=8> */
.L_x_200:
[----:B------:R-:W-:Y:S05]  /*7920*/  BSYNC B1 ;  /* 0x0000000000017941 */ /* 0x000fea0003800000 */
.L_x_199:
        /* <DEDUP_REMOVED lines=12> */
.L_x_202:
[----:B------:R-:W-:Y:S05]  /*79f0*/  BSYNC B1 ;  /* 0x0000000000017941 */ /* 0x000fea0003800000 */
.L_x_201:
        /* <DEDUP_REMOVED lines=8> */
.L_x_204:
[----:B------:R-:W-:Y:S05]  /*7a80*/  BSYNC B1 ;  /* 0x0000000000017941 */ /* 0x000fea0003800000 */
.L_x_203:
        /* <DEDUP_REMOVED lines=8> */
.L_x_206:
[----:B------:R-:W-:Y:S05]  /*7b10*/  BSYNC B1 ;  /* 0x0000000000017941 */ /* 0x000fea0003800000 */
.L_x_205:
        /* <DEDUP_REMOVED lines=8> */
.L_x_208:
[----:B------:R-:W-:Y:S05]  /*7ba0*/  BSYNC B1 ;  /* 0x0000000000017941 */ /* 0x000fea0003800000 */
.L_x_207:
        /* <DEDUP_REMOVED lines=12> */
.L_x_210:
[----:B------:R-:W-:Y:S05]  /*7c70*/  BSYNC B1 ;  /* 0x0000000000017941 */ /* 0x000fea0003800000 */
.L_x_209:
        /* <DEDUP_REMOVED lines=8> */
.L_x_212:
[----:B------:R-:W-:Y:S05]  /*7d00*/  BSYNC B1 ;  /* 0x0000000000017941 */ /* 0x000fea0003800000 */
.L_x_211:
        /* <DEDUP_REMOVED lines=8> */
.L_x_214:
[----:B------:R-:W-:Y:S05]  /*7d90*/  BSYNC B1 ;  /* 0x0000000000017941 */ /* 0x000fea0003800000 */
.L_x_213:
        /* <DEDUP_REMOVED lines=8> */
.L_x_216:
[----:B------:R-:W-:Y:S05]  /*7e20*/  BSYNC B1 ;  /* 0x0000000000017941 */ /* 0x000fea0003800000 */
.L_x_215:
[----:B-1----:R-:W2:Y:S01]  /*7e30*/  LDL.LU R3, [R1+0x2e4] ;  /* 0x0002e40001037983 */ /* 0x002ea20000300800 */
[C---:B------:R-:W-:Y:S01]  /*7e40*/  ISETP.LT.OR P2, PT, R0.reuse, 0xb1, !P0 ;  /* 0x000000b10000780c */ /* 0x040fe20004741670 */
[----:B------:R-:W-:Y:S01]  /*7e50*/  BSSY B1, `(.L_x_217) ;  /* 0x000000a000017945 */ /* 0x000fe20003800000 */
[----:B------:R-:W-:Y:S01]  /*7e60*/  ISETP.LT.OR P5, PT, R0, 0xb9, !P3 ;  /* 0x000000b90000780c */ /* 0x000fe20005fa1670 */
[----:B--2---:R-:W-:Y:S01]  /*7e70*/  @!P1 IMAD R14, R3, R17, R2 ;  /* 0x00000011030e9224 */ /* 0x004fe200078e0202 */
[----:B------:R-:W-:-:S04]  /*7e80*/  IADD3 R3, P4, R12, 0x80, RZ ;  /* 0x000000800c037810 */ /* 0x000fc80007f9e0ff */
[----:B------:R1:W-:Y:S01]  /*7e90*/  @!P1 STG.E.U8 desc[UR36][R4.64+0xb1], R14 ;  /* 0x0000b10e04009986 */ /* 0x0003e2000c101124 */
[----:B------:R-:W-:-:S04]  /*7ea0*/  ISETP.LT.OR P1, PT, R0, 0xb2, !P0 ;  /* 0x000000b20000780c */ /* 0x000fc80004721670 */
[----:B------:R-:W-:Y:S09]  /*7eb0*/  @P2 BRA `(.L_x_218) ;  /* 0x00000000000c2947 */ /* 0x000ff20003800000 */
[----:B------:R-:W2:Y:S02]  /*7ec0*/  LDG.E.U8 R16, desc[UR36][R20.64+0xb0] ;  /* 0x0000b02414107981 */ /* 0x000ea4000c1e1100 */
[----:B--2---:R-:W-:-:S05]  /*7ed0*/  PRMT R2, R16, 0x8880, RZ ;  /* 0x0000888010027816 */ /* 0x004fca00000000ff */
[----:B------:R-:W-:-:S07]  /*7ee0*/  IMAD R2, R2, R18, RZ ;  /* 0x0000001202027224 */ /* 0x000fce00078e02ff */
.L_x_218:
[----:B------:R-:W-:Y:S05]  /*7ef0*/  BSYNC B1 ;  /* 0x0000000000017941 */ /* 0x000fea0003800000 */
.L_x_217:
        /* <DEDUP_REMOVED lines=8> */
.L_x_220:
[----:B------:R-:W-:Y:S05]  /*7f80*/  BSYNC B1 ;  /* 0x0000000000017941 */ /* 0x000fea0003800000 */
.L_x_219:
        /* <DEDUP_REMOVED lines=8> */
.L_x_222:
[----:B------:R-:W-:Y:S05]  /*8010*/  BSYNC B1 ;  /* 0x0000000000017941 */ /* 0x000fea0003800000 */
.L_x_221:
[----:B-1----:R-:W2:Y:S01]  /*8020*/  LDL.LU R14, [R1+0x2f0] ;  /* 0x0002f000010e7983 */ /* 0x002ea20000300800 */
[C---:B------:R-:W-:Y:S01]  /*8030*/  ISETP.LT.OR P1, PT, R0.reuse, 0xba, !P3 ;  /* 0x000000ba0000780c */ /* 0x040fe20005f21670 */
[----:B------:R-:W-:Y:S01]  /*8040*/  IMAD.X R229, RZ, RZ, R13, P4 ;  /* 0x000000ffffe57224 */ /* 0x000fe200020e060d */
[----:B------:R-:W-:Y:S01]  /*8050*/  BSSY B1, `(.L_x_223) ;  /* 0x000000b000017945 */ /* 0x000fe20003800000 */
[----:B------:R-:W-:Y:S01]  /*8060*/  IMAD.WIDE.U32 R12, R3, R216, R220 ;  /* 0x000000d8030c7225 */ /* 0x000fe200078e00dc */
[----:B------:R-:W-:-:S03]  /*8070*/  ISETP.LT.OR P2, PT, R0, 0xba, !P0 ;  /* 0x000000ba0000780c */ /* 0x000fc60004741670 */
[----:B--2---:R-:W-:-:S05]  /*8080*/  @!P5 IMAD R14, R14, R17, R2 ;  /* 0x000000110e0ed224 */ /* 0x004fca00078e0202 */
[----:B------:R1:W-:Y:S01]  /*8090*/  @!P5 STG.E.U8 desc[UR36][R4.64+0xb8], R14 ;  /* 0x0000b80e0400d986 */ /* 0x0003e2000c101124 */
[----:B------:R-:W-:Y:S02]  /*80a0*/  ISETP.LT.OR P5, PT, R0, 0xb9, !P0 ;  /* 0x000000b90000780c */ /* 0x000fe400047a1670 */
[----:B-1----:R-:W-:Y:S01]  /*80b0*/  IADD3 R14, P4, R12, R218, RZ ;  /* 0x000000da0c0e7210 */ /* 0x002fe20007f9e0ff */
[----:B------:R-:W-:-:S12]  /*80c0*/  @P1 BRA `(.L_x_224) ;  /* 0x00000000000c1947 */ /* 0x000fd80003800000 */
[----:B------:R-:W2:Y:S02]  /*80d0*/  LDG.E.U8 R16, desc[UR36][R22.64+0xb9] ;  /* 0x0000b92416107981 */ /* 0x000ea4000c1e1100 */
[----:B--2---:R-:W-:-:S05]  /*80e0*/  PRMT R2, R16, 0x8880, RZ ;  /* 0x0000888010027816 */ /* 0x004fca00000000ff */
[----:B------:R-:W-:-:S07]  /*80f0*/  IMAD R2, R2, R18, RZ ;  /* 0x0000001202027224 */ /* 0x000fce00078e02ff */
.L_x_224:
[----:B------:R-:W-:Y:S05]  /*8100*/  BSYNC B1 ;  /* 0x0000000000017941 */ /* 0x000fea0003800000 */
.L_x_223:
[----:B------:R-:W2:Y:S01]  /*8110*/  LDL.LU R225, [R1+0x2f4] ;  /* 0x0002f40001e17983 */ /* 0x000ea20000300800 */
[----:B------:R-:W-:Y:S01]  /*8120*/  BSSY B1, `(.L_x_225) ;  /* 0x0000008000017945 */ /* 0x000fe20003800000 */
[----:B------:R-:W-:Y:S02]  /*8130*/  IMAD R229, R229, R216, RZ ;  /* 0x000000d8e5e57224 */ /* 0x000fe400078e02ff */
[----:B--2---:R-:W-:-:S05]  /*8140*/  @!P1 IMAD R225, R225, R17, R2 ;  /* 0x00000011e1e19224 */ /* 0x004fca00078e0202 */
[----:B------:R1:W-:Y:S01]  /*8150*/  @!P1 STG.E.U8 desc[UR36][R4.64+0xb9], R225 ;  /* 0x0000b9e104009986 */ /* 0x0003e2000c101124 */
[----:B------:R-:W-:Y:S05]  /*8160*/  @P5 BRA `(.L_x_226) ;  /* 0x00000000000c5947 */ /* 0x000fea0003800000 */
[----:B------:R-:W2:Y:S02]  /*8170*/  LDG.E.U8 R16, desc[UR36][R20.64+0xb8] ;  /* 0x0000b82414107981 */ /* 0x000ea4000c1e1100 */
[----:B--2---:R-:W-:-:S05]  /*8180*/  PRMT R2, R16, 0x8880, RZ ;  /* 0x0000888010027816 */ /* 0x004fca00000000ff */
[----:B------:R-:W-:-:S07]  /*8190*/  IMAD R2, R2, R18, RZ ;  /* 0x0000001202027224 */ /* 0x000fce00078e02ff */
.L_x_226:
[----:B------:R-:W-:Y:S05]  /*81a0*/  BSYNC B1 ;  /* 0x0000000000017941 */ /* 0x000fea0003800000 */
.L_x_225:
[----:B-1----:R-:W2:Y:S01]  /*81b0*/  LDL.LU R225, [R1+0x2f8] ;  /* 0x0002f80001e17983 */ /* 0x002ea20000300800 */
[----:B------:R-:W-:Y:S01]  /*81c0*/  BSSY B1, `(.L_x_227) ;  /* 0x0000008000017945 */ /* 0x000fe20003800000 */
[----:B--2---:R-:W-:Y:S02]  /*81d0*/  @!P5 IMAD R228, R225, R17, R2 ;  /* 0x00000011e1e4d224 */ /* 0x004fe400078e0202 */
[----:B------:R-:W-:-:S03]  /*81e0*/  IMAD R225, R3, R217, R229 ;  /* 0x000000d903e17224 */ /* 0x000fc600078e02e5 */
[----:B------:R1:W-:Y:S01]  /*81f0*/  @!P5 STG.E.U8 desc[UR36][R10.64+0xb8], R228 ;  /* 0x0000b8e40a00d986 */ /* 0x0003e2000c101124 */
[----:B------:R-:W-:Y:S05]  /*8200*/  @P2 BRA `(.L_x_228) ;  /* 0x00000000000c2947 */ /* 0x000fea0003800000 */
[----:B------:R-:W2:Y:S02]  /*8210*/  LDG.E.U8 R16, desc[UR36][R20.64+0xb9] ;  /* 0x0000b92414107981 */ /* 0x000ea4000c1e1100 */
[----:B--2---:R-:W-:-:S05]  /*8220*/  PRMT R2, R16, 0x8880, RZ ;  /* 0x0000888010027816 */ /* 0x004fca00000000ff */
[----:B------:R-:W-:-:S07]  /*8230*/  IMAD R2, R2, R18, RZ ;  /* 0x0000001202027224 */ /* 0x000fce00078e02ff */
.L_x_228:
[----:B------:R-:W-:Y:S05]  /*8240*/  BSYNC B1 ;  /* 0x0000000000017941 */ /* 0x000fea0003800000 */
.L_x_227:
[----:B------:R-:W2:Y:S01]  /*8250*/  LDL.LU R217, [R1+0x2fc] ;  /* 0x0002fc0001d97983 */ /* 0x000ea20000300800 */
[----:B------:R-:W-:Y:S01]  /*8260*/  ISETP.GE.AND P1, PT, R224, 0x81, PT ;  /* 0x00000081e000780c */ /* 0x000fe20003f26270 */
[----:B------:R-:W-:Y:S01]  /*8270*/  BSSY B1, `(.L_x_229) ;  /* 0x000000c000017945 */ /* 0x000fe20003800000 */
[----:B------:R-:W-:Y:S02]  /*8280*/  IADD3.X R15, R219, R13, R225, P4, !PT ;  /* 0x0000000ddb0f7210 */ /* 0x000fe400027fe4e1 */
[----:B------:R-:W-:Y:S01]  /*8290*/  ISETP.LT.OR P4, PT, R0, 0x1, !P1 ;  /* 0x000000010000780c */ /* 0x000fe20004f81670 */
[----:B--2---:R-:W-:Y:S02]  /*82a0*/  @!P2 IMAD R12, R217, R17, R2 ;  /* 0x00000011d90ca224 */ /* 0x004fe400078e0202 */
[----:B------:R-:W-:-:S03]  /*82b0*/  IMAD.WIDE.U32 R216, R3, R216, R226 ;  /* 0x000000d803d87225 */ /* 0x000fc600078e00e2 */
[----:B------:R2:W-:Y:S02]  /*82c0*/  @!P2 STG.E.U8 desc[UR36][R10.64+0xb9], R12 ;  /* 0x0000b90c0a00a986 */ /* 0x0005e4000c101124 */
[----:B--2---:R-:W-:Y:S01]  /*82d0*/  IADD3 R12, P2, P5, R222, R218, R216 ;  /* 0x000000dade0c7210 */ /* 0x004fe20007d5e0d8 */
[----:B------:R-:W-:-:S04]  /*82e0*/  IMAD.IADD R216, R225, 0x1, R217 ;  /* 0x00000001e1d87824 */ /* 0x000fc800078e02d9 */
[----:B------:R-:W-:Y:S08]  /*82f0*/  @P4 BRA `(.L_x_230) ;  /* 0x00000000000c4947 */ /* 0x000ff00003800000 */
[----:B------:R-:W2:Y:S02]  /*8300*/  LDG.E.U8 R16, desc[UR36][R14.64] ;  /* 0x000000240e107981 */ /* 0x000ea4000c1e1100 */
[----:B--2---:R-:W-:-:S05]  /*8310*/  PRMT R2, R16, 0x8880, RZ ;  /* 0x0000888010027816 */ /* 0x004fca00000000ff */
[----:B------:R-:W-:-:S07]  /*8320*/  IMAD R2, R2, R18, RZ ;  /* 0x0000001202027224 */ /* 0x000fce00078e02ff */
.L_x_230:
[----:B------:R-:W-:Y:S05]  /*8330*/  BSYNC B1 ;  /* 0x0000000000017941 */ /* 0x000fea0003800000 */
.L_x_229:
[----:B------:R-:W2:Y:S01]  /*8340*/  LDL.LU R3, [R1] ;  /* 0x0000000001037983 */ /* 0x000ea20000300800 */
[----:B------:R-:W-:Y:S01]  /*8350*/  IADD3.X R13, R221, R219, R216, P2, P5 ;  /* 0x000000dbdd0d7210 */ /* 0x000fe200017ea4d8 */
[----:B------:R-:W-:Y:S01]  /*8360*/  BSSY B1, `(.L_x_231) ;  /* 0x000000a000017945 */ /* 0x000fe20003800000 */
[----:B------:R-:W-:-:S04]  /*8370*/  ISETP.GE.AND P2, PT, R224, 0x89, PT ;  /* 0x00000089e000780c */ /* 0x000fc80003f46270 */
[----:B------:R-:W-:Y:S01]  /*8380*/  ISETP.LT.OR P5, PT, R0, 0x1, !P2 ;  /* 0x000000010000780c */ /* 0x000fe200057a1670 */
[----:B--2---:R-:W-:-:S05]  /*8390*/  @!P4 IMAD R3, R3, R17, R2 ;  /* 0x000000110303c224 */ /* 0x004fca00078e0202 */
[----:B------:R2:W-:Y:S01]  /*83a0*/  @!P4 STG.E.U8 desc[UR36][R6.64], R3 ;  /* 0x000000030600c986 */ /* 0x0005e2000c101124 */
[----:B------:R-:W-:-:S13]  /*83b0*/  ISETP.LT.OR P4, PT, R0, 0x2, !P1 ;  /* 0x000000020000780c */ /* 0x000fda0004f81670 */
[----:B--2---:R-:W-:Y:S05]  /*83c0*/  @P4 BRA `(.L_x_232) ;  /* 0x00000000000c4947 */ /* 0x004fea0003800000 */
[----:B------:R-:W2:Y:S02]  /*83d0*/  LDG.E.U8 R16, desc[UR36][R14.64+0x1] ;  /* 0x000001240e107981 */ /* 0x000ea4000c1e1100 */
[----:B--2---:R-:W-:-:S05]  /*83e0*/  PRMT R2, R16, 0x8880, RZ ;  /* 0x0000888010027816 */ /* 0x004fca00000000ff */
[----:B------:R-:W-:-:S07]  /*83f0*/  IMAD R2, R2, R18, RZ ;  /* 0x0000001202027224 */ /* 0x000fce00078e02ff */
.L_x_232:
[----:B------:R-:W-:Y:S05]  /*8400*/  BSYNC B1 ;  /* 0x0000000000017941 */ /* 0x000fea0003800000 */
.L_x_231:
[----:B------:R-:W2:Y:S01]  /*8410*/  LDL.LU R3, [R1+0x4] ;  /* 0x0000040001037983 */ /* 0x000ea20000300800 */
[----:B------:R-:W-:Y:S01]  /*8420*/  BSSY B1, `(.L_x_233) ;  /* 0x0000007000017945 */ /* 0x000fe20003800000 */
[----:B--2---:R-:W-:-:S05]  /*8430*/  @!P4 IMAD R3, R3, R17, R2 ;  /* 0x000000110303c224 */ /* 0x004fca00078e0202 */
[----:B------:R2:W-:Y:S01]  /*8440*/  @!P4 STG.E.U8 desc[UR36][R6.64+0x1], R3 ;  /* 0x000001030600c986 */ /* 0x0005e2000c101124 */
[----:B------:R-:W-:Y:S05]  /*8450*/  @P5 BRA `(.L_x_234) ;  /* 0x00000000000c5947 */ /* 0x000fea0003800000 */
[----:B------:R-:W3:Y:S02]  /*8460*/  LDG.E.U8 R16, desc[UR36][R12.64] ;  /* 0x000000240c107981 */ /* 0x000ee4000c1e1100 */
[----:B---3--:R-:W-:-:S05]  /*8470*/  PRMT R2, R16, 0x8880, RZ ;  /* 0x0000888010027816 */ /* 0x008fca00000000ff */
[----:B------:R-:W-:-:S07]  /*8480*/  IMAD R2, R2, R18, RZ ;  /* 0x0000001202027224 */ /* 0x000fce00078e02ff */
.L_x_234:
[----:B------:R-:W-:Y:S05]  /*8490*/  BSYNC B1 ;  /* 0x0000000000017941 */ /* 0x000fea0003800000 */
.L_x_233:
[----:B--2---:R-:W2:Y:S01]  /*84a0*/  LDL.LU R3, [R1+0x8] ;  /* 0x0000080001037983 */ /* 0x004ea20000300800 */
[----:B------:R-:W-:Y:S01]  /*84b0*/  ISETP.LT.OR P4, PT, R0, 0x2, !P2 ;  /* 0x000000020000780c */ /* 0x000fe20005781670 */
[----:B------:R-:W-:Y:S01]  /*84c0*/  BSSY B1, `(.L_x_235) ;  /* 0x0000008000017945 */ /* 0x000fe20003800000 */
[----:B--2---:R-:W-:-:S05]  /*84d0*/  @!P5 IMAD R3, R3, R17, R2 ;  /* 0x000000110303d224 */ /* 0x004fca00078e0202 */
[----:B------:R2:W-:Y:S01]  /*84e0*/  @!P5 STG.E.U8 desc[UR36][R8.64], R3 ;  /* 0x000000030800d986 */ /* 0x0005e2000c101124 */
[----:B------:R-:W-:-:S05]  /*84f0*/  ISETP.LT.OR P5, PT, R0, 0x9, !P1 ;  /* 0x000000090000780c */ /* 0x000fca0004fa1670 */
[----:B------:R-:W-:Y:S08]  /*8500*/  @P4 BRA `(.L_x_236) ;  /* 0x00000000000c4947 */ /* 0x000ff00003800000 */
[----:B------:R-:W3:Y:S02]  /*8510*/  LDG.E.U8 R16, desc[UR36][R12.64+0x1] ;  /* 0x000001240c107981 */ /* 0x000ee4000c1e1100 */
[----:B---3--:R-:W-:-:S05]  /*8520*/  PRMT R2, R16, 0x8880, RZ ;  /* 0x0000888010027816 */ /* 0x008fca00000000ff */
[----:B------:R-:W-:-:S07]  /*8530*/  IMAD R2, R2, R18, RZ ;  /* 0x0000001202027224 */ /* 0x000fce00078e02ff */
.L_x_236:
[----:B------:R-:W-:Y:S05]  /*8540*/  BSYNC B1 ;  /* 0x0000000000017941 */ /* 0x000fea0003800000 */
.L_x_235:
[----:B--2---:R-:W2:Y:S01]  /*8550*/  LDL.LU R3, [R1+0xc] ;  /* 0x00000c0001037983 */ /* 0x004ea20000300800 */
[----:B------:R-:W-:Y:S01]  /*8560*/  BSSY B1, `(.L_x_237) ;  /* 0x0000007000017945 */ /* 0x000fe20003800000 */
[----:B--2---:R-:W-:-:S05]  /*8570*/  @!P4 IMAD R3, R3, R17, R2 ;  /* 0x000000110303c224 */ /* 0x004fca00078e0202 */
[----:B------:R2:W-:Y:S01]  /*8580*/  @!P4 STG.E.U8 desc[UR36][R8.64+0x1], R3 ;  /* 0x000001030800c986 */ /* 0x0005e2000c101124 */
[----:B------:R-:W-:Y:S05]  /*8590*/  @P5 BRA `(.L_x_238) ;  /* 0x00000000000c5947 */ /* 0x000fea0003800000 */
[----:B------:R-:W3:Y:S02]  /*85a0*/  LDG.E.U8 R16, desc[UR36][R14.64+0x8] ;  /* 0x000008240e107981 */ /* 0x000ee4000c1e1100 */
[----:B---3--:R-:W-:-:S05]  /*85b0*/  PRMT R2, R16, 0x8880, RZ ;  /* 0x0000888010027816 */ /* 0x008fca00000000ff */
[----:B------:R-:W-:-:S07]  /*85c0*/  IMAD R2, R2, R18, RZ ;  /* 0x0000001202027224 */ /* 0x000fce00078e02ff */
.L_x_238:
[----:B------:R-:W-:Y:S05]  /*85d0*/  BSYNC B1 ;  /* 0x0000000000017941 */ /* 0x000fea0003800000 */
.L_x_237:
        /* <DEDUP_REMOVED lines=10> */
.L_x_240:
[----:B------:R-:W-:Y:S05]  /*8680*/  BSYNC B1 ;  /* 0x0000000000017941 */ /* 0x000fea0003800000 */
.L_x_239:
        /* <DEDUP_REMOVED lines=8> */
.L_x_242:
[----:B------:R-:W-:Y:S05]  /*8710*/  BSYNC B1 ;  /* 0x0000000000017941 */ /* 0x000fea0003800000 */
.L_x_241:
        /* <DEDUP_REMOVED lines=10> */
.L_x_244:
[----:B------:R-:W-:Y:S05]  /*87c0*/  BSYNC B1 ;  /* 0x0000000000017941 */ /* 0x000fea0003800000 */
.L_x_243:
        /* <DEDUP_REMOVED lines=8> */
.L_x_246:
[----:B------:R-:W-:Y:S05]  /*8850*/  BSYNC B1 ;  /* 0x0000000000017941 */ /* 0x000fea0003800000 */
.L_x_245:
        /* <DEDUP_REMOVED lines=10> */
.L_x_248:
[----:B------:R-:W-:Y:S05]  /*8900*/  BSYNC B1 ;  /* 0x0000000000017941 */ /* 0x000fea0003800000 */
.L_x_247:
        /* <DEDUP_REMOVED lines=8> */
.L_x_250:
[----:B------:R-:W-:Y:S05]  /*8990*/  BSYNC B1 ;  /* 0x0000000000017941 */ /* 0x000fea0003800000 */
.L_x_249:
        /* <DEDUP_REMOVED lines=10> */
.L_x_252:
[----:B------:R-:W-:Y:S05]  /*8a40*/  BSYNC B1 ;  /* 0x0000000000017941 */ /* 0x000fea0003800000 */
.L_x_251:
        /* <DEDUP_REMOVED lines=8> */
.L_x_254:
[----:B------:R-:W-:Y:S05]  /*8ad0*/  BSYNC B1 ;  /* 0x0000000000017941 */ /* 0x000fea0003800000 */
.L_x_253:
        /* <DEDUP_REMOVED lines=10> */
.L_x_256:
[----:B------:R-:W-:Y:S05]  /*8b80*/  BSYNC B1 ;  /* 0x0000000000017941 */ /* 0x000fea0003800000 */
.L_x_255:
        /* <DEDUP_REMOVED lines=8> */
.L_x_258:
[----:B------:R-:W-:Y:S05]  /*8c10*/  BSYNC B1 ;  /* 0x0000000000017941 */ /* 0x000fea0003800000 */
.L_x_257:
        /* <DEDUP_REMOVED lines=10> */
.L_x_260:
[----:B------:R-:W-:Y:S05]  /*8cc0*/  BSYNC B1 ;  /* 0x0000000000017941 */ /* 0x000fea0003800000 */
.L_x_259:
        /* <DEDUP_REMOVED lines=8> */
.L_x_262:
[----:B------:R-:W-:Y:S05]  /*8d50*/  BSYNC B1 ;  /* 0x0000000000017941 */ /* 0x000fea0003800000 */
.L_x_261:
        /* <DEDUP_REMOVED lines=10> */
.L_x_264:
[----:B------:R-:W-:Y:S05]  /*8e00*/  BSYNC B1 ;  /* 0x0000000000017941 */ /* 0x000fea0003800000 */
.L_x_263:
        /* <DEDUP_REMOVED lines=8> */
.L_x_266:
[----:B------:R-:W-:Y:S05]  /*8e90*/  BSYNC B1 ;  /* 0x0000000000017941 */ /* 0x000fea0003800000 */
.L_x_265:
        /* <DEDUP_REMOVED lines=10> */
.L_x_268:
[----:B------:R-:W-:Y:S05]  /*8f40*/  BSYNC B1 ;  /* 0x0000000000017941 */ /* 0x000fea0003800000 */
.L_x_267:
        /* <DEDUP_REMOVED lines=8> */
.L_x_270:
[----:B------:R-:W-:Y:S05]  /*8fd0*/  BSYNC B1 ;  /* 0x0000000000017941 */ /* 0x000fea0003800000 */
.L_x_269:
        /* <DEDUP_REMOVED lines=10> */
.L_x_272:
[----:B------:R-:W-:Y:S05]  /*9080*/  BSYNC B1 ;  /* 0x0000000000017941 */ /* 0x000fea0003800000 */
.L_x_271:
        /* <DEDUP_REMOVED lines=8> */
.L_x_274:
[----:B------:R-:W-:Y:S05]  /*9110*/  BSYNC B1 ;  /* 0x0000000000017941 */ /* 0x000fea0003800000 */
.L_x_273:
        /* <DEDUP_REMOVED lines=10> */
.L_x_276:
[----:B------:R-:W-:Y:S05]  /*91c0*/  BSYNC B1 ;  /* 0x0000000000017941 */ /* 0x000fea0003800000 */
.L_x_275:
        /* <DEDUP_REMOVED lines=8> */
.L_x_278:
[----:B------:R-:W-:Y:S05]  /*9250*/  BSYNC B1 ;  /* 0x0000000000017941 */ /* 0x000fea0003800000 */
.L_x_277:
        /* <DEDUP_REMOVED lines=10> */
.L_x_280:
[----:B------:R-:W-:Y:S05]  /*9300*/  BSYNC B1 ;  /* 0x0000000000017941 */ /* 0x000fea0003800000 */
.L_x_279:
        /* <DEDUP_REMOVED lines=8> */
.L_x_282:
[----:B------:R-:W-:Y:S05]  /*9390*/  BSYNC B1 ;  /* 0x0000000000017941 */ /* 0x000fea0003800000 */
.L_x_281:
        /* <DEDUP_REMOVED lines=10> */
.L_x_284:
[----:B------:R-:W-:Y:S05]  /*9440*/  BSYNC B1 ;  /* 0x0000000000017941 */ /* 0x000fea0003800000 */
.L_x_283:
        /* <DEDUP_REMOVED lines=8> */
.L_x_286:
[----:B------:R-:W-:Y:S05]  /*94d0*/  BSYNC B1 ;  /* 0x0000000000017941 */ /* 0x000fea0003800000 */
.L_x_285:
        /* <DEDUP_REMOVED lines=10> */
.L_x_288:
[----:B------:R-:W-:Y:S05]  /*9580*/  BSYNC B1 ;  /* 0x0000000000017941 */ /* 0x000fea0003800000 */
.L_x_287:
        /* <DEDUP_REMOVED lines=8> */
.L_x_290:
[----:B------:R-:W-:Y:S05]  /*9610*/  BSYNC B1 ;  /* 0x0000000000017941 */ /* 0x000fea0003800000 */
.L_x_289:
        /* <DEDUP_REMOVED lines=10> */
.L_x_292:
[----:B------:R-:W-:Y:S05]  /*96c0*/  BSYNC B1 ;  /* 0x0000000000017941 */ /* 0x000fea0003800000 */
.L_x_291:
        /* <DEDUP_REMOVED lines=8> */
.L_x_294:
[----:B------:R-:W-:Y:S05]  /*9750*/  BSYNC B1 ;  /* 0x0000000000017941 */ /* 0x000fea0003800000 */
.L_x_293:
        /* <DEDUP_REMOVED lines=10> */
.L_x_296:
[----:B------:R-:W-:Y:S05]  /*9800*/  BSYNC B1 ;  /* 0x0000000000017941 */ /* 0x000fea0003800000 */
.L_x_295:
        /* <DEDUP_REMOVED lines=8> */
.L_x_298:
[----:B------:R-:W-:Y:S05]  /*9890*/  BSYNC B1 ;  /* 0x0000000000017941 */ /* 0x000fea0003800000 */
.L_x_297:
        /* <DEDUP_REMOVED lines=10> */
.L_x_300:
[----:B------:R-:W-:Y:S05]  /*9940*/  BSYNC B1 ;  /* 0x0000000000017941 */ /* 0x000fea0003800000 */
.L_x_299:
        /* <DEDUP_REMOVED lines=8> */
.L_x_302:
[----:B------:R-:W-:Y:S05]  /*99d0*/  BSYNC B1 ;  /* 0x0000000000017941 */ /* 0x000fea0003800000 */
.L_x_301:
        /* <DEDUP_REMOVED lines=10> */
.L_x_304:
[----:B------:R-:W-:Y:S05]  /*9a80*/  BSYNC B1 ;  /* 0x0000000000017941 */ /* 0x000fea0003800000 */
.L_x_303:
        /* <DEDUP_REMOVED lines=8> */
.L_x_306:
[----:B------:R-:W-:Y:S05]  /*9b10*/  BSYNC B1 ;  /* 0x0000000000017941 */ /* 0x000fea0003800000 */
.L_x_305:
        /* <DEDUP_REMOVED lines=10> */
.L_x_308:
[----:B------:R-:W-:Y:S05]  /*9bc0*/  BSYNC B1 ;  /* 0x0000000000017941 */ /* 0x000fea0003800000 */
.L_x_307:
        /* <DEDUP_REMOVED lines=8> */
.L_x_310:
[----:B------:R-:W-:Y:S05]  /*9c50*/  BSYNC B1 ;  /* 0x0000000000017941 */ /* 0x000fea0003800000 */
.L_x_309:
        /* <DEDUP_REMOVED lines=10> */
.L_x_312:
[----:B------:R-:W-:Y:S05]  /*9d00*/  BSYNC B1 ;  /* 0x0000000000017941 */ /* 0x000fea0003800000 */
.L_x_311:
        /* <DEDUP_REMOVED lines=8> */
.L_x_314:
[----:B------:R-:W-:Y:S05]  /*9d90*/  BSYNC B1 ;  /* 0x0000000000017941 */ /* 0x000fea0003800000 */
.L_x_313:
        /* <DEDUP_REMOVED lines=10> */
.L_x_316:
[----:B------:R-:W-:Y:S05]  /*9e40*/  BSYNC B1 ;  /* 0x0000000000017941 */ /* 0x000fea0003800000 */
.L_x_315:
        /* <DEDUP_REMOVED lines=8> */
.L_x_318:
[----:B------:R-:W-:Y:S05]  /*9ed0*/  BSYNC B1 ;  /* 0x0000000000017941 */ /* 0x000fea0003800000 */
.L_x_317:
        /* <DEDUP_REMOVED lines=10> */
.L_x_320:
[----:B------:R-:W-:Y:S05]  /*9f80*/  BSYNC B1 ;  /* 0x0000000000017941 */ /* 0x000fea0003800000 */
.L_x_319:
        /* <DEDUP_REMOVED lines=8> */
.L_x_322:
[----:B------:R-:W-:Y:S05]  /*a010*/  BSYNC B1 ;  /* 0x0000000000017941 */ /* 0x000fea0003800000 */
.L_x_321:
        /* <DEDUP_REMOVED lines=10> */
.L_x_324:
[----:B------:R-:W-:Y:S05]  /*a0c0*/  BSYNC B1 ;  /* 0x0000000000017941 */ /* 0x000fea0003800000 */
.L_x_323:
        /* <DEDUP_REMOVED lines=8> */
.L_x_326:
[----:B------:R-:W-:Y:S05]  /*a150*/  BSYNC B1 ;  /* 0x0000000000017941 */ /* 0x000fea0003800000 */
.L_x_325:
        /* <DEDUP_REMOVED lines=10> */
.L_x_328:
[----:B------:R-:W-:Y:S05]  /*a200*/  BSYNC B1 ;  /* 0x0000000000017941 */ /* 0x000fea0003800000 */
.L_x_327:
        /* <DEDUP_REMOVED lines=8> */
.L_x_330:
[----:B------:R-:W-:Y:S05]  /*a290*/  BSYNC B1 ;  /* 0x0000000000017941 */ /* 0x000fea0003800000 */
.L_x_329:
        /* <DEDUP_REMOVED lines=10> */
.L_x_332:
[----:B------:R-:W-:Y:S05]  /*a340*/  BSYNC B1 ;  /* 0x0000000000017941 */ /* 0x000fea0003800000 */
.L_x_331:
        /* <DEDUP_REMOVED lines=8> */
.L_x_334:
[----:B------:R-:W-:Y:S05]  /*a3d0*/  BSYNC B1 ;  /* 0x0000000000017941 */ /* 0x000fea0003800000 */
.L_x_333:
        /* <DEDUP_REMOVED lines=10> */
.L_x_336:
[----:B------:R-:W-:Y:S05]  /*a480*/  BSYNC B1 ;  /* 0x0000000000017941 */ /* 0x000fea0003800000 */
.L_x_335:
        /* <DEDUP_REMOVED lines=8> */
.L_x_338:
[----:B------:R-:W-:Y:S05]  /*a510*/  BSYNC B1 ;  /* 0x0000000000017941 */ /* 0x000fea0003800000 */
.L_x_337:
        /* <DEDUP_REMOVED lines=10> */
.L_x_340:
[----:B------:R-:W-:Y:S05]  /*a5c0*/  BSYNC B1 ;  /* 0x0000000000017941 */ /* 0x000fea0003800000 */
.L_x_339:
        /* <DEDUP_REMOVED lines=8> */
.L_x_342:
[----:B------:R-:W-:Y:S05]  /*a650*/  BSYNC B1 ;  /* 0x0000000000017941 */ /* 0x000fea0003800000 */
.L_x_341:
        /* <DEDUP_REMOVED lines=10> */
.L_x_344:
[----:B------:R-:W-:Y:S05]  /*a700*/  BSYNC B1 ;  /* 0x0000000000017941 */ /* 0x000fea0003800000 */
.L_x_343:
        /* <DEDUP_REMOVED lines=8> */
.L_x_346:
[----:B------:R-:W-:Y:S05]  /*a790*/  BSYNC B1 ;  /* 0x0000000000017941 */ /* 0x000fea0003800000 */
.L_x_345:
        /* <DEDUP_REMOVED lines=10> */
.L_x_348:
[----:B------:R-:W-:Y:S05]  /*a840*/  BSYNC B1 ;  /* 0x0000000000017941 */ /* 0x000fea0003800000 */
.L_x_347:
        /* <DEDUP_REMOVED lines=8> */
.L_x_350:
[----:B------:R-:W-:Y:S05]  /*a8d0*/  BSYNC B1 ;  /* 0x0000000000017941 */ /* 0x000fea0003800000 */
.L_x_349:
        /* <DEDUP_REMOVED lines=10> */
.L_x_352:
[----:B------:R-:W-:Y:S05]  /*a980*/  BSYNC B1 ;  /* 0x0000000000017941 */ /* 0x000fea0003800000 */
.L_x_351:
        /* <DEDUP_REMOVED lines=8> */
.L_x_354:
[----:B------:R-:W-:Y:S05]  /*aa10*/  BSYNC B1 ;  /* 0x0000000000017941 */ /* 0x000fea0003800000 */
.L_x_353:
        /* <DEDUP_REMOVED lines=10> */
.L_x_356:
[----:B------:R-:W-:Y:S05]  /*aac0*/  BSYNC B1 ;  /* 0x0000000000017941 */ /* 0x000fea0003800000 */
.L_x_355:
        /* <DEDUP_REMOVED lines=8> */
.L_x_358:
[----:B------:R-:W-:Y:S05]  /*ab50*/  BSYNC B1 ;  /* 0x0000000000017941 */ /* 0x000fea0003800000 */
.L_x_357:
        /* <DEDUP_REMOVED lines=10> */
.L_x_360:
[----:B------:R-:W-:Y:S05]  /*ac00*/  BSYNC B1 ;  /* 0x0000000000017941 */ /* 0x000fea0003800000 */
.L_x_359:
        /* <DEDUP_REMOVED lines=8> */
.L_x_362:
[----:B------:R-:W-:Y:S05]  /*ac90*/  BSYNC B1 ;  /* 0x0000000000017941 */ /* 0x000fea0003800000 */
.L_x_361:
        /* <DEDUP_REMOVED lines=10> */
.L_x_364:
[----:B------:R-:W-:Y:S05]  /*ad40*/  BSYNC B1 ;  /* 0x0000000000017941 */ /* 0x000fea0003800000 */
.L_x_363:
        /* <DEDUP_REMOVED lines=8> */
.L_x_366:
[----:B------:R-:W-:Y:S05]  /*add0*/  BSYNC B1 ;  /* 0x0000000000017941 */ /* 0x000fea0003800000 */
.L_x_365:
        /* <DEDUP_REMOVED lines=10> */
.L_x_368:
[----:B------:R-:W-:Y:S05]  /*ae80*/  BSYNC B1 ;  /* 0x0000000000017941 */ /* 0x000fea0003800000 */
.L_x_367:
        /* <DEDUP_REMOVED lines=8> */
.L_x_370:
[----:B------:R-:W-:Y:S05]  /*af10*/  BSYNC B1 ;  /* 0x0000000000017941 */ /* 0x000fea0003800000 */
.L_x_369:
        /* <DEDUP_REMOVED lines=10> */
.L_x_372:
[----:B------:R-:W-:Y:S05]  /*afc0*/  BSYNC B1 ;  /* 0x0000000000017941 */ /* 0x000fea0003800000 */
.L_x_371:
        /* <DEDUP_REMOVED lines=8> */
.L_x_374:
[----:B------:R-:W-:Y:S05]  /*b050*/  BSYNC B1 ;  /* 0x0000000000017941 */ /* 0x000fea0003800000 */
.L_x_373:
        /* <DEDUP_REMOVED lines=10> */
.L_x_376:
[----:B------:R-:W-:Y:S05]  /*b100*/  BSYNC B1 ;  /* 0x0000000000017941 */ /* 0x000fea0003800000 */
.L_x_375:
        /* <DEDUP_REMOVED lines=8> */
.L_x_378:
[----:B------:R-:W-:Y:S05]  /*b190*/  BSYNC B1 ;  /* 0x0000000000017941 */ /* 0x000fea0003800000 */
.L_x_377:
        /* <DEDUP_REMOVED lines=10> */
.L_x_380:
[----:B------:R-:W-:Y:S05]  /*b240*/  BSYNC B1 ;  /* 0x0000000000017941 */ /* 0x000fea0003800000 */
.L_x_379:
        /* <DEDUP_REMOVED lines=8> */
.L_x_382:
[----:B------:R-:W-:Y:S05]  /*b2d0*/  BSYNC B1 ;  /* 0x0000000000017941 */ /* 0x000fea0003800000 */
.L_x_381:
        /* <DEDUP_REMOVED lines=10> */
.L_x_384:
[----:B------:R-:W-:Y:S05]  /*b380*/  BSYNC B1 ;  /* 0x0000000000017941 */ /* 0x000fea0003800000 */
.L_x_383:
        /* <DEDUP_REMOVED lines=8> */
.L_x_386:
[----:B------:R-:W-:Y:S05]  /*b410*/  BSYNC B1 ;  /* 0x0000000000017941 */ /* 0x000fea0003800000 */
.L_x_385:
        /* <DEDUP_REMOVED lines=10> */
.L_x_388:
[----:B------:R-:W-:Y:S05]  /*b4c0*/  BSYNC B1 ;  /* 0x0000000000017941 */ /* 0x000fea0003800000 */
.L_x_387:
[----:B--2---:R-:W2:Y:S01]  /*b4d0*/  LDL.LU R3, [R1+0x13c] ;  /* 0x00013c0001037983 */ /* 0x004ea20000300800 */
[----:B------:R-:W-:Y:S01]  /*b4e0*/  BSSY B1, `(.L_x_389) ;  /* 0x0000007000017945 */ /* 0x000fe20003800000 */
[----:B--2---:R-:W-:-:S05]  /*b4f0*/  @!P4 IMAD R3, R3, R17, R2 ;  /* 0x000000110303c224 */ /* 0x004fca00078e0202 */
[----:B------:R2:W-:Y:S01]  /*b500*/  @!P4 STG.E.U8 desc[UR36][R8.64+0x99], R3 ;  /* 0x000099030800c986 */ /* 0x0005e2000c101124 */
[----:B------:R-:W-:Y:S05]  /*b510*/  @P5 BRA `(.L_x_390) ;  /* 0x00000000000c5947 */ /* 0x000fea0003800000 */
[----:B------:R-:W2:Y:S02]  /*b520*/  LDG.E.U8 R16, desc[UR36][R14.64+0xa0] ;  /* 0x0000a0240e107981 */ /* 0x000ea4000c1e1100 */
[----:B--2---:R-:W-:-:S05]  /*b530*/  PRMT R3, R16, 0x8880, RZ ;  /* 0x0000888010037816 */ /* 0x004fca00000000ff */
[----:B------:R-:W-:-:S07]  /*b540*/  IMAD R2, R3, R18, RZ ;  /* 0x0000001203027224 */ /* 0x000fce00078e02ff */
.L_x_390:
[----:B------:R-:W-:Y:S05]  /*b550*/  BSYNC B1 ;  /* 0x0000000000017941 */ /* 0x000fea0003800000 */
.L_x_389:
[----:B--2---:R-:W2:Y:S01]  /*b560*/  LDL.LU R3, [R1+0x140] ;  /* 0x0001400001037983 */ /* 0x004ea20000300800 */
[----:B------:R-:W-:Y:S01]  /*b570*/  ISETP.LT.OR P4, PT, R0, 0xa2, !P1 ;  /* 0x000000a20000780c */ /* 0x000fe20004f81670 */
[----:B------:R-:W-:Y:S01]  /*b580*/  BSSY B1, `(.L_x_391) ;  /* 0x0000008000017945 */ /* 0x000fe20003800000 */
[----:B--2---:R-:W-:-:S05]  /*b590*/  @!P5 IMAD R3, R3, R17, R2 ;  /* 0x000000110303d224 */ /* 0x004fca00078e0202 */
[----:B------:R2:W-:Y:S01]  /*b5a0*/  @!P5 STG.E.U8 desc[UR36][R6.64+0xa0], R3 ;  /* 0x0000a0030600d986 */ /* 0x0005e2000c101124 */
[----:B------:R-:W-:-:S05]  /*b5b0*/  ISETP.LT.OR P5, PT, R0, 0xa1, !P2 ;  /* 0x000000a10000780c */ /* 0x000fca00057a1670 */
[----:B------:R-:W-:Y:S08]  /*b5c0*/  @P4 BRA `(.L_x_392) ;  /* 0x00000000000c4947 */ /* 0x000ff00003800000 */
[----:B------:R-:W2:Y:S02]  /*b5d0*/  LDG.E.U8 R16, desc[UR36][R14.64+0xa1] ;  /* 0x0000a1240e107981 */ /* 0x000ea4000c1e1100 */
[----:B--2---:R-:W-:-:S05]  /*b5e0*/  PRMT R3, R16, 0x8880, RZ ;  /* 0x0000888010037816 */ /* 0x004fca00000000ff */
[----:B------:R-:W-:-:S07]  /*b5f0*/  IMAD R2, R3, R18, RZ ;  /* 0x0000001203027224 */ /* 0x000fce00078e02ff */
.L_x_392:
[----:B------:R-:W-:Y:S05]  /*b600*/  BSYNC B1 ;  /* 0x0000000000017941 */ /* 0x000fea0003800000 */
.L_x_391:
        /* <DEDUP_REMOVED lines=8> */
.L_x_394:
[----:B------:R-:W-:Y:S05]  /*b690*/  BSYNC B1 ;  /* 0x0000000000017941 */ /* 0x000fea0003800000 */
.L_x_393:
        /* <DEDUP_REMOVED lines=10> */
.L_x_396:
[----:B------:R-:W-:Y:S05]  /*b740*/  BSYNC B1 ;  /* 0x0000000000017941 */ /* 0x000fea0003800000 */
.L_x_395:
        /* <DEDUP_REMOVED lines=8> */
.L_x_398:
[----:B------:R-:W-:Y:S05]  /*b7d0*/  BSYNC B1 ;  /* 0x0000000000017941 */ /* 0x000fea0003800000 */
.L_x_397:
        /* <DEDUP_REMOVED lines=10> */
.L_x_400:
[----:B------:R-:W-:Y:S05]  /*b880*/  BSYNC B1 ;  /* 0x0000000000017941 */ /* 0x000fea0003800000 */
.L_x_399:
        /* <DEDUP_REMOVED lines=8> */
.L_x_402:
[----:B------:R-:W-:Y:S05]  /*b910*/  BSYNC B1 ;  /* 0x0000000000017941 */ /* 0x000fea0003800000 */
.L_x_401:
        /* <DEDUP_REMOVED lines=10> */
.L_x_404:
[----:B------:R-:W-:Y:S05]  /*b9c0*/  BSYNC B1 ;  /* 0x0000000000017941 */ /* 0x000fea0003800000 */
.L_x_403:
        /* <DEDUP_REMOVED lines=8> */
.L_x_406:
[----:B------:R-:W-:Y:S05]  /*ba50*/  BSYNC B1 ;  /* 0x0000000000017941 */ /* 0x000fea0003800000 */
.L_x_405:
        /* <DEDUP_REMOVED lines=10> */
.L_x_408:
[----:B------:R-:W-:Y:S05]  /*bb00*/  BSYNC B1 ;  /* 0x0000000000017941 */ /* 0x000fea0003800000 */
.L_x_407:
        /* <DEDUP_REMOVED lines=8> */
.L_x_410:
[----:B------:R-:W-:Y:S05]  /*bb90*/  BSYNC B1 ;  /* 0x0000000000017941 */ /* 0x000fea0003800000 */
.L_x_409:
        /* <DEDUP_REMOVED lines=10> */
.L_x_412:
[----:B------:R-:W-:Y:S05]  /*bc40*/  BSYNC B1 ;  /* 0x0000000000017941 */ /* 0x000fea0003800000 */
.L_x_411:
        /* <DEDUP_REMOVED lines=8> */
.L_x_414:
[----:B------:R-:W-:Y:S05]  /*bcd0*/  BSYNC B1 ;  /* 0x0000000000017941 */ /* 0x000fea0003800000 */
.L_x_413:
        /* <DEDUP_REMOVED lines=10> */
.L_x_416:
[----:B------:R-:W-:Y:S05]  /*bd80*/  BSYNC B1 ;  /* 0x0000000000017941 */ /* 0x000fea0003800000 */
.L_x_415:
        /* <DEDUP_REMOVED lines=8> */
.L_x_418:
[----:B------:R-:W-:Y:S05]  /*be10*/  BSYNC B1 ;  /* 0x0000000000017941 */ /* 0x000fea0003800000 */
.L_x_417:
        /* <DEDUP_REMOVED lines=10> */
.L_x_420:
[----:B------:R-:W-:Y:S05]  /*bec0*/  BSYNC B1 ;  /* 0x0000000000017941 */ /* 0x000fea0003800000 */
.L_x_419:
        /* <DEDUP_REMOVED lines=8> */
.L_x_422:
[----:B------:R-:W-:Y:S05]  /*bf50*/  BSYNC B1 ;  /* 0x0000000000017941 */ /* 0x000fea0003800000 */
.L_x_421:
[----:B------:R-:W-:Y:S01]  /*bf60*/  ISETP.LT.OR P4, PT, R0, 0xc2, !P3 ;  /* 0x000000c20000780c */ /* 0x000fe20005f81670 */
[----:B--2---:R-:W-:Y:S01]  /*bf70*/  @!P5 IMAD R3, R120, R17, R2 ;  /* 0x000000117803d224 */ /* 0x004fe200078e0202 */
[----:B------:R-:W-:Y:S04]  /*bf80*/  BSSY B1, `(.L_x_423) ;  /* 0x0000007000017945 */ /* 0x000fe80003800000 */
[----:B------:R2:W-:Y:S01]  /*bf90*/  @!P5 STG.E.U8 desc[UR36][R4.64+0xc0], R3 ;  /* 0x0000c0030400d986 */ /* 0x0005e2000c101124 */
[----:B------:R-:W-:-:S06]  /*bfa0*/  ISETP.LT.OR P5, PT, R0, 0xc1, !P0 ;  /* 0x000000c10000780c */ /* 0x000fcc00047a1670 */
[----:B------:R-:W-:Y:S07]  /*bfb0*/  @P4 BRA `(.L_x_424) ;  /* 0x00000000000c4947 */ /* 0x000fee0003800000 */
[----:B------:R-:W2:Y:S02]  /*bfc0*/  LDG.E.U8 R16, desc[UR36][R22.64+0xc1] ;  /* 0x0000c12416107981 */ /* 0x000ea4000c1e1100 */
[----:B--2---:R-:W-:-:S05]  /*bfd0*/  PRMT R3, R16, 0x8880, RZ ;  /* 0x0000888010037816 */ /* 0x004fca00000000ff */
[----:B------:R-:W-:-:S07]  /*bfe0*/  IMAD R2, R3, R18, RZ ;  /* 0x0000001203027224 */ /* 0x000fce00078e02ff */
.L_x_424:
[----:B------:R-:W-:Y:S05]  /*bff0*/  BSYNC B1 ;  /* 0x0000000000017941 */ /* 0x000fea0003800000 */
.L_x_423:
[----:B------:R-:W-:Y:S01]  /*c000*/  @!P4 IMAD R121, R121, R17, R2 ;  /* 0x000000117979c224 */ /* 0x000fe200078e0202 */
[----:B------:R-:W-:Y:S04]  /*c010*/  BSSY B1, `(.L_x_425) ;  /* 0x0000006000017945 */ /* 0x000fe80003800000 */
[----:B------:R3:W-:Y:S01]  /*c020*/  @!P4 STG.E.U8 desc[UR36][R4.64+0xc1], R121 ;  /* 0x0000c1790400c986 */ /* 0x0007e2000c101124 */
[----:B------:R-:W-:Y:S05]  /*c030*/  @P5 BRA `(.L_x_426) ;  /* 0x00000000000c5947 */ /* 0x000fea0003800000 */
[----:B------:R-:W2:Y:S02]  /*c040*/  LDG.E.U8 R16, desc[UR36][R20.64+0xc0] ;  /* 0x0000c02414107981 */ /* 0x000ea4000c1e1100 */
[----:B--2---:R-:W-:-:S05]  /*c050*/  PRMT R3, R16, 0x8880, RZ ;  /* 0x0000888010037816 */ /* 0x004fca00000000ff */
[----:B------:R-:W-:-:S07]  /*c060*/  IMAD R2, R3, R18, RZ ;  /* 0x0000001203027224 */ /* 0x000fce00078e02ff */
.L_x_426:
[----:B------:R-:W-:Y:S05]  /*c070*/  BSYNC B1 ;  /* 0x0000000000017941 */ /* 0x000fea0003800000 */
.L_x_425:
        /* <DEDUP_REMOVED lines=9> */
.L_x_428:
[----:B------:R-:W-:Y:S05]  /*c110*/  BSYNC B1 ;  /* 0x0000000000017941 */ /* 0x000fea0003800000 */
.L_x_427:
[----:B------:R-:W-:Y:S01]  /*c120*/  @!P4 IMAD R123, R123, R17, R2 ;  /* 0x000000117b7bc224 */ /* 0x000fe200078e0202 */
[----:B------:R-:W-:Y:S04]  /*c130*/  BSSY B1, `(.L_x_429) ;  /* 0x0000006000017945 */ /* 0x000fe80003800000 */
[----:B------:R4:W-:Y:S01]  /*c140*/  @!P4 STG.E.U8 desc[UR36][R10.64+0xc1], R123 ;  /* 0x0000c17b0a00c986 */ /* 0x0009e2000c101124 */
[----:B------:R-:W-:Y:S05]  /*c150*/  @P5 BRA `(.L_x_430) ;  /* 0x00000000000c5947 */ /* 0x000fea0003800000 */
[----:B------:R-:W2:Y:S02]  /*c160*/  LDG.E.U8 R16, desc[UR36][R22.64+0xc8] ;  /* 0x0000c82416107981 */ /* 0x000ea4000c1e1100 */
[----:B--2---:R-:W-:-:S05]  /*c170*/  PRMT R3, R16, 0x8880, RZ ;  /* 0x0000888010037816 */ /* 0x004fca00000000ff */
[----:B------:R-:W-:-:S07]  /*c180*/  IMAD R2, R3, R18, RZ ;  /* 0x0000001203027224 */ /* 0x000fce00078e02ff */
.L_x_430:
[----:B------:R-:W-:Y:S05]  /*c190*/  BSYNC B1 ;  /* 0x0000000000017941 */ /* 0x000fea0003800000 */
.L_x_429:
        /* <DEDUP_REMOVED lines=9> */
.L_x_432:
[----:B------:R-:W-:Y:S05]  /*c230*/  BSYNC B1 ;  /* 0x0000000000017941 */ /* 0x000fea0003800000 */
.L_x_431:
[----:B------:R-:W-:Y:S01]  /*c240*/  @!P4 IMAD R125, R125, R17, R2 ;  /* 0x000000117d7dc224 */ /* 0x000fe200078e0202 */
[----:B------:R-:W-:Y:S04]  /*c250*/  BSSY B1, `(.L_x_433) ;  /* 0x0000006000017945 */ /* 0x000fe80003800000 */
[----:B------:R0:W-:Y:S01]  /*c260*/  @!P4 STG.E.U8 desc[UR36][R4.64+0xc9], R125 ;  /* 0x0000c97d0400c986 */ /* 0x0001e2000c101124 */
[----:B------:R-:W-:Y:S05]  /*c270*/  @P5 BRA `(.L_x_434) ;  /* 0x00000000000c5947 */ /* 0x000fea0003800000 */
[----:B------:R-:W2:Y:S02]  /*c280*/  LDG.E.U8 R16, desc[UR36][R20.64+0xc8] ;  /* 0x0000c82414107981 */ /* 0x000ea4000c1e1100 */
[----:B--2---:R-:W-:-:S05]  /*c290*/  PRMT R3, R16, 0x8880, RZ ;  /* 0x0000888010037816 */ /* 0x004fca00000000ff */
[----:B------:R-:W-:-:S07]  /*c2a0*/  IMAD R2, R3, R18, RZ ;  /* 0x0000001203027224 */ /* 0x000fce00078e02ff */
.L_x_434:
[----:B------:R-:W-:Y:S05]  /*c2b0*/  BSYNC B1 ;  /* 0x0000000000017941 */ /* 0x000fea0003800000 */
.L_x_433:
        /* <DEDUP_REMOVED lines=9> */
.L_x_436:
[----:B------:R-:W-:Y:S05]  /*c350*/  BSYNC B1 ;  /* 0x0000000000017941 */ /* 0x000fea0003800000 */
.L_x_435:
[----:B------:R-:W-:Y:S01]  /*c360*/  @!P4 IMAD R127, R127, R17, R2 ;  /* 0x000000117f7fc224 */ /* 0x000fe200078e0202 */
[----:B------:R-:W-:Y:S04]  /*c370*/  BSSY B1, `(.L_x_437) ;  /* 0x0000006000017945 */ /* 0x000fe80003800000 */
[----:B------:R0:W-:Y:S01]  /*c380*/  @!P4 STG.E.U8 desc[UR36][R10.64+0xc9], R127 ;  /* 0x0000c97f0a00c986 */ /* 0x0001e2000c101124 */
[----:B------:R-:W-:Y:S05]  /*c390*/  @P5 BRA `(.L_x_438) ;  /* 0x00000000000c5947 */ /* 0x000fea0003800000 */
[----:B------:R-:W2:Y:S02]  /*c3a0*/  LDG.E.U8 R16, desc[UR36][R22.64+0xd0] ;  /* 0x0000d02416107981 */ /* 0x000ea4000c1e1100 */
[----:B--2---:R-:W-:-:S05]  /*c3b0*/  PRMT R3, R16, 0x8880, RZ ;  /* 0x0000888010037816 */ /* 0x004fca00000000ff */
[----:B------:R-:W-:-:S07]  /*c3c0*/  IMAD R2, R3, R18, RZ ;  /* 0x0000001203027224 */ /* 0x000fce00078e02ff */
.L_x_438:
[----:B------:R-:W-:Y:S05]  /*c3d0*/  BSYNC B1 ;  /* 0x0000000000017941 */ /* 0x000fea0003800000 */
.L_x_437:
        /* <DEDUP_REMOVED lines=9> */
.L_x_440:
[----:B------:R-:W-:Y:S05]  /*c470*/  BSYNC B1 ;  /* 0x0000000000017941 */ /* 0x000fea0003800000 */
.L_x_439:
[----:B------:R-:W-:Y:S01]  /*c480*/  @!P4 IMAD R129, R129, R17, R2 ;  /* 0x000000118181c224 */ /* 0x000fe200078e0202 */
[----:B------:R-:W-:Y:S04]  /*c490*/  BSSY B1, `(.L_x_441) ;  /* 0x0000006000017945 */ /* 0x000fe80003800000 */
[----:B------:R0:W-:Y:S01]  /*c4a0*/  @!P4 STG.E.U8 desc[UR36][R4.64+0xd1], R129 ;  /* 0x0000d1810400c986 */ /* 0x0001e2000c101124 */
[----:B------:R-:W-:Y:S05]  /*c4b0*/  @P5 BRA `(.L_x_442) ;  /* 0x00000000000c5947 */ /* 0x000fea0003800000 */
[----:B------:R-:W2:Y:S02]  /*c4c0*/  LDG.E.U8 R16, desc[UR36][R20.64+0xd0] ;  /* 0x0000d02414107981 */ /* 0x000ea4000c1e1100 */
[----:B--2---:R-:W-:-:S05]  /*c4d0*/  PRMT R3, R16, 0x8880, RZ ;  /* 0x0000888010037816 */ /* 0x004fca00000000ff */
[----:B------:R-:W-:-:S07]  /*c4e0*/  IMAD R2, R3, R18, RZ ;  /* 0x0000001203027224 */ /* 0x000fce00078e02ff */
.L_x_442:
[----:B------:R-:W-:Y:S05]  /*c4f0*/  BSYNC B1 ;  /* 0x0000000000017941 */ /* 0x000fea0003800000 */
.L_x_441:
        /* <DEDUP_REMOVED lines=9> */
.L_x_444:
[----:B------:R-:W-:Y:S05]  /*c590*/  BSYNC B1 ;  /* 0x0000000000017941 */ /* 0x000fea0003800000 */
.L_x_443:
[----:B------:R-:W-:Y:S01]  /*c5a0*/  @!P4 IMAD R131, R131, R17, R2 ;  /* 0x000000118383c224 */ /* 0x000fe200078e0202 */
[----:B------:R-:W-:Y:S04]  /*c5b0*/  BSSY B1, `(.L_x_445) ;  /* 0x0000006000017945 */ /* 0x000fe80003800000 */
[----:B------:R0:W-:Y:S01]  /*c5c0*/  @!P4 STG.E.U8 desc[UR36][R10.64+0xd1], R131 ;  /* 0x0000d1830a00c986 */ /* 0x0001e2000c101124 */
[----:B------:R-:W-:Y:S05]  /*c5d0*/  @P5 BRA `(.L_x_446) ;  /* 0x00000000000c5947 */ /* 0x000fea0003800000 */
[----:B------:R-:W2:Y:S02]  /*c5e0*/  LDG.E.U8 R16, desc[UR36][R22.64+0xd8] ;  /* 0x0000d82416107981 */ /* 0x000ea4000c1e1100 */
[----:B--2---:R-:W-:-:S05]  /*c5f0*/  PRMT R3, R16, 0x8880, RZ ;  /* 0x0000888010037816 */ /* 0x004fca00000000ff */
[----:B------:R-:W-:-:S07]  /*c600*/  IMAD R2, R3, R18, RZ ;  /* 0x0000001203027224 */ /* 0x000fce00078e02ff */
.L_x_446:
[----:B------:R-:W-:Y:S05]  /*c610*/  BSYNC B1 ;  /* 0x0000000000017941 */ /* 0x000fea0003800000 */
.L_x_445:
        /* <DEDUP_REMOVED lines=9> */
.L_x_448:
[----:B------:R-:W-:Y:S05]  /*c6b0*/  BSYNC B1 ;  /* 0x0000000000017941 */ /* 0x000fea0003800000 */
.L_x_447:
[----:B------:R-:W-:Y:S01]  /*c6c0*/  @!P4 IMAD R133, R133, R17, R2 ;  /* 0x000000118585c224 */ /* 0x000fe200078e0202 */
[----:B------:R-:W-:Y:S04]  /*c6d0*/  BSSY B1, `(.L_x_449) ;  /* 0x0000006000017945 */ /* 0x000fe80003800000 */
[----:B------:R0:W-:Y:S01]  /*c6e0*/  @!P4 STG.E.U8 desc[UR36][R4.64+0xd9], R133 ;  /* 0x0000d9850400c986 */ /* 0x0001e2000c101124 */
[----:B------:R-:W-:Y:S05]  /*c6f0*/  @P5 BRA `(.L_x_450) ;  /* 0x00000000000c5947 */ /* 0x000fea0003800000 */
[----:B------:R-:W2:Y:S02]  /*c700*/  LDG.E.U8 R16, desc[UR36][R20.64+0xd8] ;  /* 0x0000d82414107981 */ /* 0x000ea4000c1e1100 */
[----:B--2---:R-:W-:-:S05]  /*c710*/  PRMT R3, R16, 0x8880, RZ ;  /* 0x0000888010037816 */ /* 0x004fca00000000ff */
[----:B------:R-:W-:-:S07]  /*c720*/  IMAD R2, R3, R18, RZ ;  /* 0x0000001203027224 */ /* 0x000fce00078e02ff */
.L_x_450:
[----:B------:R-:W-:Y:S05]  /*c730*/  BSYNC B1 ;  /* 0x0000000000017941 */ /* 0x000fea0003800000 */
.L_x_449:
        /* <DEDUP_REMOVED lines=9> */
.L_x_452:
[----:B------:R-:W-:Y:S05]  /*c7d0*/  BSYNC B1 ;  /* 0x0000000000017941 */ /* 0x000fea0003800000 */
.L_x_451:
[----:B------:R-:W-:Y:S01]  /*c7e0*/  @!P4 IMAD R135, R135, R17, R2 ;  /* 0x000000118787c224 */ /* 0x000fe200078e0202 */
[----:B------:R-:W-:Y:S04]  /*c7f0*/  BSSY B1, `(.L_x_453) ;  /* 0x0000006000017945 */ /* 0x000fe80003800000 */
[----:B------:R0:W-:Y:S01]  /*c800*/  @!P4 STG.E.U8 desc[UR36][R10.64+0xd9], R135 ;  /* 0x0000d9870a00c986 */ /* 0x0001e2000c101124 */
[----:B------:R-:W-:Y:S05]  /*c810*/  @P5 BRA `(.L_x_454) ;  /* 0x00000000000c5947 */ /* 0x000fea0003800000 */
[----:B------:R-:W2:Y:S02]  /*c820*/  LDG.E.U8 R16, desc[UR36][R22.64+0xe0] ;  /* 0x0000e02416107981 */ /* 0x000ea4000c1e1100 */
[----:B--2---:R-:W-:-:S05]  /*c830*/  PRMT R3, R16, 0x8880, RZ ;  /* 0x0000888010037816 */ /* 0x004fca00000000ff */
[----:B------:R-:W-:-:S07]  /*c840*/  IMAD R2, R3, R18, RZ ;  /* 0x0000001203027224 */ /* 0x000fce00078e02ff */
.L_x_454:
[----:B------:R-:W-:Y:S05]  /*c850*/  BSYNC B1 ;  /* 0x0000000000017941 */ /* 0x000fea0003800000 */
.L_x_453:
        /* <DEDUP_REMOVED lines=9> */
.L_x_456:
[----:B------:R-:W-:Y:S05]  /*c8f0*/  BSYNC B1 ;  /* 0x0000000000017941 */ /* 0x000fea0003800000 */
.L_x_455:
[----:B------:R-:W-:Y:S01]  /*c900*/  @!P4 IMAD R137, R137, R17, R2 ;  /* 0x000000118989c224 */ /* 0x000fe200078e0202 */
[----:B------:R-:W-:Y:S04]  /*c910*/  BSSY B1, `(.L_x_457) ;  /* 0x0000006000017945 */ /* 0x000fe80003800000 */
[----:B------:R0:W-:Y:S01]  /*c920*/  @!P4 STG.E.U8 desc[UR36][R4.64+0xe1], R137 ;  /* 0x0000e1890400c986 */ /* 0x0001e2000c101124 */
[----:B------:R-:W-:Y:S05]  /*c930*/  @P5 BRA `(.L_x_458) ;  /* 0x00000000000c5947 */ /* 0x000fea0003800000 */
[----:B------:R-:W2:Y:S02]  /*c940*/  LDG.E.U8 R16, desc[UR36][R20.64+0xe0] ;  /* 0x0000e02414107981 */ /* 0x000ea4000c1e1100 */
[----:B--2---:R-:W-:-:S05]  /*c950*/  PRMT R3, R16, 0x8880, RZ ;  /* 0x0000888010037816 */ /* 0x004fca00000000ff */
[----:B------:R-:W-:-:S07]  /*c960*/  IMAD R2, R3, R18, RZ ;  /* 0x0000001203027224 */ /* 0x000fce00078e02ff */
.L_x_458:
[----:B------:R-:W-:Y:S05]  /*c970*/  BSYNC B1 ;  /* 0x0000000000017941 */ /* 0x000fea0003800000 */
.L_x_457:
        /* <DEDUP_REMOVED lines=9> */
.L_x_460:
[----:B------:R-:W-:Y:S05]  /*ca10*/  BSYNC B1 ;  /* 0x0000000000017941 */ /* 0x000fea0003800000 */
.L_x_459:
[----:B------:R-:W-:Y:S01]  /*ca20*/  @!P4 IMAD R139, R139, R17, R2 ;  /* 0x000000118b8bc224 */ /* 0x000fe200078e0202 */
[----:B------:R-:W-:Y:S04]  /*ca30*/  BSSY B1, `(.L_x_461) ;  /* 0x0000006000017945 */ /* 0x000fe80003800000 */
[----:B------:R0:W-:Y:S01]  /*ca40*/  @!P4 STG.E.U8 desc[UR36][R10.64+0xe1], R139 ;  /* 0x0000e18b0a00c986 */ /* 0x0001e2000c101124 */
[----:B------:R-:W-:Y:S05]  /*ca50*/  @P5 BRA `(.L_x_462) ;  /* 0x00000000000c5947 */ /* 0x000fea0003800000 */
[----:B------:R-:W2:Y:S02]  /*ca60*/  LDG.E.U8 R16, desc[UR36][R22.64+0xe8] ;  /* 0x0000e82416107981 */ /* 0x000ea4000c1e1100 */
[----:B--2---:R-:W-:-:S05]  /*ca70*/  PRMT R3, R16, 0x8880, RZ ;  /* 0x0000888010037816 */ /* 0x004fca00000000ff */
[----:B------:R-:W-:-:S07]  /*ca80*/  IMAD R2, R3, R18, RZ ;  /* 0x0000001203027224 */ /* 0x000fce00078e02ff */
.L_x_462:
[----:B------:R-:W-:Y:S05]  /*ca90*/  BSYNC B1 ;  /* 0x0000000000017941 */ /* 0x000fea0003800000 */
.L_x_461:
        /* <DEDUP_REMOVED lines=9> */
.L_x_464:
[----:B------:R-:W-:Y:S05]  /*cb30*/  BSYNC B1 ;  /* 0x0000000000017941 */ /* 0x000fea0003800000 */
.L_x_463:
[----:B------:R-:W-:Y:S01]  /*cb40*/  @!P4 IMAD R141, R141, R17, R2 ;  /* 0x000000118d8dc224 */ /* 0x000fe200078e0202 */
[----:B------:R-:W-:Y:S04]  /*cb50*/  BSSY B1, `(.L_x_465) ;  /* 0x0000006000017945 */ /* 0x000fe80003800000 */
[----:B------:R0:W-:Y:S01]  /*cb60*/  @!P4 STG.E.U8 desc[UR36][R4.64+0xe9], R141 ;  /* 0x0000e98d0400c986 */ /* 0x0001e2000c101124 */
[----:B------:R-:W-:Y:S05]  /*cb70*/  @P5 BRA `(.L_x_466) ;  /* 0x00000000000c5947 */ /* 0x000fea0003800000 */
[----:B------:R-:W2:Y:S02]  /*cb80*/  LDG.E.U8 R16, desc[UR36][R20.64+0xe8] ;  /* 0x0000e82414107981 */ /* 0x000ea4000c1e1100 */
[----:B--2---:R-:W-:-:S05]  /*cb90*/  PRMT R3, R16, 0x8880, RZ ;  /* 0x0000888010037816 */ /* 0x004fca00000000ff */
[----:B------:R-:W-:-:S07]  /*cba0*/  IMAD R2, R3, R18, RZ ;  /* 0x0000001203027224 */ /* 0x000fce00078e02ff */
.L_x_466:
[----:B------:R-:W-:Y:S05]  /*cbb0*/  BSYNC B1 ;  /* 0x0000000000017941 */ /* 0x000fea0003800000 */
.L_x_465:
        /* <DEDUP_REMOVED lines=9> */
.L_x_468:
[----:B------:R-:W-:Y:S05]  /*cc50*/  BSYNC B1 ;  /* 0x0000000000017941 */ /* 0x000fea0003800000 */
.L_x_467:
[----:B------:R-:W-:Y:S01]  /*cc60*/  @!P4 IMAD R143, R143, R17, R2 ;  /* 0x000000118f8fc224 */ /* 0x000fe200078e0202 */
[----:B------:R-:W-:Y:S04]  /*cc70*/  BSSY B1, `(.L_x_469) ;  /* 0x0000006000017945 */ /* 0x000fe80003800000 */
[----:B------:R0:W-:Y:S01]  /*cc80*/  @!P4 STG.E.U8 desc[UR36][R10.64+0xe9], R143 ;  /* 0x0000e98f0a00c986 */ /* 0x0001e2000c101124 */
[----:B------:R-:W-:Y:S05]  /*cc90*/  @P5 BRA `(.L_x_470) ;  /* 0x00000000000c5947 */ /* 0x000fea0003800000 */
[----:B------:R-:W2:Y:S02]  /*cca0*/  LDG.E.U8 R16, desc[UR36][R22.64+0xf0] ;  /* 0x0000f02416107981 */ /* 0x000ea4000c1e1100 */
[----:B--2---:R-:W-:-:S05]  /*ccb0*/  PRMT R3, R16, 0x8880, RZ ;  /* 0x0000888010037816 */ /* 0x004fca00000000ff */
[----:B------:R-:W-:-:S07]  /*ccc0*/  IMAD R2, R3, R18, RZ ;  /* 0x0000001203027224 */ /* 0x000fce00078e02ff */
.L_x_470:
[----:B------:R-:W-:Y:S05]  /*ccd0*/  BSYNC B1 ;  /* 0x0000000000017941 */ /* 0x000fea0003800000 */
.L_x_469:
        /* <DEDUP_REMOVED lines=9> */
.L_x_472:
[----:B------:R-:W-:Y:S05]  /*cd70*/  BSYNC B1 ;  /* 0x0000000000017941 */ /* 0x000fea0003800000 */
.L_x_471:
[----:B------:R-:W-:Y:S01]  /*cd80*/  @!P4 IMAD R145, R145, R17, R2 ;  /* 0x000000119191c224 */ /* 0x000fe200078e0202 */
[----:B------:R-:W-:Y:S04]  /*cd90*/  BSSY B1, `(.L_x_473) ;  /* 0x0000006000017945 */ /* 0x000fe80003800000 */
[----:B------:R0:W-:Y:S01]  /*cda0*/  @!P4 STG.E.U8 desc[UR36][R4.64+0xf1], R145 ;  /* 0x0000f1910400c986 */ /* 0x0001e2000c101124 */
[----:B------:R-:W-:Y:S05]  /*cdb0*/  @P5 BRA `(.L_x_474) ;  /* 0x00000000000c5947 */ /* 0x000fea0003800000 */
[----:B------:R-:W2:Y:S02]  /*cdc0*/  LDG.E.U8 R16, desc[UR36][R20.64+0xf0] ;  /* 0x0000f02414107981 */ /* 0x000ea4000c1e1100 */
[----:B--2---:R-:W-:-:S05]  /*cdd0*/  PRMT R3, R16, 0x8880, RZ ;  /* 0x0000888010037816 */ /* 0x004fca00000000ff */
[----:B------:R-:W-:-:S07]  /*cde0*/  IMAD R2, R3, R18, RZ ;  /* 0x0000001203027224 */ /* 0x000fce00078e02ff */
.L_x_474:
[----:B------:R-:W-:Y:S05]  /*cdf0*/  BSYNC B1 ;  /* 0x0000000000017941 */ /* 0x000fea0003800000 */
.L_x_473:
        /* <DEDUP_REMOVED lines=9> */
.L_x_476:
[----:B------:R-:W-:Y:S05]  /*ce90*/  BSYNC B1 ;  /* 0x0000000000017941 */ /* 0x000fea0003800000 */
.L_x_475:
[----:B------:R-:W-:Y:S01]  /*cea0*/  @!P4 IMAD R147, R147, R17, R2 ;  /* 0x000000119393c224 */ /* 0x000fe200078e0202 */
[----:B------:R-:W-:Y:S04]  /*ceb0*/  BSSY B1, `(.L_x_477) ;  /* 0x0000006000017945 */ /* 0x000fe80003800000 */
[----:B------:R0:W-:Y:S01]  /*cec0*/  @!P4 STG.E.U8 desc[UR36][R10.64+0xf1], R147 ;  /* 0x0000f1930a00c986 */ /* 0x0001e2000c101124 */
[----:B------:R-:W-:Y:S05]  /*ced0*/  @P5 BRA `(.L_x_478) ;  /* 0x00000000000c5947 */ /* 0x000fea0003800000 */
[----:B------:R-:W2:Y:S02]  /*cee0*/  LDG.E.U8 R16, desc[UR36][R22.64+0xf8] ;  /* 0x0000f82416107981 */ /* 0x000ea4000c1e1100 */
[----:B--2---:R-:W-:-:S05]  /*cef0*/  PRMT R3, R16, 0x8880, RZ ;  /* 0x0000888010037816 */ /* 0x004fca00000000ff */
[----:B------:R-:W-:-:S07]  /*cf00*/  IMAD R2, R3, R18, RZ ;  /* 0x0000001203027224 */ /* 0x000fce00078e02ff */
.L_x_478:
[----:B------:R-:W-:Y:S05]  /*cf10*/  BSYNC B1 ;  /* 0x0000000000017941 */ /* 0x000fea0003800000 */
.L_x_477:
        /* <DEDUP_REMOVED lines=9> */
.L_x_480:
[----:B------:R-:W-:Y:S05]  /*cfb0*/  BSYNC B1 ;  /* 0x0000000000017941 */ /* 0x000fea0003800000 */
.L_x_479:
[----:B------:R-:W-:Y:S01]  /*cfc0*/  @!P4 IMAD R149, R149, R17, R2 ;  /* 0x000000119595c224 */ /* 0x000fe200078e0202 */
[----:B------:R-:W-:Y:S04]  /*cfd0*/  BSSY B1, `(.L_x_481) ;  /* 0x0000006000017945 */ /* 0x000fe80003800000 */
[----:B------:R0:W-:Y:S01]  /*cfe0*/  @!P4 STG.E.U8 desc[UR36][R4.64+0xf9], R149 ;  /* 0x0000f9950400c986 */ /* 0x0001e2000c101124 */
[----:B------:R-:W-:Y:S05]  /*cff0*/  @P5 BRA `(.L_x_482) ;  /* 0x00000000000c5947 */ /* 0x000fea0003800000 */
[----:B------:R-:W2:Y:S02]  /*d000*/  LDG.E.U8 R16, desc[UR36][R20.64+0xf8] ;  /* 0x0000f82414107981 */ /* 0x000ea4000c1e1100 */
[----:B--2---:R-:W-:-:S05]  /*d010*/  PRMT R3, R16, 0x8880, RZ ;  /* 0x0000888010037816 */ /* 0x004fca00000000ff */
[----:B------:R-:W-:-:S07]  /*d020*/  IMAD R2, R3, R18, RZ ;  /* 0x0000001203027224 */ /* 0x000fce00078e02ff */
.L_x_482:
[----:B------:R-:W-:Y:S05]  /*d030*/  BSYNC B1 ;  /* 0x0000000000017941 */ /* 0x000fea0003800000 */
.L_x_481:
        /* <DEDUP_REMOVED lines=9> */
.L_x_484:
[----:B------:R-:W-:Y:S05]  /*d0d0*/  BSYNC B1 ;  /* 0x0000000000017941 */ /* 0x000fea0003800000 */
.L_x_483:
[----:B------:R-:W-:Y:S01]  /*d0e0*/  @!P4 IMAD R151, R151, R17, R2 ;  /* 0x000000119797c224 */ /* 0x000fe200078e0202 */
[----:B------:R-:W-:Y:S04]  /*d0f0*/  BSSY B1, `(.L_x_485) ;  /* 0x0000006000017945 */ /* 0x000fe80003800000 */
[----:B------:R0:W-:Y:S01]  /*d100*/  @!P4 STG.E.U8 desc[UR36][R10.64+0xf9], R151 ;  /* 0x0000f9970a00c986 */ /* 0x0001e2000c101124 */
[----:B------:R-:W-:Y:S05]  /*d110*/  @P5 BRA `(.L_x_486) ;  /* 0x00000000000c5947 */ /* 0x000fea0003800000 */
[----:B------:R-:W2:Y:S02]  /*d120*/  LDG.E.U8 R16, desc[UR36][R22.64+0x100] ;  /* 0x0001002416107981 */ /* 0x000ea4000c1e1100 */
[----:B--2---:R-:W-:-:S05]  /*d130*/  PRMT R3, R16, 0x8880, RZ ;  /* 0x0000888010037816 */ /* 0x004fca00000000ff */
[----:B------:R-:W-:-:S07]  /*d140*/  IMAD R2, R3, R18, RZ ;  /* 0x0000001203027224 */ /* 0x000fce00078e02ff */
.L_x_486:
[----:B------:R-:W-:Y:S05]  /*d150*/  BSYNC B1 ;  /* 0x0000000000017941 */ /* 0x000fea0003800000 */
.L_x_485:
        /* <DEDUP_REMOVED lines=9> */
.L_x_488:
[----:B------:R-:W-:Y:S05]  /*d1f0*/  BSYNC B1 ;  /* 0x0000000000017941 */ /* 0x000fea0003800000 */
.L_x_487:
[----:B------:R-:W-:Y:S01]  /*d200*/  @!P4 IMAD R153, R153, R17, R2 ;  /* 0x000000119999c224 */ /* 0x000fe200078e0202 */
[----:B------:R-:W-:Y:S04]  /*d210*/  BSSY B1, `(.L_x_489) ;  /* 0x0000006000017945 */ /* 0x000fe80003800000 */
[----:B------:R0:W-:Y:S01]  /*d220*/  @!P4 STG.E.U8 desc[UR36][R4.64+0x101], R153 ;  /* 0x000101990400c986 */ /* 0x0001e2000c101124 */
[----:B------:R-:W-:Y:S05]  /*d230*/  @P5 BRA `(.L_x_490) ;  /* 0x00000000000c5947 */ /* 0x000fea0003800000 */
[----:B------:R-:W2:Y:S02]  /*d240*/  LDG.E.U8 R16, desc[UR36][R20.64+0x100] ;  /* 0x0001002414107981 */ /* 0x000ea4000c1e1100 */
[----:B--2---:R-:W-:-:S05]  /*d250*/  PRMT R3, R16, 0x8880, RZ ;  /* 0x0000888010037816 */ /* 0x004fca00000000ff */
[----:B------:R-:W-:-:S07]  /*d260*/  IMAD R2, R3, R18, RZ ;  /* 0x0000001203027224 */ /* 0x000fce00078e02ff */
.L_x_490:
[----:B------:R-:W-:Y:S05]  /*d270*/  BSYNC B1 ;  /* 0x0000000000017941 */ /* 0x000fea0003800000 */
.L_x_489:
        /* <DEDUP_REMOVED lines=9> */
.L_x_492:
[----:B------:R-:W-:Y:S05]  /*d310*/  BSYNC B1 ;  /* 0x0000000000017941 */ /* 0x000fea0003800000 */
.L_x_491:
[----:B------:R-:W-:Y:S01]  /*d320*/  @!P4 IMAD R155, R155, R17, R2 ;  /* 0x000000119b9bc224 */ /* 0x000fe200078e0202 */
[----:B------:R-:W-:Y:S04]  /*d330*/  BSSY B1, `(.L_x_493) ;  /* 0x0000006000017945 */ /* 0x000fe80003800000 */
[----:B------:R0:W-:Y:S01]  /*d340*/  @!P4 STG.E.U8 desc[UR36][R10.64+0x101], R155 ;  /* 0x0001019b0a00c986 */ /* 0x0001e2000c101124 */
[----:B------:R-:W-:Y:S05]  /*d350*/  @P5 BRA `(.L_x_494) ;  /* 0x00000000000c5947 */ /* 0x000fea0003800000 */
[----:B------:R-:W2:Y:S02]  /*d360*/  LDG.E.U8 R16, desc[UR36][R22.64+0x108] ;  /* 0x0001082416107981 */ /* 0x000ea4000c1e1100 */
[----:B--2---:R-:W-:-:S05]  /*d370*/  PRMT R3, R16, 0x8880, RZ ;  /* 0x0000888010037816 */ /* 0x004fca00000000ff */
[----:B------:R-:W-:-:S07]  /*d380*/  IMAD R2, R3, R18, RZ ;  /* 0x0000001203027224 */ /* 0x000fce00078e02ff */
.L_x_494:
[----:B------:R-:W-:Y:S05]  /*d390*/  BSYNC B1 ;  /* 0x0000000000017941 */ /* 0x000fea0003800000 */
.L_x_493:
        /* <DEDUP_REMOVED lines=9> */
.L_x_496:
[----:B------:R-:W-:Y:S05]  /*d430*/  BSYNC B1 ;  /* 0x0000000000017941 */ /* 0x000fea0003800000 */
.L_x_495:
[----:B------:R-:W-:Y:S01]  /*d440*/  @!P4 IMAD R157, R157, R17, R2 ;  /* 0x000000119d9dc224 */ /* 0x000fe200078e0202 */
[----:B------:R-:W-:Y:S04]  /*d450*/  BSSY B1, `(.L_x_497) ;  /* 0x0000006000017945 */ /* 0x000fe80003800000 */
[----:B------:R0:W-:Y:S01]  /*d460*/  @!P4 STG.E.U8 desc[UR36][R4.64+0x109], R157 ;  /* 0x0001099d0400c986 */ /* 0x0001e2000c101124 */
[----:B------:R-:W-:Y:S05]  /*d470*/  @P5 BRA `(.L_x_498) ;  /* 0x00000000000c5947 */ /* 0x000fea0003800000 */
[----:B------:R-:W2:Y:S02]  /*d480*/  LDG.E.U8 R16, desc[UR36][R20.64+0x108] ;  /* 0x0001082414107981 */ /* 0x000ea4000c1e1100 */
[----:B--2---:R-:W-:-:S05]  /*d490*/  PRMT R3, R16, 0x8880, RZ ;  /* 0x0000888010037816 */ /* 0x004fca00000000ff */
[----:B------:R-:W-:-:S07]  /*d4a0*/  IMAD R2, R3, R18, RZ ;  /* 0x0000001203027224 */ /* 0x000fce00078e02ff */
.L_x_498:
[----:B------:R-:W-:Y:S05]  /*d4b0*/  BSYNC B1 ;  /* 0x0000000000017941 */ /* 0x000fea0003800000 */
.L_x_497:
        /* <DEDUP_REMOVED lines=9> */
.L_x_500:
[----:B------:R-:W-:Y:S05]  /*d550*/  BSYNC B1 ;  /* 0x0000000000017941 */ /* 0x000fea0003800000 */
.L_x_499:
[----:B------:R-:W-:Y:S01]  /*d560*/  @!P4 IMAD R159, R159, R17, R2 ;  /* 0x000000119f9fc224 */ /* 0x000fe200078e0202 */
[----:B------:R-:W-:Y:S04]  /*d570*/  BSSY B1, `(.L_x_501) ;  /* 0x0000006000017945 */ /* 0x000fe80003800000 */
[----:B------:R0:W-:Y:S01]  /*d580*/  @!P4 STG.E.U8 desc[UR36][R10.64+0x109], R159 ;  /* 0x0001099f0a00c986 */ /* 0x0001e2000c101124 */
[----:B------:R-:W-:Y:S05]  /*d590*/  @P5 BRA `(.L_x_502) ;  /* 0x00000000000c5947 */ /* 0x000fea0003800000 */
[----:B------:R-:W2:Y:S02]  /*d5a0*/  LDG.E.U8 R16, desc[UR36][R22.64+0x110] ;  /* 0x0001102416107981 */ /* 0x000ea4000c1e1100 */
[----:B--2---:R-:W-:-:S05]  /*d5b0*/  PRMT R3, R16, 0x8880, RZ ;  /* 0x0000888010037816 */ /* 0x004fca00000000ff */
[----:B------:R-:W-:-:S07]  /*d5c0*/  IMAD R2, R3, R18, RZ ;  /* 0x0000001203027224 */ /* 0x000fce00078e02ff */
.L_x_502:
[----:B------:R-:W-:Y:S05]  /*d5d0*/  BSYNC B1 ;  /* 0x0000000000017941 */ /* 0x000fea0003800000 */
.L_x_501:
        /* <DEDUP_REMOVED lines=9> */
.L_x_504:
[----:B------:R-:W-:Y:S05]  /*d670*/  BSYNC B1 ;  /* 0x0000000000017941 */ /* 0x000fea0003800000 */
.L_x_503:
[----:B------:R-:W-:Y:S01]  /*d680*/  @!P4 IMAD R161, R161, R17, R2 ;  /* 0x00000011a1a1c224 */ /* 0x000fe200078e0202 */
[----:B------:R-:W-:Y:S04]  /*d690*/  BSSY B1, `(.L_x_505) ;  /* 0x0000006000017945 */ /* 0x000fe80003800000 */
[----:B------:R0:W-:Y:S01]  /*d6a0*/  @!P4 STG.E.U8 desc[UR36][R4.64+0x111], R161 ;  /* 0x000111a10400c986 */ /* 0x0001e2000c101124 */
[----:B------:R-:W-:Y:S05]  /*d6b0*/  @P5 BRA `(.L_x_506) ;  /* 0x00000000000c5947 */ /* 0x000fea0003800000 */
[----:B------:R-:W2:Y:S02]  /*d6c0*/  LDG.E.U8 R16, desc[UR36][R20.64+0x110] ;  /* 0x0001102414107981 */ /* 0x000ea4000c1e1100 */
[----:B--2---:R-:W-:-:S05]  /*d6d0*/  PRMT R3, R16, 0x8880, RZ ;  /* 0x0000888010037816 */ /* 0x004fca00000000ff */
[----:B------:R-:W-:-:S07]  /*d6e0*/  IMAD R2, R3, R18, RZ ;  /* 0x0000001203027224 */ /* 0x000fce00078e02ff */
.L_x_506:
[----:B------:R-:W-:Y:S05]  /*d6f0*/  BSYNC B1 ;  /* 0x0000000000017941 */ /* 0x000fea0003800000 */
.L_x_505:
        /* <DEDUP_REMOVED lines=9> */
.L_x_508:
[----:B------:R-:W-:Y:S05]  /*d790*/  BSYNC B1 ;  /* 0x0000000000017941 */ /* 0x000fea0003800000 */
.L_x_507:
[----:B------:R-:W-:Y:S01]  /*d7a0*/  @!P4 IMAD R163, R163, R17, R2 ;  /* 0x00000011a3a3c224 */ /* 0x000fe200078e0202 */
[----:B------:R-:W-:Y:S04]  /*d7b0*/  BSSY B1, `(.L_x_509) ;  /* 0x0000006000017945 */ /* 0x000fe80003800000 */
[----:B------:R0:W-:Y:S01]  /*d7c0*/  @!P4 STG.E.U8 desc[UR36][R10.64+0x111], R163 ;  /* 0x000111a30a00c986 */ /* 0x0001e2000c101124 */
[----:B------:R-:W-:Y:S05]  /*d7d0*/  @P5 BRA `(.L_x_510) ;  /* 0x00000000000c5947 */ /* 0x000fea0003800000 */
[----:B------:R-:W2:Y:S02]  /*d7e0*/  LDG.E.U8 R16, desc[UR36][R22.64+0x118] ;  /* 0x0001182416107981 */ /* 0x000ea4000c1e1100 */
[----:B--2---:R-:W-:-:S05]  /*d7f0*/  PRMT R3, R16, 0x8880, RZ ;  /* 0x0000888010037816 */ /* 0x004fca00000000ff */
[----:B------:R-:W-:-:S07]  /*d800*/  IMAD R2, R3, R18, RZ ;  /* 0x0000001203027224 */ /* 0x000fce00078e02ff */
.L_x_510:
[----:B------:R-:W-:Y:S05]  /*d810*/  BSYNC B1 ;  /* 0x0000000000017941 */ /* 0x000fea0003800000 */
.L_x_509:
        /* <DEDUP_REMOVED lines=9> */
.L_x_512:
[----:B------:R-:W-:Y:S05]  /*d8b0*/  BSYNC B1 ;  /* 0x0000000000017941 */ /* 0x000fea0003800000 */
.L_x_511:
[----:B------:R-:W-:Y:S01]  /*d8c0*/  @!P4 IMAD R165, R165, R17, R2 ;  /* 0x00000011a5a5c224 */ /* 0x000fe200078e0202 */
[----:B------:R-:W-:Y:S04]  /*d8d0*/  BSSY B1, `(.L_x_513) ;  /* 0x0000006000017945 */ /* 0x000fe80003800000 */
[----:B------:R0:W-:Y:S01]  /*d8e0*/  @!P4 STG.E.U8 desc[UR36][R4.64+0x119], R165 ;  /* 0x000119a50400c986 */ /* 0x0001e2000c101124 */
[----:B------:R-:W-:Y:S05]  /*d8f0*/  @P5 BRA `(.L_x_514) ;  /* 0x00000000000c5947 */ /* 0x000fea0003800000 */
[----:B------:R-:W2:Y:S02]  /*d900*/  LDG.E.U8 R16, desc[UR36][R20.64+0x118] ;  /* 0x0001182414107981 */ /* 0x000ea4000c1e1100 */
[----:B--2---:R-:W-:-:S05]  /*d910*/  PRMT R3, R16, 0x8880, RZ ;  /* 0x0000888010037816 */ /* 0x004fca00000000ff */
[----:B------:R-:W-:-:S07]  /*d920*/  IMAD R2, R3, R18, RZ ;  /* 0x0000001203027224 */ /* 0x000fce00078e02ff */
.L_x_514:
[----:B------:R-:W-:Y:S05]  /*d930*/  BSYNC B1 ;  /* 0x0000000000017941 */ /* 0x000fea0003800000 */
.L_x_513:
        /* <DEDUP_REMOVED lines=9> */
.L_x_516:
[----:B------:R-:W-:Y:S05]  /*d9d0*/  BSYNC B1 ;  /* 0x0000000000017941 */ /* 0x000fea0003800000 */
.L_x_515:
[----:B------:R-:W-:Y:S01]  /*d9e0*/  @!P4 IMAD R167, R167, R17, R2 ;  /* 0x00000011a7a7c224 */ /* 0x000fe200078e0202 */
[----:B------:R-:W-:Y:S04]  /*d9f0*/  BSSY B1, `(.L_x_517) ;  /* 0x0000006000017945 */ /* 0x000fe80003800000 */
[----:B------:R0:W-:Y:S01]  /*da00*/  @!P4 STG.E.U8 desc[UR36][R10.64+0x119], R167 ;  /* 0x000119a70a00c986 */ /* 0x0001e2000c101124 */
[----:B------:R-:W-:Y:S05]  /*da10*/  @P5 BRA `(.L_x_518) ;  /* 0x00000000000c5947 */ /* 0x000fea0003800000 */
[----:B------:R-:W2:Y:S02]  /*da20*/  LDG.E.U8 R16, desc[UR36][R22.64+0x120] ;  /* 0x0001202416107981 */ /* 0x000ea4000c1e1100 */
[----:B--2---:R-:W-:-:S05]  /*da30*/  PRMT R3, R16, 0x8880, RZ ;  /* 0x0000888010037816 */ /* 0x004fca00000000ff */
[----:B------:R-:W-:-:S07]  /*da40*/  IMAD R2, R3, R18, RZ ;  /* 0x0000001203027224 */ /* 0x000fce00078e02ff */
.L_x_518:
[----:B------:R-:W-:Y:S05]  /*da50*/  BSYNC B1 ;  /* 0x0000000000017941 */ /* 0x000fea0003800000 */
.L_x_517:
        /* <DEDUP_REMOVED lines=9> */
.L_x_520:
[----:B------:R-:W-:Y:S05]  /*daf0*/  BSYNC B1 ;  /* 0x0000000000017941 */ /* 0x000fea0003800000 */
.L_x_519:
[----:B------:R-:W-:Y:S01]  /*db00*/  @!P4 IMAD R169, R169, R17, R2 ;  /* 0x00000011a9a9c224 */ /* 0x000fe200078e0202 */
[----:B------:R-:W-:Y:S04]  /*db10*/  BSSY B1, `(.L_x_521) ;  /* 0x0000006000017945 */ /* 0x000fe80003800000 */
[----:B------:R0:W-:Y:S01]  /*db20*/  @!P4 STG.E.U8 desc[UR36][R4.64+0x121], R169 ;  /* 0x000121a90400c986 */ /* 0x0001e2000c101124 */
[----:B------:R-:W-:Y:S05]  /*db30*/  @P5 BRA `(.L_x_522) ;  /* 0x00000000000c5947 */ /* 0x000fea0003800000 */
[----:B------:R-:W2:Y:S02]  /*db40*/  LDG.E.U8 R16, desc[UR36][R20.64+0x120] ;  /* 0x0001202414107981 */ /* 0x000ea4000c1e1100 */
[----:B--2---:R-:W-:-:S05]  /*db50*/  PRMT R3, R16, 0x8880, RZ ;  /* 0x0000888010037816 */ /* 0x004fca00000000ff */
[----:B------:R-:W-:-:S07]  /*db60*/  IMAD R2, R3, R18, RZ ;  /* 0x0000001203027224 */ /* 0x000fce00078e02ff */
.L_x_522:
[----:B------:R-:W-:Y:S05]  /*db70*/  BSYNC B1 ;  /* 0x0000000000017941 */ /* 0x000fea0003800000 */
.L_x_521:
        /* <DEDUP_REMOVED lines=9> */
.L_x_524:
[----:B------:R-:W-:Y:S05]  /*dc10*/  BSYNC B1 ;  /* 0x0000000000017941 */ /* 0x000fea0003800000 */
.L_x_523:
[----:B------:R-:W-:Y:S01]  /*dc20*/  @!P4 IMAD R171, R171, R17, R2 ;  /* 0x00000011ababc224 */ /* 0x000fe200078e0202 */
[----:B------:R-:W-:Y:S04]  /*dc30*/  BSSY B1, `(.L_x_525) ;  /* 0x0000006000017945 */ /* 0x000fe80003800000 */
[----:B------:R0:W-:Y:S01]  /*dc40*/  @!P4 STG.E.U8 desc[UR36][R10.64+0x121], R171 ;  /* 0x000121ab0a00c986 */ /* 0x0001e2000c101124 */
[----:B------:R-:W-:Y:S05]  /*dc50*/  @P5 BRA `(.L_x_526) ;  /* 0x00000000000c5947 */ /* 0x000fea0003800000 */
[----:B------:R-:W2:Y:S02]  /*dc60*/  LDG.E.U8 R16, desc[UR36][R22.64+0x128] ;  /* 0x0001282416107981 */ /* 0x000ea4000c1e1100 */
[----:B--2---:R-:W-:-:S05]  /*dc70*/  PRMT R3, R16, 0x8880, RZ ;  /* 0x0000888010037816 */ /* 0x004fca00000000ff */
[----:B------:R-:W-:-:S07]  /*dc80*/  IMAD R2, R3, R18, RZ ;  /* 0x0000001203027224 */ /* 0x000fce00078e02ff */
.L_x_526:
[----:B------:R-:W-:Y:S05]  /*dc90*/  BSYNC B1 ;  /* 0x0000000000017941 */ /* 0x000fea0003800000 */
.L_x_525:
        /* <DEDUP_REMOVED lines=9> */
.L_x_528:
[----:B------:R-:W-:Y:S05]  /*dd30*/  BSYNC B1 ;  /* 0x0000000000017941 */ /* 0x000fea0003800000 */
.L_x_527:
[----:B------:R-:W-:Y:S01]  /*dd40*/  @!P4 IMAD R173, R173, R17, R2 ;  /* 0x00000011adadc224 */ /* 0x000fe200078e0202 */
[----:B------:R-:W-:Y:S04]  /*dd50*/  BSSY B1, `(.L_x_529) ;  /* 0x0000006000017945 */ /* 0x000fe80003800000 */
[----:B------:R0:W-:Y:S01]  /*dd60*/  @!P4 STG.E.U8 desc[UR36][R4.64+0x129], R173 ;  /* 0x000129ad0400c986 */ /* 0x0001e2000c101124 */
[----:B------:R-:W-:Y:S05]  /*dd70*/  @P5 BRA `(.L_x_530) ;  /* 0x00000000000c5947 */ /* 0x000fea0003800000 */
[----:B------:R-:W2:Y:S02]  /*dd80*/  LDG.E.U8 R16, desc[UR36][R20.64+0x128] ;  /* 0x0001282414107981 */ /* 0x000ea4000c1e1100 */
[----:B--2---:R-:W-:-:S05]  /*dd90*/  PRMT R3, R16, 0x8880, RZ ;  /* 0x0000888010037816 */ /* 0x004fca00000000ff */
[----:B------:R-:W-:-:S07]  /*dda0*/  IMAD R2, R3, R18, RZ ;  /* 0x0000001203027224 */ /* 0x000fce00078e02ff */
.L_x_530:
[----:B------:R-:W-:Y:S05]  /*ddb0*/  BSYNC B1 ;  /* 0x0000000000017941 */ /* 0x000fea0003800000 */
.L_x_529:
        /* <DEDUP_REMOVED lines=9> */
.L_x_532:
[----:B------:R-:W-:Y:S05]  /*de50*/  BSYNC B1 ;  /* 0x0000000000017941 */ /* 0x000fea0003800000 */
.L_x_531:
[----:B------:R-:W-:Y:S01]  /*de60*/  @!P4 IMAD R175, R175, R17, R2 ;  /* 0x00000011afafc224 */ /* 0x000fe200078e0202 */
[----:B------:R-:W-:Y:S04]  /*de70*/  BSSY B1, `(.L_x_533) ;  /* 0x0000006000017945 */ /* 0x000fe80003800000 */
[----:B------:R0:W-:Y:S01]  /*de80*/  @!P4 STG.E.U8 desc[UR36][R10.64+0x129], R175 ;  /* 0x000129af0a00c986 */ /* 0x0001e2000c101124 */
[----:B------:R-:W-:Y:S05]  /*de90*/  @P5 BRA `(.L_x_534) ;  /* 0x00000000000c5947 */ /* 0x000fea0003800000 */
[----:B------:R-:W2:Y:S02]  /*dea0*/  LDG.E.U8 R16, desc[UR36][R22.64+0x130] ;  /* 0x0001302416107981 */ /* 0x000ea4000c1e1100 */
[----:B--2---:R-:W-:-:S05]  /*deb0*/  PRMT R3, R16, 0x8880, RZ ;  /* 0x0000888010037816 */ /* 0x004fca00000000ff */
[----:B------:R-:W-:-:S07]  /*dec0*/  IMAD R2, R3, R18, RZ ;  /* 0x0000001203027224 */ /* 0x000fce00078e02ff */
.L_x_534:
[----:B------:R-:W-:Y:S05]  /*ded0*/  BSYNC B1 ;  /* 0x0000000000017941 */ /* 0x000fea0003800000 */
.L_x_533:
        /* <DEDUP_REMOVED lines=9> */
.L_x_536:
[----:B------:R-:W-:Y:S05]  /*df70*/  BSYNC B1 ;  /* 0x0000000000017941 */ /* 0x000fea0003800000 */
.L_x_535:
[----:B------:R-:W-:Y:S01]  /*df80*/  @!P4 IMAD R177, R177, R17, R2 ;  /* 0x00000011b1b1c224 */ /* 0x000fe200078e0202 */
[----:B------:R-:W-:Y:S04]  /*df90*/  BSSY B1, `(.L_x_537) ;  /* 0x0000006000017945 */ /* 0x000fe80003800000 */
[----:B------:R0:W-:Y:S01]  /*dfa0*/  @!P4 STG.E.U8 desc[UR36][R4.64+0x131], R177 ;  /* 0x000131b10400c986 */ /* 0x0001e2000c101124 */
[----:B------:R-:W-:Y:S05]  /*dfb0*/  @P5 BRA `(.L_x_538) ;  /* 0x00000000000c5947 */ /* 0x000fea0003800000 */
[----:B------:R-:W2:Y:S02]  /*dfc0*/  LDG.E.U8 R16, desc[UR36][R20.64+0x130] ;  /* 0x0001302414107981 */ /* 0x000ea4000c1e1100 */
[----:B--2---:R-:W-:-:S05]  /*dfd0*/  PRMT R3, R16, 0x8880, RZ ;  /* 0x0000888010037816 */ /* 0x004fca00000000ff */
[----:B------:R-:W-:-:S07]  /*dfe0*/  IMAD R2, R3, R18, RZ ;  /* 0x0000001203027224 */ /* 0x000fce00078e02ff */
.L_x_538:
[----:B------:R-:W-:Y:S05]  /*dff0*/  BSYNC B1 ;  /* 0x0000000000017941 */ /* 0x000fea0003800000 */
.L_x_537:
        /* <DEDUP_REMOVED lines=9> */
.L_x_540:
[----:B------:R-:W-:Y:S05]  /*e090*/  BSYNC B1 ;  /* 0x0000000000017941 */ /* 0x000fea0003800000 */
.L_x_539:
[----:B------:R-:W-:Y:S01]  /*e0a0*/  @!P4 IMAD R179, R179, R17, R2 ;  /* 0x00000011b3b3c224 */ /* 0x000fe200078e0202 */
[----:B------:R-:W-:Y:S04]  /*e0b0*/  BSSY B1, `(.L_x_541) ;  /* 0x0000006000017945 */ /* 0x000fe80003800000 */
[----:B------:R0:W-:Y:S01]  /*e0c0*/  @!P4 STG.E.U8 desc[UR36][R10.64+0x131], R179 ;  /* 0x000131b30a00c986 */ /* 0x0001e2000c101124 */
[----:B------:R-:W-:Y:S05]  /*e0d0*/  @P5 BRA `(.L_x_542) ;  /* 0x00000000000c5947 */ /* 0x000fea0003800000 */
[----:B------:R-:W2:Y:S02]  /*e0e0*/  LDG.E.U8 R16, desc[UR36][R22.64+0x138] ;  /* 0x0001382416107981 */ /* 0x000ea4000c1e1100 */
[----:B--2---:R-:W-:-:S05]  /*e0f0*/  PRMT R3, R16, 0x8880, RZ ;  /* 0x0000888010037816 */ /* 0x004fca00000000ff */
[----:B------:R-:W-:-:S07]  /*e100*/  IMAD R2, R3, R18, RZ ;  /* 0x0000001203027224 */ /* 0x000fce00078e02ff */
.L_x_542:
[----:B------:R-:W-:Y:S05]  /*e110*/  BSYNC B1 ;  /* 0x0000000000017941 */ /* 0x000fea0003800000 */
.L_x_541:
        /* <DEDUP_REMOVED lines=9> */
.L_x_544:
[----:B------:R-:W-:Y:S05]  /*e1b0*/  BSYNC B1 ;  /* 0x0000000000017941 */ /* 0x000fea0003800000 */
.L_x_543:
[----:B------:R-:W-:Y:S01]  /*e1c0*/  @!P4 IMAD R181, R181, R17, R2 ;  /* 0x00000011b5b5c224 */ /* 0x000fe200078e0202 */
[----:B------:R-:W-:Y:S04]  /*e1d0*/  BSSY B1, `(.L_x_545) ;  /* 0x0000006000017945 */ /* 0x000fe80003800000 */
[----:B------:R0:W-:Y:S01]  /*e1e0*/  @!P4 STG.E.U8 desc[UR36][R4.64+0x139], R181 ;  /* 0x000139b50400c986 */ /* 0x0001e2000c101124 */
[----:B------:R-:W-:Y:S05]  /*e1f0*/  @P5 BRA `(.L_x_546) ;  /* 0x00000000000c5947 */ /* 0x000fea0003800000 */
[----:B------:R-:W2:Y:S02]  /*e200*/  LDG.E.U8 R16, desc[UR36][R20.64+0x138] ;  /* 0x0001382414107981 */ /* 0x000ea4000c1e1100 */
[----:B--2---:R-:W-:-:S05]  /*e210*/  PRMT R3, R16, 0x8880, RZ ;  /* 0x0000888010037816 */ /* 0x004fca00000000ff */
[----:B------:R-:W-:-:S07]  /*e220*/  IMAD R2, R3, R18, RZ ;  /* 0x0000001203027224 */ /* 0x000fce00078e02ff */
.L_x_546:
[----:B------:R-:W-:Y:S05]  /*e230*/  BSYNC B1 ;  /* 0x0000000000017941 */ /* 0x000fea0003800000 */
.L_x_545:
        /* <DEDUP_REMOVED lines=9> */
.L_x_548:
[----:B------:R-:W-:Y:S05]  /*e2d0*/  BSYNC B1 ;  /* 0x0000000000017941 */ /* 0x000fea0003800000 */
.L_x_547:
[----:B------:R-:W-:Y:S01]  /*e2e0*/  @!P4 IMAD R183, R183, R17, R2 ;  /* 0x00000011b7b7c224 */ /* 0x000fe200078e0202 */
[----:B------:R-:W-:Y:S04]  /*e2f0*/  BSSY B1, `(.L_x_549) ;  /* 0x0000006000017945 */ /* 0x000fe80003800000 */
[----:B------:R0:W-:Y:S01]  /*e300*/  @!P4 STG.E.U8 desc[UR36][R10.64+0x139], R183 ;  /* 0x000139b70a00c986 */ /* 0x0001e2000c101124 */
[----:B------:R-:W-:Y:S05]  /*e310*/  @P5 BRA `(.L_x_550) ;  /* 0x00000000000c5947 */ /* 0x000fea0003800000 */
[----:B------:R-:W2:Y:S02]  /*e320*/  LDG.E.U8 R16, desc[UR36][R22.64+0x140] ;  /* 0x0001402416107981 */ /* 0x000ea4000c1e1100 */
[----:B--2---:R-:W-:-:S05]  /*e330*/  PRMT R3, R16, 0x8880, RZ ;  /* 0x0000888010037816 */ /* 0x004fca00000000ff */
[----:B------:R-:W-:-:S07]  /*e340*/  IMAD R2, R3, R18, RZ ;  /* 0x0000001203027224 */ /* 0x000fce00078e02ff */
.L_x_550:
[----:B------:R-:W-:Y:S05]  /*e350*/  BSYNC B1 ;  /* 0x0000000000017941 */ /* 0x000fea0003800000 */
.L_x_549:
        /* <DEDUP_REMOVED lines=9> */
.L_x_552:
[----:B------:R-:W-:Y:S05]  /*e3f0*/  BSYNC B1 ;  /* 0x0000000000017941 */ /* 0x000fea0003800000 */
.L_x_551:
[----:B------:R-:W-:Y:S01]  /*e400*/  @!P4 IMAD R185, R185, R17, R2 ;  /* 0x00000011b9b9c224 */ /* 0x000fe200078e0202 */
[----:B------:R-:W-:Y:S04]  /*e410*/  BSSY B1, `(.L_x_553) ;  /* 0x0000006000017945 */ /* 0x000fe80003800000 */
[----:B------:R0:W-:Y:S01]  /*e420*/  @!P4 STG.E.U8 desc[UR36][R4.64+0x141], R185 ;  /* 0x000141b90400c986 */ /* 0x0001e2000c101124 */
[----:B------:R-:W-:Y:S05]  /*e430*/  @P5 BRA `(.L_x_554) ;  /* 0x00000000000c5947 */ /* 0x000fea0003800000 */
[----:B------:R-:W2:Y:S02]  /*e440*/  LDG.E.U8 R16, desc[UR36][R20.64+0x140] ;  /* 0x0001402414107981 */ /* 0x000ea4000c1e1100 */
[----:B--2---:R-:W-:-:S05]  /*e450*/  PRMT R3, R16, 0x8880, RZ ;  /* 0x0000888010037816 */ /* 0x004fca00000000ff */
[----:B------:R-:W-:-:S07]  /*e460*/  IMAD R2, R3, R18, RZ ;  /* 0x0000001203027224 */ /* 0x000fce00078e02ff */
.L_x_554:
[----:B------:R-:W-:Y:S05]  /*e470*/  BSYNC B1 ;  /* 0x0000000000017941 */ /* 0x000fea0003800000 */
.L_x_553:
        /* <DEDUP_REMOVED lines=9> */
.L_x_556:
[----:B------:R-:W-:Y:S05]  /*e510*/  BSYNC B1 ;  /* 0x0000000000017941 */ /* 0x000fea0003800000 */
.L_x_555:
[----:B------:R-:W-:Y:S01]  /*e520*/  @!P4 IMAD R187, R187, R17, R2 ;  /* 0x00000011bbbbc224 */ /* 0x000fe200078e0202 */
[----:B------:R-:W-:Y:S04]  /*e530*/  BSSY B1, `(.L_x_557) ;  /* 0x0000006000017945 */ /* 0x000fe80003800000 */
[----:B------:R0:W-:Y:S01]  /*e540*/  @!P4 STG.E.U8 desc[UR36][R10.64+0x141], R187 ;  /* 0x000141bb0a00c986 */ /* 0x0001e2000c101124 */
[----:B------:R-:W-:Y:S05]  /*e550*/  @P5 BRA `(.L_x_558) ;  /* 0x00000000000c5947 */ /* 0x000fea0003800000 */
[----:B------:R-:W2:Y:S02]  /*e560*/  LDG.E.U8 R16, desc[UR36][R22.64+0x148] ;  /* 0x0001482416107981 */ /* 0x000ea4000c1e1100 */
[----:B--2---:R-:W-:-:S05]  /*e570*/  PRMT R3, R16, 0x8880, RZ ;  /* 0x0000888010037816 */ /* 0x004fca00000000ff */
[----:B------:R-:W-:-:S07]  /*e580*/  IMAD R2, R3, R18, RZ ;  /* 0x0000001203027224 */ /* 0x000fce00078e02ff */
.L_x_558:
[----:B------:R-:W-:Y:S05]  /*e590*/  BSYNC B1 ;  /* 0x0000000000017941 */ /* 0x000fea0003800000 */
.L_x_557:
        /* <DEDUP_REMOVED lines=9> */
.L_x_560:
[----:B------:R-:W-:Y:S05]  /*e630*/  BSYNC B1 ;  /* 0x0000000000017941 */ /* 0x000fea0003800000 */
.L_x_559:
[----:B------:R-:W-:Y:S01]  /*e640*/  @!P4 IMAD R189, R189, R17, R2 ;  /* 0x00000011bdbdc224 */ /* 0x000fe200078e0202 */
[----:B------:R-:W-:Y:S04]  /*e650*/  BSSY B1, `(.L_x_561) ;  /* 0x0000006000017945 */ /* 0x000fe80003800000 */
[----:B------:R0:W-:Y:S01]  /*e660*/  @!P4 STG.E.U8 desc[UR36][R4.64+0x149], R189 ;  /* 0x000149bd0400c986 */ /* 0x0001e2000c101124 */
[----:B------:R-:W-:Y:S05]  /*e670*/  @P5 BRA `(.L_x_562) ;  /* 0x00000000000c5947 */ /* 0x000fea0003800000 */
[----:B------:R-:W2:Y:S02]  /*e680*/  LDG.E.U8 R16, desc[UR36][R20.64+0x148] ;  /* 0x0001482414107981 */ /* 0x000ea4000c1e1100 */
[----:B--2---:R-:W-:-:S05]  /*e690*/  PRMT R3, R16, 0x8880, RZ ;  /* 0x0000888010037816 */ /* 0x004fca00000000ff */
[----:B------:R-:W-:-:S07]  /*e6a0*/  IMAD R2, R3, R18, RZ ;  /* 0x0000001203027224 */ /* 0x000fce00078e02ff */
.L_x_562:
[----:B------:R-:W-:Y:S05]  /*e6b0*/  BSYNC B1 ;  /* 0x0000000000017941 */ /* 0x000fea0003800000 */
.L_x_561:
        /* <DEDUP_REMOVED lines=9> */
.L_x_564:
[----:B------:R-:W-:Y:S05]  /*e750*/  BSYNC B1 ;  /* 0x0000000000017941 */ /* 0x000fea0003800000 */
.L_x_563:
[----:B------:R-:W-:Y:S01]  /*e760*/  @!P4 IMAD R191, R191, R17, R2 ;  /* 0x00000011bfbfc224 */ /* 0x000fe200078e0202 */
[----:B------:R-:W-:Y:S04]  /*e770*/  BSSY B1, `(.L_x_565) ;  /* 0x0000006000017945 */ /* 0x000fe80003800000 */
[----:B------:R0:W-:Y:S01]  /*e780*/  @!P4 STG.E.U8 desc[UR36][R10.64+0x149], R191 ;  /* 0x000149bf0a00c986 */ /* 0x0001e2000c101124 */
[----:B------:R-:W-:Y:S05]  /*e790*/  @P5 BRA `(.L_x_566) ;  /* 0x00000000000c5947 */ /* 0x000fea0003800000 */
[----:B------:R-:W2:Y:S02]  /*e7a0*/  LDG.E.U8 R16, desc[UR36][R22.64+0x150] ;  /* 0x0001502416107981 */ /* 0x000ea4000c1e1100 */
[----:B--2---:R-:W-:-:S05]  /*e7b0*/  PRMT R3, R16, 0x8880, RZ ;  /* 0x0000888010037816 */ /* 0x004fca00000000ff */
[----:B------:R-:W-:-:S07]  /*e7c0*/  IMAD R2, R3, R18, RZ ;  /* 0x0000001203027224 */ /* 0x000fce00078e02ff */
.L_x_566:
[----:B------:R-:W-:Y:S05]  /*e7d0*/  BSYNC B1 ;  /* 0x0000000000017941 */ /* 0x000fea0003800000 */
.L_x_565:
        /* <DEDUP_REMOVED lines=9> */
.L_x_568:
[----:B------:R-:W-:Y:S05]  /*e870*/  BSYNC B1 ;  /* 0x0000000000017941 */ /* 0x000fea0003800000 */
.L_x_567:
[----:B------:R-:W-:Y:S01]  /*e880*/  @!P4 IMAD R193, R193, R17, R2 ;  /* 0x00000011c1c1c224 */ /* 0x000fe200078e0202 */
[----:B------:R-:W-:Y:S04]  /*e890*/  BSSY B1, `(.L_x_569) ;  /* 0x0000006000017945 */ /* 0x000fe80003800000 */
[----:B------:R0:W-:Y:S01]  /*e8a0*/  @!P4 STG.E.U8 desc[UR36][R4.64+0x151], R193 ;  /* 0x000151c10400c986 */ /* 0x0001e2000c101124 */
[----:B------:R-:W-:Y:S05]  /*e8b0*/  @P5 BRA `(.L_x_570) ;  /* 0x00000000000c5947 */ /* 0x000fea0003800000 */
[----:B------:R-:W2:Y:S02]  /*e8c0*/  LDG.E.U8 R16, desc[UR36][R20.64+0x150] ;  /* 0x0001502414107981 */ /* 0x000ea4000c1e1100 */
[----:B--2---:R-:W-:-:S05]  /*e8d0*/  PRMT R3, R16, 0x8880, RZ ;  /* 0x0000888010037816 */ /* 0x004fca00000000ff */
[----:B------:R-:W-:-:S07]  /*e8e0*/  IMAD R2, R3, R18, RZ ;  /* 0x0000001203027224 */ /* 0x000fce00078e02ff */
.L_x_570:
[----:B------:R-:W-:Y:S05]  /*e8f0*/  BSYNC B1 ;  /* 0x0000000000017941 */ /* 0x000fea0003800000 */
.L_x_569:
        /* <DEDUP_REMOVED lines=9> */
.L_x_572:
[----:B------:R-:W-:Y:S05]  /*e990*/  BSYNC B1 ;  /* 0x0000000000017941 */ /* 0x000fea0003800000 */
.L_x_571:
[----:B------:R-:W-:Y:S01]  /*e9a0*/  @!P4 IMAD R195, R195, R17, R2 ;  /* 0x00000011c3c3c224 */ /* 0x000fe200078e0202 */
[----:B------:R-:W-:Y:S04]  /*e9b0*/  BSSY B1, `(.L_x_573) ;  /* 0x0000006000017945 */ /* 0x000fe80003800000 */
[----:B------:R0:W-:Y:S01]  /*e9c0*/  @!P4 STG.E.U8 desc[UR36][R10.64+0x151], R195 ;  /* 0x000151c30a00c986 */ /* 0x0001e2000c101124 */
[----:B------:R-:W-:Y:S05]  /*e9d0*/  @P5 BRA `(.L_x_574) ;  /* 0x00000000000c5947 */ /* 0x000fea0003800000 */
[----:B------:R-:W2:Y:S02]  /*e9e0*/  LDG.E.U8 R16, desc[UR36][R22.64+0x158] ;  /* 0x0001582416107981 */ /* 0x000ea4000c1e1100 */
[----:B--2---:R-:W-:-:S05]  /*e9f0*/  PRMT R3, R16, 0x8880, RZ ;  /* 0x0000888010037816 */ /* 0x004fca00000000ff */
[----:B------:R-:W-:-:S07]  /*ea00*/  IMAD R2, R3, R18, RZ ;  /* 0x0000001203027224 */ /* 0x000fce00078e02ff */
.L_x_574:
[----:B------:R-:W-:Y:S05]  /*ea10*/  BSYNC B1 ;  /* 0x0000000000017941 */ /* 0x000fea0003800000 */
.L_x_573:
        /* <DEDUP_REMOVED lines=9> */
.L_x_576:
[----:B------:R-:W-:Y:S05]  /*eab0*/  BSYNC B1 ;  /* 0x0000000000017941 */ /* 0x000fea0003800000 */
.L_x_575:
[----:B------:R-:W-:Y:S01]  /*eac0*/  @!P4 IMAD R197, R197, R17, R2 ;  /* 0x00000011c5c5c224 */ /* 0x000fe200078e0202 */
[----:B------:R-:W-:Y:S04]  /*ead0*/  BSSY B1, `(.L_x_577) ;  /* 0x0000006000017945 */ /* 0x000fe80003800000 */
[----:B------:R0:W-:Y:S01]  /*eae0*/  @!P4 STG.E.U8 desc[UR36][R4.64+0x159], R197 ;  /* 0x000159c50400c986 */ /* 0x0001e2000c101124 */
[----:B------:R-:W-:Y:S05]  /*eaf0*/  @P5 BRA `(.L_x_578) ;  /* 0x00000000000c5947 */ /* 0x000fea0003800000 */
[----:B------:R-:W2:Y:S02]  /*eb00*/  LDG.E.U8 R16, desc[UR36][R20.64+0x158] ;  /* 0x0001582414107981 */ /* 0x000ea4000c1e1100 */
[----:B--2---:R-:W-:-:S05]  /*eb10*/  PRMT R3, R16, 0x8880, RZ ;  /* 0x0000888010037816 */ /* 0x004fca00000000ff */
[----:B------:R-:W-:-:S07]  /*eb20*/  IMAD R2, R3, R18, RZ ;  /* 0x0000001203027224 */ /* 0x000fce00078e02ff */
.L_x_578:
[----:B------:R-:W-:Y:S05]  /*eb30*/  BSYNC B1 ;  /* 0x0000000000017941 */ /* 0x000fea0003800000 */
.L_x_577:
        /* <DEDUP_REMOVED lines=9> */
.L_x_580:
[----:B------:R-:W-:Y:S05]  /*ebd0*/  BSYNC B1 ;  /* 0x0000000000017941 */ /* 0x000fea0003800000 */
.L_x_579:
[----:B------:R-:W-:Y:S01]  /*ebe0*/  @!P4 IMAD R199, R199, R17, R2 ;  /* 0x00000011c7c7c224 */ /* 0x000fe200078e0202 */
[----:B------:R-:W-:Y:S04]  /*ebf0*/  BSSY B1, `(.L_x_581) ;  /* 0x0000006000017945 */ /* 0x000fe80003800000 */
[----:B------:R0:W-:Y:S01]  /*ec00*/  @!P4 STG.E.U8 desc[UR36][R10.64+0x159], R199 ;  /* 0x000159c70a00c986 */ /* 0x0001e2000c101124 */
[----:B------:R-:W-:Y:S05]  /*ec10*/  @P5 BRA `(.L_x_582) ;  /* 0x00000000000c5947 */ /* 0x000fea0003800000 */
[----:B------:R-:W2:Y:S02]  /*ec20*/  LDG.E.U8 R16, desc[UR36][R22.64+0x160] ;  /* 0x0001602416107981 */ /* 0x000ea4000c1e1100 */
[----:B--2---:R-:W-:-:S05]  /*ec30*/  PRMT R3, R16, 0x8880, RZ ;  /* 0x0000888010037816 */ /* 0x004fca00000000ff */
[----:B------:R-:W-:-:S07]  /*ec40*/  IMAD R2, R3, R18, RZ ;  /* 0x0000001203027224 */ /* 0x000fce00078e02ff */
.L_x_582:
[----:B------:R-:W-:Y:S05]  /*ec50*/  BSYNC B1 ;  /* 0x0000000000017941 */ /* 0x000fea0003800000 */
.L_x_581:
        /* <DEDUP_REMOVED lines=9> */
.L_x_584:
[----:B------:R-:W-:Y:S05]  /*ecf0*/  BSYNC B1 ;  /* 0x0000000000017941 */ /* 0x000fea0003800000 */
.L_x_583:
[----:B------:R-:W-:Y:S01]  /*ed00*/  @!P4 IMAD R201, R201, R17, R2 ;  /* 0x00000011c9c9c224 */ /* 0x000fe200078e0202 */
[----:B------:R-:W-:Y:S04]  /*ed10*/  BSSY B1, `(.L_x_585) ;  /* 0x0000006000017945 */ /* 0x000fe80003800000 */
[----:B------:R0:W-:Y:S01]  /*ed20*/  @!P4 STG.E.U8 desc[UR36][R4.64+0x161], R201 ;  /* 0x000161c90400c986 */ /* 0x0001e2000c101124 */
[----:B------:R-:W-:Y:S05]  /*ed30*/  @P5 BRA `(.L_x_586) ;  /* 0x00000000000c5947 */ /* 0x000fea0003800000 */
[----:B------:R-:W2:Y:S02]  /*ed40*/  LDG.E.U8 R16, desc[UR36][R20.64+0x160] ;  /* 0x0001602414107981 */ /* 0x000ea4000c1e1100 */
[----:B--2---:R-:W-:-:S05]  /*ed50*/  PRMT R3, R16, 0x8880, RZ ;  /* 0x0000888010037816 */ /* 0x004fca00000000ff */
[----:B------:R-:W-:-:S07]  /*ed60*/  IMAD R2, R3, R18, RZ ;  /* 0x0000001203027224 */ /* 0x000fce00078e02ff */
.L_x_586:
[----:B------:R-:W-:Y:S05]  /*ed70*/  BSYNC B1 ;  /* 0x0000000000017941 */ /* 0x000fea0003800000 */
.L_x_585:
        /* <DEDUP_REMOVED lines=9> */
.L_x_588:
[----:B------:R-:W-:Y:S05]  /*ee10*/  BSYNC B1 ;  /* 0x0000000000017941 */ /* 0x000fea0003800000 */
.L_x_587:
[----:B------:R-:W-:Y:S01]  /*ee20*/  @!P4 IMAD R203, R203, R17, R2 ;  /* 0x00000011cbcbc224 */ /* 0x000fe200078e0202 */
[----:B------:R-:W-:Y:S04]  /*ee30*/  BSSY B1, `(.L_x_589) ;  /* 0x0000006000017945 */ /* 0x000fe80003800000 */
[----:B------:R0:W-:Y:S01]  /*ee40*/  @!P4 STG.E.U8 desc[UR36][R10.64+0x161], R203 ;  /* 0x000161cb0a00c986 */ /* 0x0001e2000c101124 */
[----:B------:R-:W-:Y:S05]  /*ee50*/  @P5 BRA `(.L_x_590) ;  /* 0x00000000000c5947 */ /* 0x000fea0003800000 */
[----:B------:R-:W2:Y:S02]  /*ee60*/  LDG.E.U8 R16, desc[UR36][R22.64+0x168] ;  /* 0x0001682416107981 */ /* 0x000ea4000c1e1100 */
[----:B--2---:R-:W-:-:S05]  /*ee70*/  PRMT R3, R16, 0x8880, RZ ;  /* 0x0000888010037816 */ /* 0x004fca00000000ff */
[----:B------:R-:W-:-:S07]  /*ee80*/  IMAD R2, R3, R18, RZ ;  /* 0x0000001203027224 */ /* 0x000fce00078e02ff */
.L_x_590:
[----:B------:R-:W-:Y:S05]  /*ee90*/  BSYNC B1 ;  /* 0x0000000000017941 */ /* 0x000fea0003800000 */
.L_x_589:
        /* <DEDUP_REMOVED lines=9> */
.L_x_592:
[----:B------:R-:W-:Y:S05]  /*ef30*/  BSYNC B1 ;  /* 0x0000000000017941 */ /* 0x000fea0003800000 */
.L_x_591:
[----:B------:R-:W-:Y:S01]  /*ef40*/  @!P4 IMAD R205, R205, R17, R2 ;  /* 0x00000011cdcdc224 */ /* 0x000fe200078e0202 */
[----:B------:R-:W-:Y:S04]  /*ef50*/  BSSY B1, `(.L_x_593) ;  /* 0x0000006000017945 */ /* 0x000fe80003800000 */
[----:B------:R0:W-:Y:S01]  /*ef60*/  @!P4 STG.E.U8 desc[UR36][R4.64+0x169], R205 ;  /* 0x000169cd0400c986 */ /* 0x0001e2000c101124 */
[----:B------:R-:W-:Y:S05]  /*ef70*/  @P5 BRA `(.L_x_594) ;  /* 0x00000000000c5947 */ /* 0x000fea0003800000 */
[----:B------:R-:W2:Y:S02]  /*ef80*/  LDG.E.U8 R16, desc[UR36][R20.64+0x168] ;  /* 0x0001682414107981 */ /* 0x000ea4000c1e1100 */
[----:B--2---:R-:W-:-:S05]  /*ef90*/  PRMT R3, R16, 0x8880, RZ ;  /* 0x0000888010037816 */ /* 0x004fca00000000ff */
[----:B------:R-:W-:-:S07]  /*efa0*/  IMAD R2, R3, R18, RZ ;  /* 0x0000001203027224 */ /* 0x000fce00078e02ff */
.L_x_594:
[----:B------:R-:W-:Y:S05]  /*efb0*/  BSYNC B1 ;  /* 0x0000000000017941 */ /* 0x000fea0003800000 */
.L_x_593:
        /* <DEDUP_REMOVED lines=9> */
.L_x_596:
[----:B------:R-:W-:Y:S05]  /*f050*/  BSYNC B1 ;  /* 0x0000000000017941 */ /* 0x000fea0003800000 */
.L_x_595:
[----:B------:R-:W-:Y:S01]  /*f060*/  @!P4 IMAD R207, R207, R17, R2 ;  /* 0x00000011cfcfc224 */ /* 0x000fe200078e0202 */
[----:B------:R-:W-:Y:S04]  /*f070*/  BSSY B1, `(.L_x_597) ;  /* 0x0000006000017945 */ /* 0x000fe80003800000 */
[----:B------:R0:W-:Y:S01]  /*f080*/  @!P4 STG.E.U8 desc[UR36][R10.64+0x169], R207 ;  /* 0x000169cf0a00c986 */ /* 0x0001e2000c101124 */
[----:B------:R-:W-:Y:S05]  /*f090*/  @P5 BRA `(.L_x_598) ;  /* 0x00000000000c5947 */ /* 0x000fea0003800000 */
[----:B------:R-:W2:Y:S02]  /*f0a0*/  LDG.E.U8 R16, desc[UR36][R22.64+0x170] ;  /* 0x0001702416107981 */ /* 0x000ea4000c1e1100 */
[----:B--2---:R-:W-:-:S05]  /*f0b0*/  PRMT R3, R16, 0x8880, RZ ;  /* 0x0000888010037816 */ /* 0x004fca00000000ff */
[----:B------:R-:W-:-:S07]  /*f0c0*/  IMAD R2, R3, R18, RZ ;  /* 0x0000001203027224 */ /* 0x000fce00078e02ff */
.L_x_598:
[----:B------:R-:W-:Y:S05]  /*f0d0*/  BSYNC B1 ;  /* 0x0000000000017941 */ /* 0x000fea0003800000 */
.L_x_597:
        /* <DEDUP_REMOVED lines=9> */
.L_x_600:
[----:B------:R-:W-:Y:S05]  /*f170*/  BSYNC B1 ;  /* 0x0000000000017941 */ /* 0x000fea0003800000 */
.L_x_599:
[----:B------:R-:W-:Y:S01]  /*f180*/  @!P4 IMAD R209, R209, R17, R2 ;  /* 0x00000011d1d1c224 */ /* 0x000fe200078e0202 */
[----:B------:R-:W-:Y:S04]  /*f190*/  BSSY B1, `(.L_x_601) ;  /* 0x0000006000017945 */ /* 0x000fe80003800000 */
[----:B------:R0:W-:Y:S01]  /*f1a0*/  @!P4 STG.E.U8 desc[UR36][R4.64+0x171], R209 ;  /* 0x000171d10400c986 */ /* 0x0001e2000c101124 */
[----:B------:R-:W-:Y:S05]  /*f1b0*/  @P5 BRA `(.L_x_602) ;  /* 0x00000000000c5947 */ /* 0x000fea0003800000 */
[----:B------:R-:W2:Y:S02]  /*f1c0*/  LDG.E.U8 R16, desc[UR36][R20.64+0x170] ;  /* 0x0001702414107981 */ /* 0x000ea4000c1e1100 */
[----:B--2---:R-:W-:-:S05]  /*f1d0*/  PRMT R3, R16, 0x8880, RZ ;  /* 0x0000888010037816 */ /* 0x004fca00000000ff */
[----:B------:R-:W-:-:S07]  /*f1e0*/  IMAD R2, R3, R18, RZ ;  /* 0x0000001203027224 */ /* 0x000fce00078e02ff */
.L_x_602:
[----:B------:R-:W-:Y:S05]  /*f1f0*/  BSYNC B1 ;  /* 0x0000000000017941 */ /* 0x000fea0003800000 */
.L_x_601:
[----:B------:R-:W-:Y:S01]  /*f200*/  ISETP.LT.OR P4, PT, R0, 0x172, !P0 ;  /* 0x000001720000780c */ /* 0x000fe20004781670 */
[----:B--2---:R-:W-:Y:S01]  /*f210*/  @!P5 IMAD R3, R210, R17, R2 ;  /* 0x00000011d203d224 */ /* 0x004fe200078e0202 */
[----:B------:R-:W-:Y:S04]  /*f220*/  BSSY B1, `(.L_x_603) ;  /* 0x0000008000017945 */ /* 0x000fe80003800000 */
[----:B------:R2:W-:Y:S01]  /*f230*/  @!P5 STG.E.U8 desc[UR36][R10.64+0x170], R3 ;  /* 0x000170030a00d986 */ /* 0x0005e2000c101124 */
[C---:B------:R-:W-:Y:S02]  /*f240*/  ISETP.LT.OR P5, PT, R0.reuse, 0x179, !P3 ;  /* 0x000001790000780c */ /* 0x040fe40005fa1670 */
[----:B------:R-:W-:-:S04]  /*f250*/  ISETP.LT.OR P3, PT, R0, 0x17a, !P3 ;  /* 0x0000017a0000780c */ /* 0x000fc80005f61670 */
[----:B------:R-:W-:Y:S09]  /*f260*/  @P4 BRA `(.L_x_604) ;  /* 0x00000000000c4947 */ /* 0x000ff20003800000 */
[----:B------:R-:W2:Y:S02]  /*f270*/  LDG.E.U8 R16, desc[UR36][R20.64+0x171] ;  /* 0x0001712414107981 */ /* 0x000ea4000c1e1100 */
[----:B--2---:R-:W-:-:S05]  /*f280*/  PRMT R3, R16, 0x8880, RZ ;  /* 0x0000888010037816 */ /* 0x004fca00000000ff */
[----:B------:R-:W-:-:S07]  /*f290*/  IMAD R2, R3, R18, RZ ;  /* 0x0000001203027224 */ /* 0x000fce00078e02ff */
.L_x_604:
[----:B------:R-:W-:Y:S05]  /*f2a0*/  BSYNC B1 ;  /* 0x0000000000017941 */ /* 0x000fea0003800000 */
.L_x_603:
[----:B------:R-:W-:Y:S01]  /*f2b0*/  @!P4 IMAD R211, R211, R17, R2 ;  /* 0x00000011d3d3c224 */ /* 0x000fe200078e0202 */
[----:B------:R-:W-:Y:S04]  /*f2c0*/  BSSY B1, `(.L_x_605) ;  /* 0x0000006000017945 */ /* 0x000fe80003800000 */
[----:B------:R0:W-:Y:S01]  /*f2d0*/  @!P4 STG.E.U8 desc[UR36][R10.64+0x171], R211 ;  /* 0x000171d30a00c986 */ /* 0x0001e2000c101124 */
[----:B------:R-:W-:Y:S05]  /*f2e0*/  @P5 BRA `(.L_x_606) ;  /* 0x00000000000c5947 */ /* 0x000fea0003800000 */
[----:B------:R-:W2:Y:S02]  /*f2f0*/  LDG.E.U8 R16, desc[UR36][R22.64+0x178] ;  /* 0x0001782416107981 */ /* 0x000ea4000c1e1100 */
[----:B--2---:R-:W-:-:S05]  /*f300*/  PRMT R3, R16, 0x8880, RZ ;  /* 0x0000888010037816 */ /* 0x004fca00000000ff */
[----:B------:R-:W-:-:S07]  /*f310*/  IMAD R2, R3, R18, RZ ;  /* 0x0000001203027224 */ /* 0x000fce00078e02ff */
.L_x_606:
[----:B------:R-:W-:Y:S05]  /*f320*/  BSYNC B1 ;  /* 0x0000000000017941 */ /* 0x000fea0003800000 */
.L_x_605:
[----:B--2---:R-:W-:Y:S01]  /*f330*/  @!P5 IMAD R3, R212, R17, R2 ;  /* 0x00000011d403d224 */ /* 0x004fe200078e0202 */
[----:B------:R-:W-:Y:S04]  /*f340*/  BSSY B1, `(.L_x_607) ;  /* 0x0000006000017945 */ /* 0x000fe80003800000 */
[----:B------:R2:W-:Y:S01]  /*f350*/  @!P5 STG.E.U8 desc[UR36][R4.64+0x178], R3 ;  /* 0x000178030400d986 */ /* 0x0005e2000c101124 */
[----:B------:R-:W-:Y:S05]  /*f360*/  @P3 BRA `(.L_x_608) ;  /* 0x00000000000c3947 */ /* 0x000fea0003800000 */
[----:B------:R-:W2:Y:S02]  /*f370*/  LDG.E.U8 R16, desc[UR36][R22.64+0x179] ;  /* 0x0001792416107981 */ /* 0x000ea4000c1e1100 */
[----:B--2---:R-:W-:-:S05]  /*f380*/  PRMT R3, R16, 0x8880, RZ ;  /* 0x0000888010037816 */ /* 0x004fca00000000ff */
[----:B------:R-:W-:-:S07]  /*f390*/  IMAD R2, R3, R18, RZ ;  /* 0x0000001203027224 */ /* 0x000fce00078e02ff */
.L_x_608:
[----:B------:R-:W-:Y:S05]  /*f3a0*/  BSYNC B1 ;  /* 0x0000000000017941 */ /* 0x000fea0003800000 */
.L_x_607:
[C---:B------:R-:W-:Y:S01]  /*f3b0*/  ISETP.LT.OR P4, PT, R0.reuse, 0x179, !P0 ;  /* 0x000001790000780c */ /* 0x040fe20004781670 */
[----:B------:R-:W-:Y:S01]  /*f3c0*/  @!P3 IMAD R213, R213, R17, R2 ;  /* 0x00000011d5d5b224 */ /* 0x000fe200078e0202 */
[----:B------:R-:W-:Y:S01]  /*f3d0*/  BSSY B1, `(.L_x_609) ;  /* 0x0000009000017945 */ /* 0x000fe20003800000 */
[C---:B------:R-:W-:Y:S02]  /*f3e0*/  ISETP.LT.OR P0, PT, R0.reuse, 0x17a, !P0 ;  /* 0x0000017a0000780c */ /* 0x040fe40004701670 */
[C---:B------:R-:W-:Y:S01]  /*f3f0*/  ISETP.LT.OR P5, PT, R0.reuse, 0xc1, !P1 ;  /* 0x000000c10000780c */ /* 0x040fe20004fa1670 */
[----:B------:R0:W-:Y:S01]  /*f400*/  @!P3 STG.E.U8 desc[UR36][R4.64+0x179], R213 ;  /* 0x000179d50400b986 */ /* 0x0001e2000c101124 */
[----:B------:R-:W-:-:S06]  /*f410*/  ISETP.LT.OR P3, PT, R0, 0xc2, !P1 ;  /* 0x000000c20000780c */ /* 0x000fcc0004f61670 */
[----:B------:R-:W-:Y:S07]  /*f420*/  @P4 BRA `(.L_x_610) ;  /* 0x00000000000c4947 */ /* 0x000fee0003800000 */
[----:B------:R-:W2:Y:S02]  /*f430*/  LDG.E.U8 R16, desc[UR36][R20.64+0x178] ;  /* 0x0001782414107981 */ /* 0x000ea4000c1e1100 */
[----:B--2---:R-:W-:-:S05]  /*f440*/  PRMT R3, R16, 0x8880, RZ ;  /* 0x0000888010037816 */ /* 0x004fca00000000ff */
[----:B------:R-:W-:-:S07]  /*f450*/  IMAD R2, R3, R18, RZ ;  /* 0x0000001203027224 */ /* 0x000fce00078e02ff */
.L_x_610:
[----:B------:R-:W-:Y:S05]  /*f460*/  BSYNC B1 ;  /* 0x0000000000017941 */ /* 0x000fea0003800000 */
.L_x_609:
[----:B--2---:R-:W-:Y:S01]  /*f470*/  @!P4 IMAD R3, R214, R17, R2 ;  /* 0x00000011d603c224 */ /* 0x004fe200078e0202 */
[----:B------:R-:W-:Y:S04]  /*f480*/  BSSY B1, `(.L_x_611) ;  /* 0x0000006000017945 */ /* 0x000fe80003800000 */
[----:B------:R2:W-:Y:S01]  /*f490*/  @!P4 STG.E.U8 desc[UR36][R10.64+0x178], R3 ;  /* 0x000178030a00c986 */ /* 0x0005e2000c101124 */
[----:B------:R-:W-:Y:S05]  /*f4a0*/  @P0 BRA `(.L_x_612) ;  /* 0x00000000000c0947 */ /* 0x000fea0003800000 */
[----:B------:R-:W2:Y:S02]  /*f4b0*/  LDG.E.U8 R16, desc[UR36][R20.64+0x179] ;  /* 0x0001792414107981 */ /* 0x000ea4000c1e1100 */
[----:B--2---:R-:W-:-:S05]  /*f4c0*/  PRMT R3, R16, 0x8880, RZ ;  /* 0x0000888010037816 */ /* 0x004fca00000000ff */
[----:B------:R-:W-:-:S07]  /*f4d0*/  IMAD R2, R3, R18, RZ ;  /* 0x0000001203027224 */ /* 0x000fce00078e02ff */
.L_x_612:
[----:B------:R-:W-:Y:S05]  /*f4e0*/  BSYNC B1 ;  /* 0x0000000000017941 */ /* 0x000fea0003800000 */
.L_x_611:
[----:B------:R-:W-:Y:S01]  /*f4f0*/  @!P0 IMAD R215, R215, R17, R2 ;  /* 0x00000011d7d78224 */ /* 0x000fe200078e0202 */
[----:B------:R-:W-:Y:S04]  /*f500*/  BSSY B1, `(.L_x_613) ;  /* 0x0000006000017945 */ /* 0x000fe80003800000 */
[----:B------:R0:W-:Y:S01]  /*f510*/  @!P0 STG.E.U8 desc[UR36][R10.64+0x179], R215 ;  /* 0x000179d70a008986 */ /* 0x0001e2000c101124 */
[----:B------:R-:W-:Y:S05]  /*f520*/  @P5 BRA `(.L_x_614) ;  /* 0x00000000000c5947 */ /* 0x000fea0003800000 */
[----:B------:R-:W2:Y:S02]  /*f530*/  LDG.E.U8 R16, desc[UR36][R14.64+0xc0] ;  /* 0x0000c0240e107981 */ /* 0x000ea4000c1e1100 */
[----:B--2---:R-:W-:-:S05]  /*f540*/  PRMT R3, R16, 0x8880, RZ ;  /* 0x0000888010037816 */ /* 0x004fca00000000ff */
[----:B------:R-:W-:-:S07]  /*f550*/  IMAD R2, R3, R18, RZ ;  /* 0x0000001203027224 */ /* 0x000fce00078e02ff */
.L_x_614:
[----:B------:R-:W-:Y:S05]  /*f560*/  BSYNC B1 ;  /* 0x0000000000017941 */ /* 0x000fea0003800000 */
.L_x_613:
[----:B--2---:R-:W-:Y:S01]  /*f570*/  @!P5 IMAD R3, R24, R17, R2 ;  /* 0x000000111803d224 */ /* 0x004fe200078e0202 */
[----:B------:R-:W-:Y:S04]  /*f580*/  BSSY B1, `(.L_x_615) ;  /* 0x0000006000017945 */ /* 0x000fe80003800000 */
[----:B------:R2:W-:Y:S01]  /*f590*/  @!P5 STG.E.U8 desc[UR36][R6.64+0xc0], R3 ;  /* 0x0000c0030600d986 */ /* 0x0005e2000c101124 */
[----:B------:R-:W-:Y:S05]  /*f5a0*/  @P3 BRA `(.L_x_616) ;  /* 0x00000000000c3947 */ /* 0x000fea0003800000 */
[----:B------:R-:W2:Y:S02]  /*f5b0*/  LDG.E.U8 R16, desc[UR36][R14.64+0xc1] ;  /* 0x0000c1240e107981 */ /* 0x000ea4000c1e1100 */
[----:B--2---:R-:W-:-:S05]  /*f5c0*/  PRMT R3, R16, 0x8880, RZ ;  /* 0x0000888010037816 */ /* 0x004fca00000000ff */
[----:B------:R-:W-:-:S07]  /*f5d0*/  IMAD R2, R3, R18, RZ ;  /* 0x0000001203027224 */ /* 0x000fce00078e02ff */
.L_x_616:
[----:B------:R-:W-:Y:S05]  /*f5e0*/  BSYNC B1 ;  /* 0x0000000000017941 */ /* 0x000fea0003800000 */
.L_x_615:
        /* <DEDUP_REMOVED lines=11> */
.L_x_618:
[----:B------:R-:W-:Y:S05]  /*f6a0*/  BSYNC B1 ;  /* 0x0000000000017941 */ /* 0x000fea0003800000 */
.L_x_617:
[----:B--2---:R-:W-:Y:S01]  /*f6b0*/  @!P5 IMAD R3, R26, R17, R2 ;  /* 0x000000111a03d224 */ /* 0x004fe200078e0202 */
[----:B------:R-:W-:Y:S04]  /*f6c0*/  BSSY B1, `(.L_x_619) ;  /* 0x0000006000017945 */ /* 0x000fe80003800000 */
[----:B------:R2:W-:Y:S01]  /*f6d0*/  @!P5 STG.E.U8 desc[UR36][R8.64+0xc0], R3 ;  /* 0x0000c0030800d986 */ /* 0x0005e2000c101124 */
[----:B------:R-:W-:Y:S05]  /*f6e0*/  @P4 BRA `(.L_x_620) ;  /* 0x00000000000c4947 */ /* 0x000fea0003800000 */
[----:B------:R-:W2:Y:S02]  /*f6f0*/  LDG.E.U8 R16, desc[UR36][R12.64+0xc1] ;  /* 0x0000c1240c107981 */ /* 0x000ea4000c1e1100 */
[----:B--2---:R-:W-:-:S05]  /*f700*/  PRMT R3, R16, 0x8880, RZ ;  /* 0x0000888010037816 */ /* 0x004fca00000000ff */
[----:B------:R-:W-:-:S07]  /*f710*/  IMAD R2, R3, R18, RZ ;  /* 0x0000001203027224 */ /* 0x000fce00078e02ff */
.L_x_620:
[----:B------:R-:W-:Y:S05]  /*f720*/  BSYNC B1 ;  /* 0x0000000000017941 */ /* 0x000fea0003800000 */
.L_x_619:
[----:B------:R-:W-:Y:S01]  /*f730*/  @!P4 IMAD R27, R27, R17, R2 ;  /* 0x000000111b1bc224 */ /* 0x000fe200078e0202 */
[----:B------:R-:W-:Y:S04]  /*f740*/  BSSY B1, `(.L_x_621) ;  /* 0x0000006000017945 */ /* 0x000fe80003800000 */
[----:B------:R0:W-:Y:S01]  /*f750*/  @!P4 STG.E.U8 desc[UR36][R8.64+0xc1], R27 ;  /* 0x0000c11b0800c986 */ /* 0x0001e2000c101124 */
[----:B------:R-:W-:Y:S05]  /*f760*/  @P3 BRA `(.L_x_622) ;  /* 0x00000000000c3947 */ /* 0x000fea0003800000 */
[----:B------:R-:W2:Y:S02]  /*f770*/  LDG.E.U8 R16, desc[UR36][R14.64+0xc8] ;  /* 0x0000c8240e107981 */ /* 0x000ea4000c1e1100 */
[----:B--2---:R-:W-:-:S05]  /*f780*/  PRMT R3, R16, 0x8880, RZ ;  /* 0x0000888010037816 */ /* 0x004fca00000000ff */
[----:B------:R-:W-:-:S07]  /*f790*/  IMAD R2, R3, R18, RZ ;  /* 0x0000001203027224 */ /* 0x000fce00078e02ff */
.L_x_622:
[----:B------:R-:W-:Y:S05]  /*f7a0*/  BSYNC B1 ;  /* 0x0000000000017941 */ /* 0x000fea0003800000 */
.L_x_621:
[----:B--2---:R-:W-:Y:S01]  /*f7b0*/  @!P3 IMAD R3, R28, R17, R2 ;  /* 0x000000111c03b224 */ /* 0x004fe200078e0202 */
[----:B------:R-:W-:Y:S04]  /*f7c0*/  BSSY B1, `(.L_x_623) ;  /* 0x0000006000017945 */ /* 0x000fe80003800000 */
[----:B------:R2:W-:Y:S01]  /*f7d0*/  @!P3 STG.E.U8 desc[UR36][R6.64+0xc8], R3 ;  /* 0x0000c8030600b986 */ /* 0x0005e2000c101124 */
[----:B------:R-:W-:Y:S05]  /*f7e0*/  @P0 BRA `(.L_x_624) ;  /* 0x00000000000c0947 */ /* 0x000fea0003800000 */
[----:B------:R-:W2:Y:S02]  /*f7f0*/  LDG.E.U8 R16, desc[UR36][R14.64+0xc9] ;  /* 0x0000c9240e107981 */ /* 0x000ea4000c1e1100 */
[----:B--2---:R-:W-:-:S05]  /*f800*/  PRMT R3, R16, 0x8880, RZ ;  /* 0x0000888010037816 */ /* 0x004fca00000000ff */
[----:B------:R-:W-:-:S07]  /*f810*/  IMAD R2, R3, R18, RZ ;  /* 0x0000001203027224 */ /* 0x000fce00078e02ff */
.L_x_624:
[----:B------:R-:W-:Y:S05]  /*f820*/  BSYNC B1 ;  /* 0x0000000000017941 */ /* 0x000fea0003800000 */
.L_x_623:
        /* <DEDUP_REMOVED lines=11> */
.L_x_626:
[----:B------:R-:W-:Y:S05]  /*f8e0*/  BSYNC B1 ;  /* 0x0000000000017941 */ /* 0x000fea0003800000 */
.L_x_625:
[----:B--2---:R-:W-:Y:S01]  /*f8f0*/  @!P4 IMAD R3, R30, R17, R2 ;  /* 0x000000111e03c224 */ /* 0x004fe200078e0202 */
[----:B------:R-:W-:Y:S04]  /*f900*/  BSSY B1, `(.L_x_627) ;  /* 0x0000006000017945 */ /* 0x000fe80003800000 */
[----:B------:R2:W-:Y:S01]  /*f910*/  @!P4 STG.E.U8 desc[UR36][R8.64+0xc8], R3 ;  /* 0x0000c8030800c986 */ /* 0x0005e2000c101124 */
[----:B------:R-:W-:Y:S05]  /*f920*/  @P3 BRA `(.L_x_628) ;  /* 0x00000000000c3947 */ /* 0x000fea0003800000 */
[----:B------:R-:W2:Y:S02]  /*f930*/  LDG.E.U8 R16, desc[UR36][R12.64+0xc9] ;  /* 0x0000c9240c107981 */ /* 0x000ea4000c1e1100 */
[----:B--2---:R-:W-:-:S05]  /*f940*/  PRMT R3, R16, 0x8880, RZ ;  /* 0x0000888010037816 */ /* 0x004fca00000000ff */
[----:B------:R-:W-:-:S07]  /*f950*/  IMAD R2, R3, R18, RZ ;  /* 0x0000001203027224 */ /* 0x000fce00078e02ff */
.L_x_628:
[----:B------:R-:W-:Y:S05]  /*f960*/  BSYNC B1 ;  /* 0x0000000000017941 */ /* 0x000fea0003800000 */
.L_x_627:
[----:B------:R-:W-:Y:S01]  /*f970*/  @!P3 IMAD R31, R31, R17, R2 ;  /* 0x000000111f1fb224 */ /* 0x000fe200078e0202 */
[----:B------:R-:W-:Y:S04]  /*f980*/  BSSY B1, `(.L_x_629) ;  /* 0x0000006000017945 */ /* 0x000fe80003800000 */
[----:B------:R0:W-:Y:S01]  /*f990*/  @!P3 STG.E.U8 desc[UR36][R8.64+0xc9], R31 ;  /* 0x0000c91f0800b986 */ /* 0x0001e2000c101124 */
[----:B------:R-:W-:Y:S05]  /*f9a0*/  @P5 BRA `(.L_x_630) ;  /* 0x00000000000c5947 */ /* 0x000fea0003800000 */
[----:B------:R-:W2:Y:S02]  /*f9b0*/  LDG.E.U8 R16, desc[UR36][R14.64+0xd0] ;  /* 0x0000d0240e107981 */ /* 0x000ea4000c1e1100 */
[----:B--2---:R-:W-:-:S05]  /*f9c0*/  PRMT R3, R16, 0x8880, RZ ;  /* 0x0000888010037816 */ /* 0x004fca00000000ff */
[----:B------:R-:W-:-:S07]  /*f9d0*/  IMAD R2, R3, R18, RZ ;  /* 0x0000001203027224 */ /* 0x000fce00078e02ff */
.L_x_630:
[----:B------:R-:W-:Y:S05]  /*f9e0*/  BSYNC B1 ;  /* 0x0000000000017941 */ /* 0x000fea0003800000 */
.L_x_629:
[----:B--2---:R-:W-:Y:S01]  /*f9f0*/  @!P5 IMAD R3, R32, R17, R2 ;  /* 0x000000112003d224 */ /* 0x004fe200078e0202 */
[----:B------:R-:W-:Y:S04]  /*fa00*/  BSSY B1, `(.L_x_631) ;  /* 0x0000006000017945 */ /* 0x000fe80003800000 */
[----:B------:R2:W-:Y:S01]  /*fa10*/  @!P5 STG.E.U8 desc[UR36][R6.64+0xd0], R3 ;  /* 0x0000d0030600d986 */ /* 0x0005e2000c101124 */
[----:B------:R-:W-:Y:S05]  /*fa20*/  @P0 BRA `(.L_x_632) ;  /* 0x00000000000c0947 */ /* 0x000fea0003800000 */
[----:B------:R-:W2:Y:S02]  /*fa30*/  LDG.E.U8 R16, desc[UR36][R14.64+0xd1] ;  /* 0x0000d1240e107981 */ /* 0x000ea4000c1e1100 */
[----:B--2---:R-:W-:-:S05]  /*fa40*/  PRMT R3, R16, 0x8880, RZ ;  /* 0x0000888010037816 */ /* 0x004fca00000000ff */
[----:B------:R-:W-:-:S07]  /*fa50*/  IMAD R2, R3, R18, RZ ;  /* 0x0000001203027224 */ /* 0x000fce00078e02ff */
.L_x_632:
[----:B------:R-:W-:Y:S05]  /*fa60*/  BSYNC B1 ;  /* 0x0000000000017941 */ /* 0x000fea0003800000 */
.L_x_631:
        /* <DEDUP_REMOVED lines=11> */
.L_x_634:
[----:B------:R-:W-:Y:S05]  /*fb20*/  BSYNC B1 ;  /* 0x0000000000017941 */ /* 0x000fea0003800000 */
.L_x_633:
[----:B--2---:R-:W-:Y:S01]  /*fb30*/  @!P4 IMAD R3, R34, R17, R2 ;  /* 0x000000112203c224 */ /* 0x004fe200078e0202 */
[----:B------:R-:W-:Y:S04]  /*fb40*/  BSSY B1, `(.L_x_635) ;  /* 0x0000006000017945 */ /* 0x000fe80003800000 */
[----:B------:R2:W-:Y:S01]  /*fb50*/  @!P4 STG.E.U8 desc[UR36][R8.64+0xd0], R3 ;  /* 0x0000d0030800c986 */ /* 0x0005e2000c101124 */
[----:B------:R-:W-:Y:S05]  /*fb60*/  @P3 BRA `(.L_x_636) ;  /* 0x00000000000c3947 */ /* 0x000fea0003800000 */
[----:B------:R-:W2:Y:S02]  /*fb70*/  LDG.E.U8 R16, desc[UR36][R12.64+0xd1] ;  /* 0x0000d1240c107981 */ /* 0x000ea4000c1e1100 */
[----:B--2---:R-:W-:-:S05]  /*fb80*/  PRMT R3, R16, 0x8880, RZ ;  /* 0x0000888010037816 */ /* 0x004fca00000000ff */
[----:B------:R-:W-:-:S07]  /*fb90*/  IMAD R2, R3, R18, RZ ;  /* 0x0000001203027224 */ /* 0x000fce00078e02ff */
.L_x_636:
[----:B------:R-:W-:Y:S05]  /*fba0*/  BSYNC B1 ;  /* 0x0000000000017941 */ /* 0x000fea0003800000 */
.L_x_635:
[----:B------:R-:W-:Y:S01]  /*fbb0*/  @!P3 IMAD R35, R35, R17, R2 ;  /* 0x000000112323b224 */ /* 0x000fe200078e0202 */
[----:B------:R-:W-:Y:S04]  /*fbc0*/  BSSY B1, `(.L_x_637) ;  /* 0x0000006000017945 */ /* 0x000fe80003800000 */
[----:B------:R0:W-:Y:S01]  /*fbd0*/  @!P3 STG.E.U8 desc[UR36][R8.64+0xd1], R35 ;  /* 0x0000d1230800b986 */ /* 0x0001e2000c101124 */
[----:B------:R-:W-:Y:S05]  /*fbe0*/  @P5 BRA `(.L_x_638) ;  /* 0x00000000000c5947 */ /* 0x000fea0003800000 */
[----:B------:R-:W2:Y:S02]  /*fbf0*/  LDG.E.U8 R16, desc[UR36][R14.64+0xd8] ;  /* 0x0000d8240e107981 */ /* 0x000ea4000c1e1100 */
[----:B--2---:R-:W-:-:S05]  /*fc00*/  PRMT R3, R16, 0x8880, RZ ;  /* 0x0000888010037816 */ /* 0x004fca00000000ff */
[----:B------:R-:W-:-:S07]  /*fc10*/  IMAD R2, R3, R18, RZ ;  /* 0x0000001203027224 */ /* 0x000fce00078e02ff */
.L_x_638:
[----:B------:R-:W-:Y:S05]  /*fc20*/  BSYNC B1 ;  /* 0x0000000000017941 */ /* 0x000fea0003800000 */
.L_x_637:
[----:B--2---:R-:W-:Y:S01]  /*fc30*/  @!P5 IMAD R3, R36, R17, R2 ;  /* 0x000000112403d224 */ /* 0x004fe200078e0202 */
[----:B------:R-:W-:Y:S04]  /*fc40*/  BSSY B1, `(.L_x_639) ;  /* 0x0000006000017945 */ /* 0x000fe80003800000 */
[----:B------:R2:W-:Y:S01]  /*fc50*/  @!P5 STG.E.U8 desc[UR36][R6.64+0xd8], R3 ;  /* 0x0000d8030600d986 */ /* 0x0005e2000c101124 */
[----:B------:R-:W-:Y:S05]  /*fc60*/  @P0 BRA `(.L_x_640) ;  /* 0x00000000000c0947 */ /* 0x000fea0003800000 */
[----:B------:R-:W2:Y:S02]  /*fc70*/  LDG.E.U8 R16, desc[UR36][R14.64+0xd9] ;  /* 0x0000d9240e107981 */ /* 0x000ea4000c1e1100 */
[----:B--2---:R-:W-:-:S05]  /*fc80*/  PRMT R3, R16, 0x8880, RZ ;  /* 0x0000888010037816 */ /* 0x004fca00000000ff */
[----:B------:R-:W-:-:S07]  /*fc90*/  IMAD R2, R3, R18, RZ ;  /* 0x0000001203027224 */ /* 0x000fce00078e02ff */
.L_x_640:
[----:B------:R-:W-:Y:S05]  /*fca0*/  BSYNC B1 ;  /* 0x0000000000017941 */ /* 0x000fea0003800000 */
.L_x_639:
        /* <DEDUP_REMOVED lines=11> */
.L_x_642:
[----:B------:R-:W-:Y:S05]  /*fd60*/  BSYNC B1 ;  /* 0x0000000000017941 */ /* 0x000fea0003800000 */
.L_x_641:
[----:B--2---:R-:W-:Y:S01]  /*fd70*/  @!P4 IMAD R3, R38, R17, R2 ;  /* 0x000000112603c224 */ /* 0x004fe200078e0202 */
[----:B------:R-:W-:Y:S04]  /*fd80*/  BSSY B1, `(.L_x_643) ;  /* 0x0000006000017945 */ /* 0x000fe80003800000 */
[----:B------:R2:W-:Y:S01]  /*fd90*/  @!P4 STG.E.U8 desc[UR36][R8.64+0xd8], R3 ;  /* 0x0000d8030800c986 */ /* 0x0005e2000c101124 */
[----:B------:R-:W-:Y:S05]  /*fda0*/  @P3 BRA `(.L_x_644) ;  /* 0x00000000000c3947 */ /* 0x000fea0003800000 */
[----:B------:R-:W2:Y:S02]  /*fdb0*/  LDG.E.U8 R16, desc[UR36][R12.64+0xd9] ;  /* 0x0000d9240c107981 */ /* 0x000ea4000c1e1100 */
[----:B--2---:R-:W-:-:S05]  /*fdc0*/  PRMT R3, R16, 0x8880, RZ ;  /* 0x0000888010037816 */ /* 0x004fca00000000ff */
[----:B------:R-:W-:-:S07]  /*fdd0*/  IMAD R2, R3, R18, RZ ;  /* 0x0000001203027224 */ /* 0x000fce00078e02ff */
.L_x_644:
[----:B------:R-:W-:Y:S05]  /*fde0*/  BSYNC B1 ;  /* 0x0000000000017941 */ /* 0x000fea0003800000 */
.L_x_643:
[----:B------:R-:W-:Y:S01]  /*fdf0*/  @!P3 IMAD R39, R39, R17, R2 ;  /* 0x000000112727b224 */ /* 0x000fe200078e0202 */
[----:B------:R-:W-:Y:S04]  /*fe00*/  BSSY B1, `(.L_x_645) ;  /* 0x0000006000017945 */ /* 0x000fe80003800000 */
[----:B------:R0:W-:Y:S01]  /*fe10*/  @!P3 STG.E.U8 desc[UR36][R8.64+0xd9], R39 ;  /* 0x0000d9270800b986 */ /* 0x0001e2000c101124 */
[----:B------:R-:W-:Y:S05]  /*fe20*/  @P5 BRA `(.L_x_646) ;  /* 0x00000000000c5947 */ /* 0x000fea0003800000 */
[----:B------:R-:W2:Y:S02]  /*fe30*/  LDG.E.U8 R16, desc[UR36][R14.64+0xe0] ;  /* 0x0000e0240e107981 */ /* 0x000ea4000c1e1100 */
[----:B--2---:R-:W-:-:S05]  /*fe40*/  PRMT R3, R16, 0x8880, RZ ;  /* 0x0000888010037816 */ /* 0x004fca00000000ff */
[----:B------:R-:W-:-:S07]  /*fe50*/  IMAD R2, R3, R18, RZ ;  /* 0x0000001203027224 */ /* 0x000fce00078e02ff */
.L_x_646:
[----:B------:R-:W-:Y:S05]  /*fe60*/  BSYNC B1 ;  /* 0x0000000000017941 */ /* 0x000fea0003800000 */
.L_x_645:
[----:B--2---:R-:W-:Y:S01]  /*fe70*/  @!P5 IMAD R3, R40, R17, R2 ;  /* 0x000000112803d224 */ /* 0x004fe200078e0202 */
[----:B------:R-:W-:Y:S04]  /*fe80*/  BSSY B1, `(.L_x_647) ;  /* 0x0000006000017945 */ /* 0x000fe80003800000 */
[----:B------:R2:W-:Y:S01]  /*fe90*/  @!P5 STG.E.U8 desc[UR36][R6.64+0xe0], R3 ;  /* 0x0000e0030600d986 */ /* 0x0005e2000c101124 */
[----:B------:R-:W-:Y:S05]  /*fea0*/  @P0 BRA `(.L_x_648) ;  /* 0x00000000000c0947 */ /* 0x000fea0003800000 */
[----:B------:R-:W2:Y:S02]  /*feb0*/  LDG.E.U8 R16, desc[UR36][R14.64+0xe1] ;  /* 0x0000e1240e107981 */ /* 0x000ea4000c1e1100 */
[----:B--2---:R-:W-:-:S05]  /*fec0*/  PRMT R3, R16, 0x8880, RZ ;  /* 0x0000888010037816 */ /* 0x004fca00000000ff */
[----:B------:R-:W-:-:S07]  /*fed0*/  IMAD R2, R3, R18, RZ ;  /* 0x0000001203027224 */ /* 0x000fce00078e02ff */
.L_x_648:
[----:B------:R-:W-:Y:S05]  /*fee0*/  BSYNC B1 ;  /* 0x0000000000017941 */ /* 0x000fea0003800000 */
.L_x_647:
        /* <DEDUP_REMOVED lines=11> */
.L_x_650:
[----:B------:R-:W-:Y:S05]  /*ffa0*/  BSYNC B1 ;  /* 0x0000000000017941 */ /* 0x000fea0003800000 */
.L_x_649:
[----:B--2---:R-:W-:Y:S01]  /*ffb0*/  @!P4 IMAD R3, R42, R17, R2 ;  /* 0x000000112a03c224 */ /* 0x004fe200078e0202 */
[----:B------:R-:W-:Y:S04]  /*ffc0*/  BSSY B1, `(.L_x_651) ;  /* 0x0000006000017945 */ /* 0x000fe80003800000 */
[----:B------:R2:W-:Y:S01]  /*ffd0*/  @!P4 STG.E.U8 desc[UR36][R8.64+0xe0], R3 ;  /* 0x0000e0030800c986 */ /* 0x0005e2000c101124 */
[----:B------:R-:W-:Y:S05]  /*ffe0*/  @P3 BRA `(.L_x_652) ;  /* 0x00000000000c3947 */ /* 0x000fea0003800000 */
[----:B------:R-:W2:Y:S02]  /*fff0*/  LDG.E.U8 R16, desc[UR36][R12.64+0xe1] ;  /* 0x0000e1240c107981 */ /* 0x000ea4000c1e1100 */
[----:B--2---:R-:W-:-:S05]  /*10000*/  PRMT R3, R16, 0x8880, RZ ;  /* 0x0000888010037816 */ /* 0x004fca00000000ff */
[----:B------:R-:W-:-:S07]  /*10010*/  IMAD R2, R3, R18, RZ ;  /* 0x0000001203027224 */ /* 0x000fce00078e02ff */
.L_x_652:
[----:B------:R-:W-:Y:S05]  /*10020*/  BSYNC B1 ;  /* 0x0000000000017941 */ /* 0x000fea0003800000 */
.L_x_651:
[----:B------:R-:W-:Y:S01]  /*10030*/  @!P3 IMAD R43, R43, R17, R2 ;  /* 0x000000112b2bb224 */ /* 0x000fe200078e0202 */
[----:B------:R-:W-:Y:S04]  /*10040*/  BSSY B1, `(.L_x_653) ;  /* 0x0000006000017945 */ /* 0x000fe80003800000 */
[----:B------:R0:W-:Y:S01]  /*10050*/  @!P3 STG.E.U8 desc[UR36][R8.64+0xe1], R43 ;  /* 0x0000e12b0800b986 */ /* 0x0001e2000c101124 */
[----:B------:R-:W-:Y:S05]  /*10060*/  @P5 BRA `(.L_x_654) ;  /* 0x00000000000c5947 */ /* 0x000fea0003800000 */
[----:B------:R-:W2:Y:S02]  /*10070*/  LDG.E.U8 R16, desc[UR36][R14.64+0xe8] ;  /* 0x0000e8240e107981 */ /* 0x000ea4000c1e1100 */
[----:B--2---:R-:W-:-:S05]  /*10080*/  PRMT R3, R16, 0x8880, RZ ;  /* 0x0000888010037816 */ /* 0x004fca00000000ff */
[----:B------:R-:W-:-:S07]  /*10090*/  IMAD R2, R3, R18, RZ ;  /* 0x0000001203027224 */ /* 0x000fce00078e02ff */
.L_x_654:
[----:B------:R-:W-:Y:S05]  /*100a0*/  BSYNC B1 ;  /* 0x0000000000017941 */ /* 0x000fea0003800000 */
.L_x_653:
[----:B--2---:R-:W-:Y:S01]  /*100b0*/  @!P5 IMAD R3, R44, R17, R2 ;  /* 0x000000112c03d224 */ /* 0x004fe200078e0202 */
[----:B------:R-:W-:Y:S04]  /*100c0*/  BSSY B1, `(.L_x_655) ;  /* 0x0000006000017945 */ /* 0x000fe80003800000 */
[----:B------:R2:W-:Y:S01]  /*100d0*/  @!P5 STG.E.U8 desc[UR36][R6.64+0xe8], R3 ;  /* 0x0000e8030600d986 */ /* 0x0005e2000c101124 */
[----:B------:R-:W-:Y:S05]  /*100e0*/  @P0 BRA `(.L_x_656) ;  /* 0x00000000000c0947 */ /* 0x000fea0003800000 */
[----:B------:R-:W2:Y:S02]  /*100f0*/  LDG.E.U8 R16, desc[UR36][R14.64+0xe9] ;  /* 0x0000e9240e107981 */ /* 0x000ea4000c1e1100 */
[----:B--2---:R-:W-:-:S05]  /*10100*/  PRMT R3, R16, 0x8880, RZ ;  /* 0x0000888010037816 */ /* 0x004fca00000000ff */
[----:B------:R-:W-:-:S07]  /*10110*/  IMAD R2, R3, R18, RZ ;  /* 0x0000001203027224 */ /* 0x000fce00078e02ff */
.L_x_656:
[----:B------:R-:W-:Y:S05]  /*10120*/  BSYNC B1 ;  /* 0x0000000000017941 */ /* 0x000fea0003800000 */
.L_x_655:
        /* <DEDUP_REMOVED lines=11> */
.L_x_658:
[----:B------:R-:W-:Y:S05]  /*101e0*/  BSYNC B1 ;  /* 0x0000000000017941 */ /* 0x000fea0003800000 */
.L_x_657:
[----:B--2---:R-:W-:Y:S01]  /*101f0*/  @!P4 IMAD R3, R46, R17, R2 ;  /* 0x000000112e03c224 */ /* 0x004fe200078e0202 */
[----:B------:R-:W-:Y:S04]  /*10200*/  BSSY B1, `(.L_x_659) ;  /* 0x0000006000017945 */ /* 0x000fe80003800000 */
[----:B------:R2:W-:Y:S01]  /*10210*/  @!P4 STG.E.U8 desc[UR36][R8.64+0xe8], R3 ;  /* 0x0000e8030800c986 */ /* 0x0005e2000c101124 */
[----:B------:R-:W-:Y:S05]  /*10220*/  @P3 BRA `(.L_x_660) ;  /* 0x00000000000c3947 */ /* 0x000fea0003800000 */
[----:B------:R-:W2:Y:S02]  /*10230*/  LDG.E.U8 R16, desc[UR36][R12.64+0xe9] ;  /* 0x0000e9240c107981 */ /* 0x000ea4000c1e1100 */
[----:B--2---:R-:W-:-:S05]  /*10240*/  PRMT R3, R16, 0x8880, RZ ;  /* 0x0000888010037816 */ /* 0x004fca00000000ff */
[----:B------:R-:W-:-:S07]  /*10250*/  IMAD R2, R3, R18, RZ ;  /* 0x0000001203027224 */ /* 0x000fce00078e02ff */
.L_x_660:
[----:B------:R-:W-:Y:S05]  /*10260*/  BSYNC B1 ;  /* 0x0000000000017941 */ /* 0x000fea0003800000 */
.L_x_659:
[----:B------:R-:W-:Y:S01]  /*10270*/  @!P3 IMAD R47, R47, R17, R2 ;  /* 0x000000112f2fb224 */ /* 0x000fe200078e0202 */
[----:B------:R-:W-:Y:S04]  /*10280*/  BSSY B1, `(.L_x_661) ;  /* 0x0000006000017945 */ /* 0x000fe80003800000 */
[----:B------:R0:W-:Y:S01]  /*10290*/  @!P3 STG.E.U8 desc[UR36][R8.64+0xe9], R47 ;  /* 0x0000e92f0800b986 */ /* 0x0001e2000c101124 */
[----:B------:R-:W-:Y:S05]  /*102a0*/  @P5 BRA `(.L_x_662) ;  /* 0x00000000000c5947 */ /* 0x000fea0003800000 */
[----:B------:R-:W2:Y:S02]  /*102b0*/  LDG.E.U8 R16, desc[UR36][R14.64+0xf0] ;  /* 0x0000f0240e107981 */ /* 0x000ea4000c1e1100 */
[----:B--2---:R-:W-:-:S05]  /*102c0*/  PRMT R3, R16, 0x8880, RZ ;  /* 0x0000888010037816 */ /* 0x004fca00000000ff */
[----:B------:R-:W-:-:S07]  /*102d0*/  IMAD R2, R3, R18, RZ ;  /* 0x0000001203027224 */ /* 0x000fce00078e02ff */
.L_x_662:
[----:B------:R-:W-:Y:S05]  /*102e0*/  BSYNC B1 ;  /* 0x0000000000017941 */ /* 0x000fea0003800000 */
.L_x_661:
[----:B--2---:R-:W-:Y:S01]  /*102f0*/  @!P5 IMAD R3, R48, R17, R2 ;  /* 0x000000113003d224 */ /* 0x004fe200078e0202 */
[----:B------:R-:W-:Y:S04]  /*10300*/  BSSY B1, `(.L_x_663) ;  /* 0x0000006000017945 */ /* 0x000fe80003800000 */
[----:B------:R2:W-:Y:S01]  /*10310*/  @!P5 STG.E.U8 desc[UR36][R6.64+0xf0], R3 ;  /* 0x0000f0030600d986 */ /* 0x0005e2000c101124 */
[----:B------:R-:W-:Y:S05]  /*10320*/  @P0 BRA `(.L_x_664) ;  /* 0x00000000000c0947 */ /* 0x000fea0003800000 */
[----:B------:R-:W2:Y:S02]  /*10330*/  LDG.E.U8 R16, desc[UR36][R14.64+0xf1] ;  /* 0x0000f1240e107981 */ /* 0x000ea4000c1e1100 */
[----:B--2---:R-:W-:-:S05]  /*10340*/  PRMT R3, R16, 0x8880, RZ ;  /* 0x0000888010037816 */ /* 0x004fca00000000ff */
[----:B------:R-:W-:-:S07]  /*10350*/  IMAD R2, R3, R18, RZ ;  /* 0x0000001203027224 */ /* 0x000fce00078e02ff */
.L_x_664:
[----:B------:R-:W-:Y:S05]  /*10360*/  BSYNC B1 ;  /* 0x0000000000017941 */ /* 0x000fea0003800000 */
.L_x_663:
        /* <DEDUP_REMOVED lines=11> */
.L_x_666:
[----:B------:R-:W-:Y:S05]  /*10420*/  BSYNC B1 ;  /* 0x0000000000017941 */ /* 0x000fea0003800000 */
.L_x_665:
[----:B--2---:R-:W-:Y:S01]  /*10430*/  @!P4 IMAD R3, R50, R17, R2 ;  /* 0x000000113203c224 */ /* 0x004fe200078e0202 */
[----:B------:R-:W-:Y:S04]  /*10440*/  BSSY B1, `(.L_x_667) ;  /* 0x0000006000017945 */ /* 0x000fe80003800000 */
[----:B------:R2:W-:Y:S01]  /*10450*/  @!P4 STG.E.U8 desc[UR36][R8.64+0xf0], R3 ;  /* 0x0000f0030800c986 */ /* 0x0005e2000c101124 */
[----:B------:R-:W-:Y:S05]  /*10460*/  @P3 BRA `(.L_x_668) ;  /* 0x00000000000c3947 */ /* 0x000fea0003800000 */
[----:B------:R-:W2:Y:S02]  /*10470*/  LDG.E.U8 R16, desc[UR36][R12.64+0xf1] ;  /* 0x0000f1240c107981 */ /* 0x000ea4000c1e1100 */
[----:B--2---:R-:W-:-:S05]  /*10480*/  PRMT R3, R16, 0x8880, RZ ;  /* 0x0000888010037816 */ /* 0x004fca00000000ff */
[----:B------:R-:W-:-:S07]  /*10490*/  IMAD R2, R3, R18, RZ ;  /* 0x0000001203027224 */ /* 0x000fce00078e02ff */
.L_x_668:
[----:B------:R-:W-:Y:S05]  /*104a0*/  BSYNC B1 ;  /* 0x0000000000017941 */ /* 0x000fea0003800000 */
.L_x_667:
[----:B------:R-:W-:Y:S01]  /*104b0*/  @!P3 IMAD R51, R51, R17, R2 ;  /* 0x000000113333b224 */ /* 0x000fe200078e0202 */
[----:B------:R-:W-:Y:S04]  /*104c0*/  BSSY B1, `(.L_x_669) ;  /* 0x0000006000017945 */ /* 0x000fe80003800000 */
[----:B------:R0:W-:Y:S01]  /*104d0*/  @!P3 STG.E.U8 desc[UR36][R8.64+0xf1], R51 ;  /* 0x0000f1330800b986 */ /* 0x0001e2000c101124 */
[----:B------:R-:W-:Y:S05]  /*104e0*/  @P5 BRA `(.L_x_670) ;  /* 0x00000000000c5947 */ /* 0x000fea0003800000 */
[----:B------:R-:W2:Y:S02]  /*104f0*/  LDG.E.U8 R16, desc[UR36][R14.64+0xf8] ;  /* 0x0000f8240e107981 */ /* 0x000ea4000c1e1100 */
[----:B--2---:R-:W-:-:S05]  /*10500*/  PRMT R3, R16, 0x8880, RZ ;  /* 0x0000888010037816 */ /* 0x004fca00000000ff */
[----:B------:R-:W-:-:S07]  /*10510*/  IMAD R2, R3, R18, RZ ;  /* 0x0000001203027224 */ /* 0x000fce00078e02ff */
.L_x_670:
[----:B------:R-:W-:Y:S05]  /*10520*/  BSYNC B1 ;  /* 0x0000000000017941 */ /* 0x000fea0003800000 */
.L_x_669:
[----:B--2---:R-:W-:Y:S01]  /*10530*/  @!P5 IMAD R3, R52, R17, R2 ;  /* 0x000000113403d224 */ /* 0x004fe200078e0202 */
[----:B------:R-:W-:Y:S04]  /*10540*/  BSSY B1, `(.L_x_671) ;  /* 0x0000006000017945 */ /* 0x000fe80003800000 */
[----:B------:R2:W-:Y:S01]  /*10550*/  @!P5 STG.E.U8 desc[UR36][R6.64+0xf8], R3 ;  /* 0x0000f8030600d986 */ /* 0x0005e2000c101124 */
[----:B------:R-:W-:Y:S05]  /*10560*/  @P0 BRA `(.L_x_672) ;  /* 0x00000000000c0947 */ /* 0x000fea0003800000 */
[----:B------:R-:W2:Y:S02]  /*10570*/  LDG.E.U8 R16, desc[UR36][R14.64+0xf9] ;  /* 0x0000f9240e107981 */ /* 0x000ea4000c1e1100 */
[----:B--2---:R-:W-:-:S05]  /*10580*/  PRMT R3, R16, 0x8880, RZ ;  /* 0x0000888010037816 */ /* 0x004fca00000000ff */
[----:B------:R-:W-:-:S07]  /*10590*/  IMAD R2, R3, R18, RZ ;  /* 0x0000001203027224 */ /* 0x000fce00078e02ff */
.L_x_672:
[----:B------:R-:W-:Y:S05]  /*105a0*/  BSYNC B1 ;  /* 0x0000000000017941 */ /* 0x000fea0003800000 */
.L_x_671:
        /* <DEDUP_REMOVED lines=11> */
.L_x_674:
[----:B------:R-:W-:Y:S05]  /*10660*/  BSYNC B1 ;  /* 0x0000000000017941 */ /* 0x000fea0003800000 */
.L_x_673:
[----:B--2---:R-:W-:Y:S01]  /*10670*/  @!P4 IMAD R3, R54, R17, R2 ;  /* 0x000000113603c224 */ /* 0x004fe200078e0202 */
[----:B------:R-:W-:Y:S04]  /*10680*/  BSSY B1, `(.L_x_675) ;  /* 0x0000006000017945 */ /* 0x000fe80003800000 */
[----:B------:R2:W-:Y:S01]  /*10690*/  @!P4 STG.E.U8 desc[UR36][R8.64+0xf8], R3 ;  /* 0x0000f8030800c986 */ /* 0x0005e2000c101124 */
[----:B------:R-:W-:Y:S05]  /*106a0*/  @P3 BRA `(.L_x_676) ;  /* 0x00000000000c3947 */ /* 0x000fea0003800000 */
[----:B------:R-:W2:Y:S02]  /*106b0*/  LDG.E.U8 R16, desc[UR36][R12.64+0xf9] ;  /* 0x0000f9240c107981 */ /* 0x000ea4000c1e1100 */
[----:B--2---:R-:W-:-:S05]  /*106c0*/  PRMT R3, R16, 0x8880, RZ ;  /* 0x0000888010037816 */ /* 0x004fca00000000ff */
[----:B------:R-:W-:-:S07]  /*106d0*/  IMAD R2, R3, R18, RZ ;  /* 0x0000001203027224 */ /* 0x000fce00078e02ff */
.L_x_676:
[----:B------:R-:W-:Y:S05]  /*106e0*/  BSYNC B1 ;  /* 0x0000000000017941 */ /* 0x000fea0003800000 */
.L_x_675:
[----:B------:R-:W-:Y:S01]  /*106f0*/  @!P3 IMAD R55, R55, R17, R2 ;  /* 0x000000113737b224 */ /* 0x000fe200078e0202 */
[----:B------:R-:W-:Y:S04]  /*10700*/  BSSY B1, `(.L_x_677) ;  /* 0x0000006000017945 */ /* 0x000fe80003800000 */
[----:B------:R0:W-:Y:S01]  /*10710*/  @!P3 STG.E.U8 desc[UR36][R8.64+0xf9], R55 ;  /* 0x0000f9370800b986 */ /* 0x0001e2000c101124 */
[----:B------:R-:W-:Y:S05]  /*10720*/  @P5 BRA `(.L_x_678) ;  /* 0x00000000000c5947 */ /* 0x000fea0003800000 */
[----:B------:R-:W2:Y:S02]  /*10730*/  LDG.E.U8 R16, desc[UR36][R14.64+0x100] ;  /* 0x000100240e107981 */ /* 0x000ea4000c1e1100 */
[----:B--2---:R-:W-:-:S05]  /*10740*/  PRMT R3, R16, 0x8880, RZ ;  /* 0x0000888010037816 */ /* 0x004fca00000000ff */
[----:B------:R-:W-:-:S07]  /*10750*/  IMAD R2, R3, R18, RZ ;  /* 0x0000001203027224 */ /* 0x000fce00078e02ff */
.L_x_678:
[----:B------:R-:W-:Y:S05]  /*10760*/  BSYNC B1 ;  /* 0x0000000000017941 */ /* 0x000fea0003800000 */
.L_x_677:
[----:B--2---:R-:W-:Y:S01]  /*10770*/  @!P5 IMAD R3, R56, R17, R2 ;  /* 0x000000113803d224 */ /* 0x004fe200078e0202 */
[----:B------:R-:W-:Y:S04]  /*10780*/  BSSY B1, `(.L_x_679) ;  /* 0x0000006000017945 */ /* 0x000fe80003800000 */
[----:B------:R2:W-:Y:S01]  /*10790*/  @!P5 STG.E.U8 desc[UR36][R6.64+0x100], R3 ;  /* 0x000100030600d986 */ /* 0x0005e2000c101124 */
[----:B------:R-:W-:Y:S05]  /*107a0*/  @P0 BRA `(.L_x_680) ;  /* 0x00000000000c0947 */ /* 0x000fea0003800000 */
[----:B------:R-:W2:Y:S02]  /*107b0*/  LDG.E.U8 R16, desc[UR36][R14.64+0x101] ;  /* 0x000101240e107981 */ /* 0x000ea4000c1e1100 */
[----:B--2---:R-:W-:-:S05]  /*107c0*/  PRMT R3, R16, 0x8880, RZ ;  /* 0x0000888010037816 */ /* 0x004fca00000000ff */
[----:B------:R-:W-:-:S07]  /*107d0*/  IMAD R2, R3, R18, RZ ;  /* 0x0000001203027224 */ /* 0x000fce00078e02ff */
.L_x_680:
[----:B------:R-:W-:Y:S05]  /*107e0*/  BSYNC B1 ;  /* 0x0000000000017941 */ /* 0x000fea0003800000 */
.L_x_679:
        /* <DEDUP_REMOVED lines=11> */
.L_x_682:
[----:B------:R-:W-:Y:S05]  /*108a0*/  BSYNC B1 ;  /* 0x0000000000017941 */ /* 0x000fea0003800000 */
.L_x_681:
[----:B--2---:R-:W-:Y:S01]  /*108b0*/  @!P4 IMAD R3, R58, R17, R2 ;  /* 0x000000113a03c224 */ /* 0x004fe200078e0202 */
[----:B------:R-:W-:Y:S04]  /*108c0*/  BSSY B1, `(.L_x_683) ;  /* 0x0000006000017945 */ /* 0x000fe80003800000 */
[----:B------:R2:W-:Y:S01]  /*108d0*/  @!P4 STG.E.U8 desc[UR36][R8.64+0x100], R3 ;  /* 0x000100030800c986 */ /* 0x0005e2000c101124 */
[----:B------:R-:W-:Y:S05]  /*108e0*/  @P3 BRA `(.L_x_684) ;  /* 0x00000000000c3947 */ /* 0x000fea0003800000 */
[----:B------:R-:W2:Y:S02]  /*108f0*/  LDG.E.U8 R16, desc[UR36][R12.64+0x101] ;  /* 0x000101240c107981 */ /* 0x000ea4000c1e1100 */
[----:B--2---:R-:W-:-:S05]  /*10900*/  PRMT R3, R16, 0x8880, RZ ;  /* 0x0000888010037816 */ /* 0x004fca00000000ff */
[----:B------:R-:W-:-:S07]  /*10910*/  IMAD R2, R3, R18, RZ ;  /* 0x0000001203027224 */ /* 0x000fce00078e02ff */
.L_x_684:
[----:B------:R-:W-:Y:S05]  /*10920*/  BSYNC B1 ;  /* 0x0000000000017941 */ /* 0x000fea0003800000 */
.L_x_683:
[----:B------:R-:W-:Y:S01]  /*10930*/  @!P3 IMAD R59, R59, R17, R2 ;  /* 0x000000113b3bb224 */ /* 0x000fe200078e0202 */
[----:B------:R-:W-:Y:S04]  /*10940*/  BSSY B1, `(.L_x_685) ;  /* 0x0000006000017945 */ /* 0x000fe80003800000 */
[----:B------:R0:W-:Y:S01]  /*10950*/  @!P3 STG.E.U8 desc[UR36][R8.64+0x101], R59 ;  /* 0x0001013b0800b986 */ /* 0x0001e2000c101124 */
[----:B------:R-:W-:Y:S05]  /*10960*/  @P5 BRA `(.L_x_686) ;  /* 0x00000000000c5947 */ /* 0x000fea0003800000 */
[----:B------:R-:W2:Y:S02]  /*10970*/  LDG.E.U8 R16, desc[UR36][R14.64+0x108] ;  /* 0x000108240e107981 */ /* 0x000ea4000c1e1100 */
[----:B--2---:R-:W-:-:S05]  /*10980*/  PRMT R3, R16, 0x8880, RZ ;  /* 0x0000888010037816 */ /* 0x004fca00000000ff */
[----:B------:R-:W-:-:S07]  /*10990*/  IMAD R2, R3, R18, RZ ;  /* 0x0000001203027224 */ /* 0x000fce00078e02ff */
.L_x_686:
[----:B------:R-:W-:Y:S05]  /*109a0*/  BSYNC B1 ;  /* 0x0000000000017941 */ /* 0x000fea0003800000 */
.L_x_685:
[----:B--2---:R-:W-:Y:S01]  /*109b0*/  @!P5 IMAD R3, R60, R17, R2 ;  /* 0x000000113c03d224 */ /* 0x004fe200078e0202 */
[----:B------:R-:W-:Y:S04]  /*109c0*/  BSSY B1, `(.L_x_687) ;  /* 0x0000006000017945 */ /* 0x000fe80003800000 */
[----:B------:R2:W-:Y:S01]  /*109d0*/  @!P5 STG.E.U8 desc[UR36][R6.64+0x108], R3 ;  /* 0x000108030600d986 */ /* 0x0005e2000c101124 */
[----:B------:R-:W-:Y:S05]  /*109e0*/  @P0 BRA `(.L_x_688) ;  /* 0x00000000000c0947 */ /* 0x000fea0003800000 */
[----:B------:R-:W2:Y:S02]  /*109f0*/  LDG.E.U8 R16, desc[UR36][R14.64+0x109] ;  /* 0x000109240e107981 */ /* 0x000ea4000c1e1100 */
[----:B--2---:R-:W-:-:S05]  /*10a00*/  PRMT R3, R16, 0x8880, RZ ;  /* 0x0000888010037816 */ /* 0x004fca00000000ff */
[----:B------:R-:W-:-:S07]  /*10a10*/  IMAD R2, R3, R18, RZ ;  /* 0x0000001203027224 */ /* 0x000fce00078e02ff */
.L_x_688:
[----:B------:R-:W-:Y:S05]  /*10a20*/  BSYNC B1 ;  /* 0x0000000000017941 */ /* 0x000fea0003800000 */
.L_x_687:
        /* <DEDUP_REMOVED lines=11> */
.L_x_690:
[----:B------:R-:W-:Y:S05]  /*10ae0*/  BSYNC B1 ;  /* 0x0000000000017941 */ /* 0x000fea0003800000 */
.L_x_689:
[----:B--2---:R-:W-:Y:S01]  /*10af0*/  @!P4 IMAD R3, R62, R17, R2 ;  /* 0x000000113e03c224 */ /* 0x004fe200078e0202 */
[----:B------:R-:W-:Y:S04]  /*10b00*/  BSSY B1, `(.L_x_691) ;  /* 0x0000006000017945 */ /* 0x000fe80003800000 */
[----:B------:R2:W-:Y:S01]  /*10b10*/  @!P4 STG.E.U8 desc[UR36][R8.64+0x108], R3 ;  /* 0x000108030800c986 */ /* 0x0005e2000c101124 */
[----:B------:R-:W-:Y:S05]  /*10b20*/  @P3 BRA `(.L_x_692) ;  /* 0x00000000000c3947 */ /* 0x000fea0003800000 */
[----:B------:R-:W2:Y:S02]  /*10b30*/  LDG.E.U8 R16, desc[UR36][R12.64+0x109] ;  /* 0x000109240c107981 */ /* 0x000ea4000c1e1100 */
[----:B--2---:R-:W-:-:S05]  /*10b40*/  PRMT R3, R16, 0x8880, RZ ;  /* 0x0000888010037816 */ /* 0x004fca00000000ff */
[----:B------:R-:W-:-:S07]  /*10b50*/  IMAD R2, R3, R18, RZ ;  /* 0x0000001203027224 */ /* 0x000fce00078e02ff */
.L_x_692:
[----:B------:R-:W-:Y:S05]  /*10b60*/  BSYNC B1 ;  /* 0x0000000000017941 */ /* 0x000fea0003800000 */
.L_x_691:
[----:B------:R-:W-:Y:S01]  /*10b70*/  @!P3 IMAD R63, R63, R17, R2 ;  /* 0x000000113f3fb224 */ /* 0x000fe200078e0202 */
[----:B------:R-:W-:Y:S04]  /*10b80*/  BSSY B1, `(.L_x_693) ;  /* 0x0000006000017945 */ /* 0x000fe80003800000 */
[----:B------:R0:W-:Y:S01]  /*10b90*/  @!P3 STG.E.U8 desc[UR36][R8.64+0x109], R63 ;  /* 0x0001093f0800b986 */ /* 0x0001e2000c101124 */
[----:B------:R-:W-:Y:S05]  /*10ba0*/  @P5 BRA `(.L_x_694) ;  /* 0x00000000000c5947 */ /* 0x000fea0003800000 */
[----:B------:R-:W2:Y:S02]  /*10bb0*/  LDG.E.U8 R16, desc[UR36][R14.64+0x110] ;  /* 0x000110240e107981 */ /* 0x000ea4000c1e1100 */
[----:B--2---:R-:W-:-:S05]  /*10bc0*/  PRMT R3, R16, 0x8880, RZ ;  /* 0x0000888010037816 */ /* 0x004fca00000000ff */
[----:B------:R-:W-:-:S07]  /*10bd0*/  IMAD R2, R3, R18, RZ ;  /* 0x0000001203027224 */ /* 0x000fce00078e02ff */
.L_x_694:
[----:B------:R-:W-:Y:S05]  /*10be0*/  BSYNC B1 ;  /* 0x0000000000017941 */ /* 0x000fea0003800000 */
.L_x_693:
[----:B--2---:R-:W-:Y:S01]  /*10bf0*/  @!P5 IMAD R3, R64, R17, R2 ;  /* 0x000000114003d224 */ /* 0x004fe200078e0202 */
[----:B------:R-:W-:Y:S04]  /*10c00*/  BSSY B1, `(.L_x_695) ;  /* 0x0000006000017945 */ /* 0x000fe80003800000 */
[----:B------:R2:W-:Y:S01]  /*10c10*/  @!P5 STG.E.U8 desc[UR36][R6.64+0x110], R3 ;  /* 0x000110030600d986 */ /* 0x0005e2000c101124 */
[----:B------:R-:W-:Y:S05]  /*10c20*/  @P0 BRA `(.L_x_696) ;  /* 0x00000000000c0947 */ /* 0x000fea0003800000 */
[----:B------:R-:W2:Y:S02]  /*10c30*/  LDG.E.U8 R16, desc[UR36][R14.64+0x111] ;  /* 0x000111240e107981 */ /* 0x000ea4000c1e1100 */
[----:B--2---:R-:W-:-:S05]  /*10c40*/  PRMT R3, R16, 0x8880, RZ ;  /* 0x0000888010037816 */ /* 0x004fca00000000ff */
[----:B------:R-:W-:-:S07]  /*10c50*/  IMAD R2, R3, R18, RZ ;  /* 0x0000001203027224 */ /* 0x000fce00078e02ff */
.L_x_696:
[----:B------:R-:W-:Y:S05]  /*10c60*/  BSYNC B1 ;  /* 0x0000000000017941 */ /* 0x000fea0003800000 */
.L_x_695:
        /* <DEDUP_REMOVED lines=11> */
.L_x_698:
[----:B------:R-:W-:Y:S05]  /*10d20*/  BSYNC B1 ;  /* 0x0000000000017941 */ /* 0x000fea0003800000 */
.L_x_697:
[----:B--2---:R-:W-:Y:S01]  /*10d30*/  @!P4 IMAD R3, R66, R17, R2 ;  /* 0x000000114203c224 */ /* 0x004fe200078e0202 */
[----:B------:R-:W-:Y:S04]  /*10d40*/  BSSY B1, `(.L_x_699) ;  /* 0x0000006000017945 */ /* 0x000fe80003800000 */
[----:B------:R2:W-:Y:S01]  /*10d50*/  @!P4 STG.E.U8 desc[UR36][R8.64+0x110], R3 ;  /* 0x000110030800c986 */ /* 0x0005e2000c101124 */
[----:B------:R-:W-:Y:S05]  /*10d60*/  @P3 BRA `(.L_x_700) ;  /* 0x00000000000c3947 */ /* 0x000fea0003800000 */
[----:B------:R-:W2:Y:S02]  /*10d70*/  LDG.E.U8 R16, desc[UR36][R12.64+0x111] ;  /* 0x000111240c107981 */ /* 0x000ea4000c1e1100 */
[----:B--2---:R-:W-:-:S05]  /*10d80*/  PRMT R3, R16, 0x8880, RZ ;  /* 0x0000888010037816 */ /* 0x004fca00000000ff */
[----:B------:R-:W-:-:S07]  /*10d90*/  IMAD R2, R3, R18, RZ ;  /* 0x0000001203027224 */ /* 0x000fce00078e02ff */
.L_x_700:
[----:B------:R-:W-:Y:S05]  /*10da0*/  BSYNC B1 ;  /* 0x0000000000017941 */ /* 0x000fea0003800000 */
.L_x_699:
[----:B------:R-:W-:Y:S01]  /*10db0*/  @!P3 IMAD R67, R67, R17, R2 ;  /* 0x000000114343b224 */ /* 0x000fe200078e0202 */
[----:B------:R-:W-:Y:S04]  /*10dc0*/  BSSY B1, `(.L_x_701) ;  /* 0x0000006000017945 */ /* 0x000fe80003800000 */
[----:B------:R0:W-:Y:S01]  /*10dd0*/  @!P3 STG.E.U8 desc[UR36][R8.64+0x111], R67 ;  /* 0x000111430800b986 */ /* 0x0001e2000c101124 */
[----:B------:R-:W-:Y:S05]  /*10de0*/  @P5 BRA `(.L_x_702) ;  /* 0x00000000000c5947 */ /* 0x000fea0003800000 */
[----:B------:R-:W2:Y:S02]  /*10df0*/  LDG.E.U8 R16, desc[UR36][R14.64+0x118] ;  /* 0x000118240e107981 */ /* 0x000ea4000c1e1100 */
[----:B--2---:R-:W-:-:S05]  /*10e00*/  PRMT R3, R16, 0x8880, RZ ;  /* 0x0000888010037816 */ /* 0x004fca00000000ff */
[----:B------:R-:W-:-:S07]  /*10e10*/  IMAD R2, R3, R18, RZ ;  /* 0x0000001203027224 */ /* 0x000fce00078e02ff */
.L_x_702:
[----:B------:R-:W-:Y:S05]  /*10e20*/  BSYNC B1 ;  /* 0x0000000000017941 */ /* 0x000fea0003800000 */
.L_x_701:
[----:B--2---:R-:W-:Y:S01]  /*10e30*/  @!P5 IMAD R3, R68, R17, R2 ;  /* 0x000000114403d224 */ /* 0x004fe200078e0202 */
[----:B------:R-:W-:Y:S04]  /*10e40*/  BSSY B1, `(.L_x_703) ;  /* 0x0000006000017945 */ /* 0x000fe80003800000 */
[----:B------:R2:W-:Y:S01]  /*10e50*/  @!P5 STG.E.U8 desc[UR36][R6.64+0x118], R3 ;  /* 0x000118030600d986 */ /* 0x0005e2000c101124 */
[----:B------:R-:W-:Y:S05]  /*10e60*/  @P0 BRA `(.L_x_704) ;  /* 0x00000000000c0947 */ /* 0x000fea0003800000 */
[----:B------:R-:W2:Y:S02]  /*10e70*/  LDG.E.U8 R16, desc[UR36][R14.64+0x119] ;  /* 0x000119240e107981 */ /* 0x000ea4000c1e1100 */
[----:B--2---:R-:W-:-:S05]  /*10e80*/  PRMT R3, R16, 0x8880, RZ ;  /* 0x0000888010037816 */ /* 0x004fca00000000ff */
[----:B------:R-:W-:-:S07]  /*10e90*/  IMAD R2, R3, R18, RZ ;  /* 0x0000001203027224 */ /* 0x000fce00078e02ff */
.L_x_704:
[----:B------:R-:W-:Y:S05]  /*10ea0*/  BSYNC B1 ;  /* 0x0000000000017941 */ /* 0x000fea0003800000 */
.L_x_703:
        /* <DEDUP_REMOVED lines=11> */
.L_x_706:
[----:B------:R-:W-:Y:S05]  /*10f60*/  BSYNC B1 ;  /* 0x0000000000017941 */ /* 0x000fea0003800000 */
.L_x_705:
[----:B--2---:R-:W-:Y:S01]  /*10f70*/  @!P4 IMAD R3, R70, R17, R2 ;  /* 0x000000114603c224 */ /* 0x004fe200078e0202 */
[----:B------:R-:W-:Y:S04]  /*10f80*/  BSSY B1, `(.L_x_707) ;  /* 0x0000006000017945 */ /* 0x000fe80003800000 */
[----:B------:R2:W-:Y:S01]  /*10f90*/  @!P4 STG.E.U8 desc[UR36][R8.64+0x118], R3 ;  /* 0x000118030800c986 */ /* 0x0005e2000c101124 */
[----:B------:R-:W-:Y:S05]  /*10fa0*/  @P3 BRA `(.L_x_708) ;  /* 0x00000000000c3947 */ /* 0x000fea0003800000 */
[----:B------:R-:W2:Y:S02]  /*10fb0*/  LDG.E.U8 R16, desc[UR36][R12.64+0x119] ;  /* 0x000119240c107981 */ /* 0x000ea4000c1e1100 */
[----:B--2---:R-:W-:-:S05]  /*10fc0*/  PRMT R3, R16, 0x8880, RZ ;  /* 0x0000888010037816 */ /* 0x004fca00000000ff */
[----:B------:R-:W-:-:S07]  /*10fd0*/  IMAD R2, R3, R18, RZ ;  /* 0x0000001203027224 */ /* 0x000fce00078e02ff */
.L_x_708:
[----:B------:R-:W-:Y:S05]  /*10fe0*/  BSYNC B1 ;  /* 0x0000000000017941 */ /* 0x000fea0003800000 */
.L_x_707:
[----:B------:R-:W-:Y:S01]  /*10ff0*/  @!P3 IMAD R71, R71, R17, R2 ;  /* 0x000000114747b224 */ /* 0x000fe200078e0202 */
[----:B------:R-:W-:Y:S04]  /*11000*/  BSSY B1, `(.L_x_709) ;  /* 0x0000006000017945 */ /* 0x000fe80003800000 */
[----:B------:R0:W-:Y:S01]  /*11010*/  @!P3 STG.E.U8 desc[UR36][R8.64+0x119], R71 ;  /* 0x000119470800b986 */ /* 0x0001e2000c101124 */
[----:B------:R-:W-:Y:S05]  /*11020*/  @P5 BRA `(.L_x_710) ;  /* 0x00000000000c5947 */ /* 0x000fea0003800000 */
[----:B------:R-:W2:Y:S02]  /*11030*/  LDG.E.U8 R16, desc[UR36][R14.64+0x120] ;  /* 0x000120240e107981 */ /* 0x000ea4000c1e1100 */
[----:B--2---:R-:W-:-:S05]  /*11040*/  PRMT R3, R16, 0x8880, RZ ;  /* 0x0000888010037816 */ /* 0x004fca00000000ff */
[----:B------:R-:W-:-:S07]  /*11050*/  IMAD R2, R3, R18, RZ ;  /* 0x0000001203027224 */ /* 0x000fce00078e02ff */
.L_x_710:
[----:B------:R-:W-:Y:S05]  /*11060*/  BSYNC B1 ;  /* 0x0000000000017941 */ /* 0x000fea0003800000 */
.L_x_709:
[----:B--2---:R-:W-:Y:S01]  /*11070*/  @!P5 IMAD R3, R72, R17, R2 ;  /* 0x000000114803d224 */ /* 0x004fe200078e0202 */
[----:B------:R-:W-:Y:S04]  /*11080*/  BSSY B1, `(.L_x_711) ;  /* 0x0000006000017945 */ /* 0x000fe80003800000 */
[----:B------:R2:W-:Y:S01]  /*11090*/  @!P5 STG.E.U8 desc[UR36][R6.64+0x120], R3 ;  /* 0x000120030600d986 */ /* 0x0005e2000c101124 */
[----:B------:R-:W-:Y:S05]  /*110a0*/  @P0 BRA `(.L_x_712) ;  /* 0x00000000000c0947 */ /* 0x000fea0003800000 */
[----:B------:R-:W2:Y:S02]  /*110b0*/  LDG.E.U8 R16, desc[UR36][R14.64+0x121] ;  /* 0x000121240e107981 */ /* 0x000ea4000c1e1100 */
[----:B--2---:R-:W-:-:S05]  /*110c0*/  PRMT R3, R16, 0x8880, RZ ;  /* 0x0000888010037816 */ /* 0x004fca00000000ff */
[----:B------:R-:W-:-:S07]  /*110d0*/  IMAD R2, R3, R18, RZ ;  /* 0x0000001203027224 */ /* 0x000fce00078e02ff */
.L_x_712:
[----:B------:R-:W-:Y:S05]  /*110e0*/  BSYNC B1 ;  /* 0x0000000000017941 */ /* 0x000fea0003800000 */
.L_x_711:
        /* <DEDUP_REMOVED lines=11> */
.L_x_714:
[----:B------:R-:W-:Y:S05]  /*111a0*/  BSYNC B1 ;  /* 0x0000000000017941 */ /* 0x000fea0003800000 */
.L_x_713:
[----:B--2---:R-:W-:Y:S01]  /*111b0*/  @!P4 IMAD R3, R74, R17, R2 ;  /* 0x000000114a03c224 */ /* 0x004fe200078e0202 */
[----:B------:R-:W-:Y:S04]  /*111c0*/  BSSY B1, `(.L_x_715) ;  /* 0x0000006000017945 */ /* 0x000fe80003800000 */
[----:B------:R2:W-:Y:S01]  /*111d0*/  @!P4 STG.E.U8 desc[UR36][R8.64+0x120], R3 ;  /* 0x000120030800c986 */ /* 0x0005e2000c101124 */
[----:B------:R-:W-:Y:S05]  /*111e0*/  @P3 BRA `(.L_x_716) ;  /* 0x00000000000c3947 */ /* 0x000fea0003800000 */
[----:B------:R-:W2:Y:S02]  /*111f0*/  LDG.E.U8 R16, desc[UR36][R12.64+0x121] ;  /* 0x000121240c107981 */ /* 0x000ea4000c1e1100 */
[----:B--2---:R-:W-:-:S05]  /*11200*/  PRMT R3, R16, 0x8880, RZ ;  /* 0x0000888010037816 */ /* 0x004fca00000000ff */
[----:B------:R-:W-:-:S07]  /*11210*/  IMAD R2, R3, R18, RZ ;  /* 0x0000001203027224 */ /* 0x000fce00078e02ff */
.L_x_716:
[----:B------:R-:W-:Y:S05]  /*11220*/  BSYNC B1 ;  /* 0x0000000000017941 */ /* 0x000fea0003800000 */
.L_x_715:
[----:B------:R-:W-:Y:S01]  /*11230*/  @!P3 IMAD R75, R75, R17, R2 ;  /* 0x000000114b4bb224 */ /* 0x000fe200078e0202 */
[----:B------:R-:W-:Y:S04]  /*11240*/  BSSY B1, `(.L_x_717) ;  /* 0x0000006000017945 */ /* 0x000fe80003800000 */
[----:B------:R0:W-:Y:S01]  /*11250*/  @!P3 STG.E.U8 desc[UR36][R8.64+0x121], R75 ;  /* 0x0001214b0800b986 */ /* 0x0001e2000c101124 */
[----:B------:R-:W-:Y:S05]  /*11260*/  @P5 BRA `(.L_x_718) ;  /* 0x00000000000c5947 */ /* 0x000fea0003800000 */
[----:B------:R-:W2:Y:S02]  /*11270*/  LDG.E.U8 R16, desc[UR36][R14.64+0x128] ;  /* 0x000128240e107981 */ /* 0x000ea4000c1e1100 */
[----:B--2---:R-:W-:-:S05]  /*11280*/  PRMT R3, R16, 0x8880, RZ ;  /* 0x0000888010037816 */ /* 0x004fca00000000ff */
[----:B------:R-:W-:-:S07]  /*11290*/  IMAD R2, R3, R18, RZ ;  /* 0x0000001203027224 */ /* 0x000fce00078e02ff */
.L_x_718:
[----:B------:R-:W-:Y:S05]  /*112a0*/  BSYNC B1 ;  /* 0x0000000000017941 */ /* 0x000fea0003800000 */
.L_x_717:
[----:B--2---:R-:W-:Y:S01]  /*112b0*/  @!P5 IMAD R3, R76, R17, R2 ;  /* 0x000000114c03d224 */ /* 0x004fe200078e0202 */
[----:B------:R-:W-:Y:S04]  /*112c0*/  BSSY B1, `(.L_x_719) ;  /* 0x0000006000017945 */ /* 0x000fe80003800000 */
[----:B------:R2:W-:Y:S01]  /*112d0*/  @!P5 STG.E.U8 desc[UR36][R6.64+0x128], R3 ;  /* 0x000128030600d986 */ /* 0x0005e2000c101124 */
[----:B------:R-:W-:Y:S05]  /*112e0*/  @P0 BRA `(.L_x_720) ;  /* 0x00000000000c0947 */ /* 0x000fea0003800000 */
[----:B------:R-:W2:Y:S02]  /*112f0*/  LDG.E.U8 R16, desc[UR36][R14.64+0x129] ;  /* 0x000129240e107981 */ /* 0x000ea4000c1e1100 */
[----:B--2---:R-:W-:-:S05]  /*11300*/  PRMT R3, R16, 0x8880, RZ ;  /* 0x0000888010037816 */ /* 0x004fca00000000ff */
[----:B------:R-:W-:-:S07]  /*11310*/  IMAD R2, R3, R18, RZ ;  /* 0x0000001203027224 */ /* 0x000fce00078e02ff */
.L_x_720:
[----:B------:R-:W-:Y:S05]  /*11320*/  BSYNC B1 ;  /* 0x0000000000017941 */ /* 0x000fea0003800000 */
.L_x_719:
        /* <DEDUP_REMOVED lines=11> */
.L_x_722:
[----:B------:R-:W-:Y:S05]  /*113e0*/  BSYNC B1 ;  /* 0x0000000000017941 */ /* 0x000fea0003800000 */
.L_x_721:
[----:B--2---:R-:W-:Y:S01]  /*113f0*/  @!P4 IMAD R3, R78, R17, R2 ;  /* 0x000000114e03c224 */ /* 0x004fe200078e0202 */
[----:B------:R-:W-:Y:S04]  /*11400*/  BSSY B1, `(.L_x_723) ;  /* 0x0000006000017945 */ /* 0x000fe80003800000 */
[----:B------:R2:W-:Y:S01]  /*11410*/  @!P4 STG.E.U8 desc[UR36][R8.64+0x128], R3 ;  /* 0x000128030800c986 */ /* 0x0005e2000c101124 */
[----:B------:R-:W-:Y:S05]  /*11420*/  @P3 BRA `(.L_x_724) ;  /* 0x00000000000c3947 */ /* 0x000fea0003800000 */
[----:B------:R-:W2:Y:S02]  /*11430*/  LDG.E.U8 R16, desc[UR36][R12.64+0x129] ;  /* 0x000129240c107981 */ /* 0x000ea4000c1e1100 */
[----:B--2---:R-:W-:-:S05]  /*11440*/  PRMT R3, R16, 0x8880, RZ ;  /* 0x0000888010037816 */ /* 0x004fca00000000ff */
[----:B------:R-:W-:-:S07]  /*11450*/  IMAD R2, R3, R18, RZ ;  /* 0x0000001203027224 */ /* 0x000fce00078e02ff */
.L_x_724:
[----:B------:R-:W-:Y:S05]  /*11460*/  BSYNC B1 ;  /* 0x0000000000017941 */ /* 0x000fea0003800000 */
.L_x_723:
[----:B------:R-:W-:Y:S01]  /*11470*/  @!P3 IMAD R79, R79, R17, R2 ;  /* 0x000000114f4fb224 */ /* 0x000fe200078e0202 */
[----:B------:R-:W-:Y:S04]  /*11480*/  BSSY B1, `(.L_x_725) ;  /* 0x0000006000017945 */ /* 0x000fe80003800000 */
[----:B------:R0:W-:Y:S01]  /*11490*/  @!P3 STG.E.U8 desc[UR36][R8.64+0x129], R79 ;  /* 0x0001294f0800b986 */ /* 0x0001e2000c101124 */
[----:B------:R-:W-:Y:S05]  /*114a0*/  @P5 BRA `(.L_x_726) ;  /* 0x00000000000c5947 */ /* 0x000fea0003800000 */
[----:B------:R-:W2:Y:S02]  /*114b0*/  LDG.E.U8 R16, desc[UR36][R14.64+0x130] ;  /* 0x000130240e107981 */ /* 0x000ea4000c1e1100 */
[----:B--2---:R-:W-:-:S05]  /*114c0*/  PRMT R3, R16, 0x8880, RZ ;  /* 0x0000888010037816 */ /* 0x004fca00000000ff */
[----:B------:R-:W-:-:S07]  /*114d0*/  IMAD R2, R3, R18, RZ ;  /* 0x0000001203027224 */ /* 0x000fce00078e02ff */
.L_x_726:
[----:B------:R-:W-:Y:S05]  /*114e0*/  BSYNC B1 ;  /* 0x0000000000017941 */ /* 0x000fea0003800000 */
.L_x_725:
[----:B--2---:R-:W-:Y:S01]  /*114f0*/  @!P5 IMAD R3, R80, R17, R2 ;  /* 0x000000115003d224 */ /* 0x004fe200078e0202 */
[----:B------:R-:W-:Y:S04]  /*11500*/  BSSY B1, `(.L_x_727) ;  /* 0x0000006000017945 */ /* 0x000fe80003800000 */
[----:B------:R2:W-:Y:S01]  /*11510*/  @!P5 STG.E.U8 desc[UR36][R6.64+0x130], R3 ;  /* 0x000130030600d986 */ /* 0x0005e2000c101124 */
[----:B------:R-:W-:Y:S05]  /*11520*/  @P0 BRA `(.L_x_728) ;  /* 0x00000000000c0947 */ /* 0x000fea0003800000 */
[----:B------:R-:W2:Y:S02]  /*11530*/  LDG.E.U8 R16, desc[UR36][R14.64+0x131] ;  /* 0x000131240e107981 */ /* 0x000ea4000c1e1100 */
[----:B--2---:R-:W-:-:S05]  /*11540*/  PRMT R3, R16, 0x8880, RZ ;  /* 0x0000888010037816 */ /* 0x004fca00000000ff */
[----:B------:R-:W-:-:S07]  /*11550*/  IMAD R2, R3, R18, RZ ;  /* 0x0000001203027224 */ /* 0x000fce00078e02ff */
.L_x_728:
[----:B------:R-:W-:Y:S05]  /*11560*/  BSYNC B1 ;  /* 0x0000000000017941 */ /* 0x000fea0003800000 */
.L_x_727:
        /* <DEDUP_REMOVED lines=11> */
.L_x_730:
[----:B------:R-:W-:Y:S05]  /*11620*/  BSYNC B1 ;  /* 0x0000000000017941 */ /* 0x000fea0003800000 */
.L_x_729:
[----:B--2---:R-:W-:Y:S01]  /*11630*/  @!P4 IMAD R3, R82, R17, R2 ;  /* 0x000000115203c224 */ /* 0x004fe200078e0202 */
[----:B------:R-:W-:Y:S04]  /*11640*/  BSSY B1, `(.L_x_731) ;  /* 0x0000006000017945 */ /* 0x000fe80003800000 */
[----:B------:R2:W-:Y:S01]  /*11650*/  @!P4 STG.E.U8 desc[UR36][R8.64+0x130], R3 ;  /* 0x000130030800c986 */ /* 0x0005e2000c101124 */
[----:B------:R-:W-:Y:S05]  /*11660*/  @P3 BRA `(.L_x_732) ;  /* 0x00000000000c3947 */ /* 0x000fea0003800000 */
[----:B------:R-:W2:Y:S02]  /*11670*/  LDG.E.U8 R16, desc[UR36][R12.64+0x131] ;  /* 0x000131240c107981 */ /* 0x000ea4000c1e1100 */
[----:B--2---:R-:W-:-:S05]  /*11680*/  PRMT R3, R16, 0x8880, RZ ;  /* 0x0000888010037816 */ /* 0x004fca00000000ff */
[----:B------:R-:W-:-:S07]  /*11690*/  IMAD R2, R3, R18, RZ ;  /* 0x0000001203027224 */ /* 0x000fce00078e02ff */
.L_x_732:
[----:B------:R-:W-:Y:S05]  /*116a0*/  BSYNC B1 ;  /* 0x0000000000017941 */ /* 0x000fea0003800000 */
.L_x_731:
[----:B------:R-:W-:Y:S01]  /*116b0*/  @!P3 IMAD R83, R83, R17, R2 ;  /* 0x000000115353b224 */ /* 0x000fe200078e0202 */
[----:B------:R-:W-:Y:S04]  /*116c0*/  BSSY B1, `(.L_x_733) ;  /* 0x0000006000017945 */ /* 0x000fe80003800000 */
[----:B------:R0:W-:Y:S01]  /*116d0*/  @!P3 STG.E.U8 desc[UR36][R8.64+0x131], R83 ;  /* 0x000131530800b986 */ /* 0x0001e2000c101124 */
[----:B------:R-:W-:Y:S05]  /*116e0*/  @P5 BRA `(.L_x_734) ;  /* 0x00000000000c5947 */ /* 0x000fea0003800000 */
[----:B------:R-:W2:Y:S02]  /*116f0*/  LDG.E.U8 R16, desc[UR36][R14.64+0x138] ;  /* 0x000138240e107981 */ /* 0x000ea4000c1e1100 */
[----:B--2---:R-:W-:-:S05]  /*11700*/  PRMT R3, R16, 0x8880, RZ ;  /* 0x0000888010037816 */ /* 0x004fca00000000ff */
[----:B------:R-:W-:-:S07]  /*11710*/  IMAD R2, R3, R18, RZ ;  /* 0x0000001203027224 */ /* 0x000fce00078e02ff */
.L_x_734:
[----:B------:R-:W-:Y:S05]  /*11720*/  BSYNC B1 ;  /* 0x0000000000017941 */ /* 0x000fea0003800000 */
.L_x_733:
[----:B--2---:R-:W-:Y:S01]  /*11730*/  @!P5 IMAD R3, R84, R17, R2 ;  /* 0x000000115403d224 */ /* 0x004fe200078e0202 */
[----:B------:R-:W-:Y:S04]  /*11740*/  BSSY B1, `(.L_x_735) ;  /* 0x0000006000017945 */ /* 0x000fe80003800000 */
[----:B------:R2:W-:Y:S01]  /*11750*/  @!P5 STG.E.U8 desc[UR36][R6.64+0x138], R3 ;  /* 0x000138030600d986 */ /* 0x0005e2000c101124 */
[----:B------:R-:W-:Y:S05]  /*11760*/  @P0 BRA `(.L_x_736) ;  /* 0x00000000000c0947 */ /* 0x000fea0003800000 */
[----:B------:R-:W2:Y:S02]  /*11770*/  LDG.E.U8 R16, desc[UR36][R14.64+0x139] ;  /* 0x000139240e107981 */ /* 0x000ea4000c1e1100 */
[----:B--2---:R-:W-:-:S05]  /*11780*/  PRMT R3, R16, 0x8880, RZ ;  /* 0x0000888010037816 */ /* 0x004fca00000000ff */
[----:B------:R-:W-:-:S07]  /*11790*/  IMAD R2, R3, R18, RZ ;  /* 0x0000001203027224 */ /* 0x000fce00078e02ff */
.L_x_736:
[----:B------:R-:W-:Y:S05]  /*117a0*/  BSYNC B1 ;  /* 0x0000000000017941 */ /* 0x000fea0003800000 */
.L_x_735:
        /* <DEDUP_REMOVED lines=11> */
.L_x_738:
[----:B------:R-:W-:Y:S05]  /*11860*/  BSYNC B1 ;  /* 0x0000000000017941 */ /* 0x000fea0003800000 */
.L_x_737:
[----:B--2---:R-:W-:Y:S01]  /*11870*/  @!P4 IMAD R3, R86, R17, R2 ;  /* 0x000000115603c224 */ /* 0x004fe200078e0202 */
[----:B------:R-:W-:Y:S04]  /*11880*/  BSSY B1, `(.L_x_739) ;  /* 0x0000006000017945 */ /* 0x000fe80003800000 */
[----:B------:R2:W-:Y:S01]  /*11890*/  @!P4 STG.E.U8 desc[UR36][R8.64+0x138], R3 ;  /* 0x000138030800c986 */ /* 0x0005e2000c101124 */
[----:B------:R-:W-:Y:S05]  /*118a0*/  @P3 BRA `(.L_x_740) ;  /* 0x00000000000c3947 */ /* 0x000fea0003800000 */
[----:B------:R-:W2:Y:S02]  /*118b0*/  LDG.E.U8 R16, desc[UR36][R12.64+0x139] ;  /* 0x000139240c107981 */ /* 0x000ea4000c1e1100 */
[----:B--2---:R-:W-:-:S05]  /*118c0*/  PRMT R3, R16, 0x8880, RZ ;  /* 0x0000888010037816 */ /* 0x004fca00000000ff */
[----:B------:R-:W-:-:S07]  /*118d0*/  IMAD R2, R3, R18, RZ ;  /* 0x0000001203027224 */ /* 0x000fce00078e02ff */
.L_x_740:
[----:B------:R-:W-:Y:S05]  /*118e0*/  BSYNC B1 ;  /* 0x0000000000017941 */ /* 0x000fea0003800000 */
.L_x_739:
[----:B------:R-:W-:Y:S01]  /*118f0*/  @!P3 IMAD R87, R87, R17, R2 ;  /* 0x000000115757b224 */ /* 0x000fe200078e0202 */
[----:B------:R-:W-:Y:S04]  /*11900*/  BSSY B1, `(.L_x_741) ;  /* 0x0000006000017945 */ /* 0x000fe80003800000 */
[----:B------:R0:W-:Y:S01]  /*11910*/  @!P3 STG.E.U8 desc[UR36][R8.64+0x139], R87 ;  /* 0x000139570800b986 */ /* 0x0001e2000c101124 */
[----:B------:R-:W-:Y:S05]  /*11920*/  @P5 BRA `(.L_x_742) ;  /* 0x00000000000c5947 */ /* 0x000fea0003800000 */
[----:B------:R-:W2:Y:S02]  /*11930*/  LDG.E.U8 R16, desc[UR36][R14.64+0x140] ;  /* 0x000140240e107981 */ /* 0x000ea4000c1e1100 */
[----:B--2---:R-:W-:-:S05]  /*11940*/  PRMT R3, R16, 0x8880, RZ ;  /* 0x0000888010037816 */ /* 0x004fca00000000ff */
[----:B------:R-:W-:-:S07]  /*11950*/  IMAD R2, R3, R18, RZ ;  /* 0x0000001203027224 */ /* 0x000fce00078e02ff */
.L_x_742:
[----:B------:R-:W-:Y:S05]  /*11960*/  BSYNC B1 ;  /* 0x0000000000017941 */ /* 0x000fea0003800000 */
.L_x_741:
[----:B--2---:R-:W-:Y:S01]  /*11970*/  @!P5 IMAD R3, R88, R17, R2 ;  /* 0x000000115803d224 */ /* 0x004fe200078e0202 */
[----:B------:R-:W-:Y:S04]  /*11980*/  BSSY B1, `(.L_x_743) ;  /* 0x0000006000017945 */ /* 0x000fe80003800000 */
[----:B------:R2:W-:Y:S01]  /*11990*/  @!P5 STG.E.U8 desc[UR36][R6.64+0x140], R3 ;  /* 0x000140030600d986 */ /* 0x0005e2000c101124 */
[----:B------:R-:W-:Y:S05]  /*119a0*/  @P0 BRA `(.L_x_744) ;  /* 0x00000000000c0947 */ /* 0x000fea0003800000 */
[----:B------:R-:W2:Y:S02]  /*119b0*/  LDG.E.U8 R16, desc[UR36][R14.64+0x141] ;  /* 0x000141240e107981 */ /* 0x000ea4000c1e1100 */
[----:B--2---:R-:W-:-:S05]  /*119c0*/  PRMT R3, R16, 0x8880, RZ ;  /* 0x0000888010037816 */ /* 0x004fca00000000ff */
[----:B------:R-:W-:-:S07]  /*119d0*/  IMAD R2, R3, R18, RZ ;  /* 0x0000001203027224 */ /* 0x000fce00078e02ff */
.L_x_744:
[----:B------:R-:W-:Y:S05]  /*119e0*/  BSYNC B1 ;  /* 0x0000000000017941 */ /* 0x000fea0003800000 */
.L_x_743:
        /* <DEDUP_REMOVED lines=11> */
.L_x_746:
[----:B------:R-:W-:Y:S05]  /*11aa0*/  BSYNC B1 ;  /* 0x0000000000017941 */ /* 0x000fea0003800000 */
.L_x_745:
[----:B--2---:R-:W-:Y:S01]  /*11ab0*/  @!P4 IMAD R3, R90, R17, R2 ;  /* 0x000000115a03c224 */ /* 0x004fe200078e0202 */
[----:B------:R-:W-:Y:S04]  /*11ac0*/  BSSY B1, `(.L_x_747) ;  /* 0x0000006000017945 */ /* 0x000fe80003800000 */
[----:B------:R2:W-:Y:S01]  /*11ad0*/  @!P4 STG.E.U8 desc[UR36][R8.64+0x140], R3 ;  /* 0x000140030800c986 */ /* 0x0005e2000c101124 */
[----:B------:R-:W-:Y:S05]  /*11ae0*/  @P3 BRA `(.L_x_748) ;  /* 0x00000000000c3947 */ /* 0x000fea0003800000 */
[----:B------:R-:W2:Y:S02]  /*11af0*/  LDG.E.U8 R16, desc[UR36][R12.64+0x141] ;  /* 0x000141240c107981 */ /* 0x000ea4000c1e1100 */
[----:B--2---:R-:W-:-:S05]  /*11b00*/  PRMT R3, R16, 0x8880, RZ ;  /* 0x0000888010037816 */ /* 0x004fca00000000ff */
[----:B------:R-:W-:-:S07]  /*11b10*/  IMAD R2, R3, R18, RZ ;  /* 0x0000001203027224 */ /* 0x000fce00078e02ff */
.L_x_748:
[----:B------:R-:W-:Y:S05]  /*11b20*/  BSYNC B1 ;  /* 0x0000000000017941 */ /* 0x000fea0003800000 */
.L_x_747:
[----:B------:R-:W-:Y:S01]  /*11b30*/  @!P3 IMAD R91, R91, R17, R2 ;  /* 0x000000115b5bb224 */ /* 0x000fe200078e0202 */
[----:B------:R-:W-:Y:S04]  /*11b40*/  BSSY B1, `(.L_x_749) ;  /* 0x0000006000017945 */ /* 0x000fe80003800000 */
[----:B------:R0:W-:Y:S01]  /*11b50*/  @!P3 STG.E.U8 desc[UR36][R8.64+0x141], R91 ;  /* 0x0001415b0800b986 */ /* 0x0001e2000c101124 */
[----:B------:R-:W-:Y:S05]  /*11b60*/  @P5 BRA `(.L_x_750) ;  /* 0x00000000000c5947 */ /* 0x000fea0003800000 */
[----:B------:R-:W2:Y:S02]  /*11b70*/  LDG.E.U8 R16, desc[UR36][R14.64+0x148] ;  /* 0x000148240e107981 */ /* 0x000ea4000c1e1100 */
[----:B--2---:R-:W-:-:S05]  /*11b80*/  PRMT R3, R16, 0x8880, RZ ;  /* 0x0000888010037816 */ /* 0x004fca00000000ff */
[----:B------:R-:W-:-:S07]  /*11b90*/  IMAD R2, R3, R18, RZ ;  /* 0x0000001203027224 */ /* 0x000fce00078e02ff */
.L_x_750:
[----:B------:R-:W-:Y:S05]  /*11ba0*/  BSYNC B1 ;  /* 0x0000000000017941 */ /* 0x000fea0003800000 */
.L_x_749:
[----:B--2---:R-:W-:Y:S01]  /*11bb0*/  @!P5 IMAD R3, R92, R17, R2 ;  /* 0x000000115c03d224 */ /* 0x004fe200078e0202 */
[----:B------:R-:W-:Y:S04]  /*11bc0*/  BSSY B1, `(.L_x_751) ;  /* 0x0000006000017945 */ /* 0x000fe80003800000 */
[----:B------:R2:W-:Y:S01]  /*11bd0*/  @!P5 STG.E.U8 desc[UR36][R6.64+0x148], R3 ;  /* 0x000148030600d986 */ /* 0x0005e2000c101124 */
[----:B------:R-:W-:Y:S05]  /*11be0*/  @P0 BRA `(.L_x_752) ;  /* 0x00000000000c0947 */ /* 0x000fea0003800000 */
[----:B------:R-:W2:Y:S02]  /*11bf0*/  LDG.E.U8 R16, desc[UR36][R14.64+0x149] ;  /* 0x000149240e107981 */ /* 0x000ea4000c1e1100 */
[----:B--2---:R-:W-:-:S05]  /*11c00*/  PRMT R3, R16, 0x8880, RZ ;  /* 0x0000888010037816 */ /* 0x004fca00000000ff */
[----:B------:R-:W-:-:S07]  /*11c10*/  IMAD R2, R3, R18, RZ ;  /* 0x0000001203027224 */ /* 0x000fce00078e02ff */
.L_x_752:
[----:B------:R-:W-:Y:S05]  /*11c20*/  BSYNC B1 ;  /* 0x0000000000017941 */ /* 0x000fea0003800000 */
.L_x_751:
        /* <DEDUP_REMOVED lines=11> */
.L_x_754:
[----:B------:R-:W-:Y:S05]  /*11ce0*/  BSYNC B1 ;  /* 0x0000000000017941 */ /* 0x000fea0003800000 */
.L_x_753:
[----:B--2---:R-:W-:Y:S01]  /*11cf0*/  @!P4 IMAD R3, R94, R17, R2 ;  /* 0x000000115e03c224 */ /* 0x004fe200078e0202 */
[----:B------:R-:W-:Y:S04]  /*11d00*/  BSSY B1, `(.L_x_755) ;  /* 0x0000006000017945 */ /* 0x000fe80003800000 */
[----:B------:R2:W-:Y:S01]  /*11d10*/  @!P4 STG.E.U8 desc[UR36][R8.64+0x148], R3 ;  /* 0x000148030800c986 */ /* 0x0005e2000c101124 */
[----:B------:R-:W-:Y:S05]  /*11d20*/  @P3 BRA `(.L_x_756) ;  /* 0x00000000000c3947 */ /* 0x000fea0003800000 */
[----:B------:R-:W2:Y:S02]  /*11d30*/  LDG.E.U8 R16, desc[UR36][R12.64+0x149] ;  /* 0x000149240c107981 */ /* 0x000ea4000c1e1100 */
[----:B--2---:R-:W-:-:S05]  /*11d40*/  PRMT R3, R16, 0x8880, RZ ;  /* 0x0000888010037816 */ /* 0x004fca00000000ff */
[----:B------:R-:W-:-:S07]  /*11d50*/  IMAD R2, R3, R18, RZ ;  /* 0x0000001203027224 */ /* 0x000fce00078e02ff */
.L_x_756:
[----:B------:R-:W-:Y:S05]  /*11d60*/  BSYNC B1 ;  /* 0x0000000000017941 */ /* 0x000fea0003800000 */
.L_x_755:
[----:B------:R-:W-:Y:S01]  /*11d70*/  @!P3 IMAD R95, R95, R17, R2 ;  /* 0x000000115f5fb224 */ /* 0x000fe200078e0202 */
[----:B------:R-:W-:Y:S04]  /*11d80*/  BSSY B1, `(.L_x_757) ;  /* 0x0000006000017945 */ /* 0x000fe80003800000 */
[----:B------:R0:W-:Y:S01]  /*11d90*/  @!P3 STG.E.U8 desc[UR36][R8.64+0x149], R95 ;  /* 0x0001495f0800b986 */ /* 0x0001e2000c101124 */
[----:B------:R-:W-:Y:S05]  /*11da0*/  @P5 BRA `(.L_x_758) ;  /* 0x00000000000c5947 */ /* 0x000fea0003800000 */
[----:B------:R-:W2:Y:S02]  /*11db0*/  LDG.E.U8 R16, desc[UR36][R14.64+0x150] ;  /* 0x000150240e107981 */ /* 0x000ea4000c1e1100 */
[----:B--2---:R-:W-:-:S05]  /*11dc0*/  PRMT R3, R16, 0x8880, RZ ;  /* 0x0000888010037816 */ /* 0x004fca00000000ff */
[----:B------:R-:W-:-:S07]  /*11dd0*/  IMAD R2, R3, R18, RZ ;  /* 0x0000001203027224 */ /* 0x000fce00078e02ff */
.L_x_758:
[----:B------:R-:W-:Y:S05]  /*11de0*/  BSYNC B1 ;  /* 0x0000000000017941 */ /* 0x000fea0003800000 */
.L_x_757:
[----:B--2---:R-:W-:Y:S01]  /*11df0*/  @!P5 IMAD R3, R96, R17, R2 ;  /* 0x000000116003d224 */ /* 0x004fe200078e0202 */
[----:B------:R-:W-:Y:S04]  /*11e00*/  BSSY B1, `(.L_x_759) ;  /* 0x0000006000017945 */ /* 0x000fe80003800000 */
[----:B------:R2:W-:Y:S01]  /*11e10*/  @!P5 STG.E.U8 desc[UR36][R6.64+0x150], R3 ;  /* 0x000150030600d986 */ /* 0x0005e2000c101124 */
[----:B------:R-:W-:Y:S05]  /*11e20*/  @P0 BRA `(.L_x_760) ;  /* 0x00000000000c0947 */ /* 0x000fea0003800000 */
[----:B------:R-:W2:Y:S02]  /*11e30*/  LDG.E.U8 R16, desc[UR36][R14.64+0x151] ;  /* 0x000151240e107981 */ /* 0x000ea4000c1e1100 */
[----:B--2---:R-:W-:-:S05]  /*11e40*/  PRMT R3, R16, 0x8880, RZ ;  /* 0x0000888010037816 */ /* 0x004fca00000000ff */
[----:B------:R-:W-:-:S07]  /*11e50*/  IMAD R2, R3, R18, RZ ;  /* 0x0000001203027224 */ /* 0x000fce00078e02ff */
.L_x_760:
[----:B------:R-:W-:Y:S05]  /*11e60*/  BSYNC B1 ;  /* 0x0000000000017941 */ /* 0x000fea0003800000 */
.L_x_759:
        /* <DEDUP_REMOVED lines=11> */
.L_x_762:
[----:B------:R-:W-:Y:S05]  /*11f20*/  BSYNC B1 ;  /* 0x0000000000017941 */ /* 0x000fea0003800000 */
.L_x_761:
[----:B--2---:R-:W-:Y:S01]  /*11f30*/  @!P4 IMAD R3, R98, R17, R2 ;  /* 0x000000116203c224 */ /* 0x004fe200078e0202 */
[----:B------:R-:W-:Y:S04]  /*11f40*/  BSSY B1, `(.L_x_763) ;  /* 0x0000006000017945 */ /* 0x000fe80003800000 */
[----:B------:R2:W-:Y:S01]  /*11f50*/  @!P4 STG.E.U8 desc[UR36][R8.64+0x150], R3 ;  /* 0x000150030800c986 */ /* 0x0005e2000c101124 */
[----:B------:R-:W-:Y:S05]  /*11f60*/  @P3 BRA `(.L_x_764) ;  /* 0x00000000000c3947 */ /* 0x000fea0003800000 */
[----:B------:R-:W2:Y:S02]  /*11f70*/  LDG.E.U8 R16, desc[UR36][R12.64+0x151] ;  /* 0x000151240c107981 */ /* 0x000ea4000c1e1100 */
[----:B--2---:R-:W-:-:S05]  /*11f80*/  PRMT R3, R16, 0x8880, RZ ;  /* 0x0000888010037816 */ /* 0x004fca00000000ff */
[----:B------:R-:W-:-:S07]  /*11f90*/  IMAD R2, R3, R18, RZ ;  /* 0x0000001203027224 */ /* 0x000fce00078e02ff */
.L_x_764:
[----:B------:R-:W-:Y:S05]  /*11fa0*/  BSYNC B1 ;  /* 0x0000000000017941 */ /* 0x000fea0003800000 */
.L_x_763:
[----:B------:R-:W-:Y:S01]  /*11fb0*/  @!P3 IMAD R99, R99, R17, R2 ;  /* 0x000000116363b224 */ /* 0x000fe200078e0202 */
[----:B------:R-:W-:Y:S04]  /*11fc0*/  BSSY B1, `(.L_x_765) ;  /* 0x0000006000017945 */ /* 0x000fe80003800000 */
[----:B------:R0:W-:Y:S01]  /*11fd0*/  @!P3 STG.E.U8 desc[UR36][R8.64+0x151], R99 ;  /* 0x000151630800b986 */ /* 0x0001e2000c101124 */
[----:B------:R-:W-:Y:S05]  /*11fe0*/  @P5 BRA `(.L_x_766) ;  /* 0x00000000000c5947 */ /* 0x000fea0003800000 */
[----:B------:R-:W2:Y:S02]  /*11ff0*/  LDG.E.U8 R16, desc[UR36][R14.64+0x158] ;  /* 0x000158240e107981 */ /* 0x000ea4000c1e1100 */
[----:B--2---:R-:W-:-:S05]  /*12000*/  PRMT R3, R16, 0x8880, RZ ;  /* 0x0000888010037816 */ /* 0x004fca00000000ff */
[----:B------:R-:W-:-:S07]  /*12010*/  IMAD R2, R3, R18, RZ ;  /* 0x0000001203027224 */ /* 0x000fce00078e02ff */
.L_x_766:
[----:B------:R-:W-:Y:S05]  /*12020*/  BSYNC B1 ;  /* 0x0000000000017941 */ /* 0x000fea0003800000 */
.L_x_765:
[----:B--2---:R-:W-:Y:S01]  /*12030*/  @!P5 IMAD R3, R100, R17, R2 ;  /* 0x000000116403d224 */ /* 0x004fe200078e0202 */
[----:B------:R-:W-:Y:S04]  /*12040*/  BSSY B1, `(.L_x_767) ;  /* 0x0000006000017945 */ /* 0x000fe80003800000 */
[----:B------:R2:W-:Y:S01]  /*12050*/  @!P5 STG.E.U8 desc[UR36][R6.64+0x158], R3 ;  /* 0x000158030600d986 */ /* 0x0005e2000c101124 */
[----:B------:R-:W-:Y:S05]  /*12060*/  @P0 BRA `(.L_x_768) ;  /* 0x00000000000c0947 */ /* 0x000fea0003800000 */
[----:B------:R-:W2:Y:S02]  /*12070*/  LDG.E.U8 R16, desc[UR36][R14.64+0x159] ;  /* 0x000159240e107981 */ /* 0x000ea4000c1e1100 */
[----:B--2---:R-:W-:-:S05]  /*12080*/  PRMT R3, R16, 0x8880, RZ ;  /* 0x0000888010037816 */ /* 0x004fca00000000ff */
[----:B------:R-:W-:-:S07]  /*12090*/  IMAD R2, R3, R18, RZ ;  /* 0x0000001203027224 */ /* 0x000fce00078e02ff */
.L_x_768:
[----:B------:R-:W-:Y:S05]  /*120a0*/  BSYNC B1 ;  /* 0x0000000000017941 */ /* 0x000fea0003800000 */
.L_x_767:
        /* <DEDUP_REMOVED lines=11> */
.L_x_770:
[----:B------:R-:W-:Y:S05]  /*12160*/  BSYNC B1 ;  /* 0x0000000000017941 */ /* 0x000fea0003800000 */
.L_x_769:
[----:B--2---:R-:W-:Y:S01]  /*12170*/  @!P4 IMAD R3, R102, R17, R2 ;  /* 0x000000116603c224 */ /* 0x004fe200078e0202 */
[----:B------:R-:W-:Y:S04]  /*12180*/  BSSY B1, `(.L_x_771) ;  /* 0x0000006000017945 */ /* 0x000fe80003800000 */
[----:B------:R2:W-:Y:S01]  /*12190*/  @!P4 STG.E.U8 desc[UR36][R8.64+0x158], R3 ;  /* 0x000158030800c986 */ /* 0x0005e2000c101124 */
[----:B------:R-:W-:Y:S05]  /*121a0*/  @P3 BRA `(.L_x_772) ;  /* 0x00000000000c3947 */ /* 0x000fea0003800000 */
[----:B------:R-:W2:Y:S02]  /*121b0*/  LDG.E.U8 R16, desc[UR36][R12.64+0x159] ;  /* 0x000159240c107981 */ /* 0x000ea4000c1e1100 */
[----:B--2---:R-:W-:-:S05]  /*121c0*/  PRMT R3, R16, 0x8880, RZ ;  /* 0x0000888010037816 */ /* 0x004fca00000000ff */
[----:B------:R-:W-:-:S07]  /*121d0*/  IMAD R2, R3, R18, RZ ;  /* 0x0000001203027224 */ /* 0x000fce00078e02ff */
.L_x_772:
[----:B------:R-:W-:Y:S05]  /*121e0*/  BSYNC B1 ;  /* 0x0000000000017941 */ /* 0x000fea0003800000 */
.L_x_771:
[----:B------:R-:W-:Y:S01]  /*121f0*/  @!P3 IMAD R103, R103, R17, R2 ;  /* 0x000000116767b224 */ /* 0x000fe200078e0202 */
[----:B------:R-:W-:Y:S04]  /*12200*/  BSSY B1, `(.L_x_773) ;  /* 0x0000006000017945 */ /* 0x000fe80003800000 */
[----:B------:R0:W-:Y:S01]  /*12210*/  @!P3 STG.E.U8 desc[UR36][R8.64+0x159], R103 ;  /* 0x000159670800b986 */ /* 0x0001e2000c101124 */
[----:B------:R-:W-:Y:S05]  /*12220*/  @P5 BRA `(.L_x_774) ;  /* 0x00000000000c5947 */ /* 0x000fea0003800000 */
[----:B------:R-:W2:Y:S02]  /*12230*/  LDG.E.U8 R16, desc[UR36][R14.64+0x160] ;  /* 0x000160240e107981 */ /* 0x000ea4000c1e1100 */
[----:B--2---:R-:W-:-:S05]  /*12240*/  PRMT R3, R16, 0x8880, RZ ;  /* 0x0000888010037816 */ /* 0x004fca00000000ff */
[----:B------:R-:W-:-:S07]  /*12250*/  IMAD R2, R3, R18, RZ ;  /* 0x0000001203027224 */ /* 0x000fce00078e02ff */
.L_x_774:
[----:B------:R-:W-:Y:S05]  /*12260*/  BSYNC B1 ;  /* 0x0000000000017941 */ /* 0x000fea0003800000 */
.L_x_773:
[----:B--2---:R-:W-:Y:S01]  /*12270*/  @!P5 IMAD R3, R104, R17, R2 ;  /* 0x000000116803d224 */ /* 0x004fe200078e0202 */
[----:B------:R-:W-:Y:S04]  /*12280*/  BSSY B1, `(.L_x_775) ;  /* 0x0000006000017945 */ /* 0x000fe80003800000 */
[----:B------:R2:W-:Y:S01]  /*12290*/  @!P5 STG.E.U8 desc[UR36][R6.64+0x160], R3 ;  /* 0x000160030600d986 */ /* 0x0005e2000c101124 */
[----:B------:R-:W-:Y:S05]  /*122a0*/  @P0 BRA `(.L_x_776) ;  /* 0x00000000000c0947 */ /* 0x000fea0003800000 */
[----:B------:R-:W2:Y:S02]  /*122b0*/  LDG.E.U8 R16, desc[UR36][R14.64+0x161] ;  /* 0x000161240e107981 */ /* 0x000ea4000c1e1100 */
[----:B--2---:R-:W-:-:S05]  /*122c0*/  PRMT R3, R16, 0x8880, RZ ;  /* 0x0000888010037816 */ /* 0x004fca00000000ff */
[----:B------:R-:W-:-:S07]  /*122d0*/  IMAD R2, R3, R18, RZ ;  /* 0x0000001203027224 */ /* 0x000fce00078e02ff */
.L_x_776:
[----:B------:R-:W-:Y:S05]  /*122e0*/  BSYNC B1 ;  /* 0x0000000000017941 */ /* 0x000fea0003800000 */
.L_x_775:
        /* <DEDUP_REMOVED lines=11> */
.L_x_778:
[----:B------:R-:W-:Y:S05]  /*123a0*/  BSYNC B1 ;  /* 0x0000000000017941 */ /* 0x000fea0003800000 */
.L_x_777:
[----:B--2---:R-:W-:Y:S01]  /*123b0*/  @!P4 IMAD R3, R106, R17, R2 ;  /* 0x000000116a03c224 */ /* 0x004fe200078e0202 */
[----:B------:R-:W-:Y:S04]  /*123c0*/  BSSY B1, `(.L_x_779) ;  /* 0x0000006000017945 */ /* 0x000fe80003800000 */
[----:B------:R2:W-:Y:S01]  /*123d0*/  @!P4 STG.E.U8 desc[UR36][R8.64+0x160], R3 ;  /* 0x000160030800c986 */ /* 0x0005e2000c101124 */
[----:B------:R-:W-:Y:S05]  /*123e0*/  @P3 BRA `(.L_x_780) ;  /* 0x00000000000c3947 */ /* 0x000fea0003800000 */
[----:B------:R-:W2:Y:S02]  /*123f0*/  LDG.E.U8 R16, desc[UR36][R12.64+0x161] ;  /* 0x000161240c107981 */ /* 0x000ea4000c1e1100 */
[----:B--2---:R-:W-:-:S05]  /*12400*/  PRMT R3, R16, 0x8880, RZ ;  /* 0x0000888010037816 */ /* 0x004fca00000000ff */
[----:B------:R-:W-:-:S07]  /*12410*/  IMAD R2, R3, R18, RZ ;  /* 0x0000001203027224 */ /* 0x000fce00078e02ff */
.L_x_780:
[----:B------:R-:W-:Y:S05]  /*12420*/  BSYNC B1 ;  /* 0x0000000000017941 */ /* 0x000fea0003800000 */
.L_x_779:
[----:B------:R-:W-:Y:S01]  /*12430*/  @!P3 IMAD R107, R107, R17, R2 ;  /* 0x000000116b6bb224 */ /* 0x000fe200078e0202 */
[----:B------:R-:W-:Y:S04]  /*12440*/  BSSY B1, `(.L_x_781) ;  /* 0x0000006000017945 */ /* 0x000fe80003800000 */
[----:B------:R0:W-:Y:S01]  /*12450*/  @!P3 STG.E.U8 desc[UR36][R8.64+0x161], R107 ;  /* 0x0001616b0800b986 */ /* 0x0001e2000c101124 */
[----:B------:R-:W-:Y:S05]  /*12460*/  @P5 BRA `(.L_x_782) ;  /* 0x00000000000c5947 */ /* 0x000fea0003800000 */
[----:B------:R-:W2:Y:S02]  /*12470*/  LDG.E.U8 R16, desc[UR36][R14.64+0x168] ;  /* 0x000168240e107981 */ /* 0x000ea4000c1e1100 */
[----:B--2---:R-:W-:-:S05]  /*12480*/  PRMT R3, R16, 0x8880, RZ ;  /* 0x0000888010037816 */ /* 0x004fca00000000ff */
[----:B------:R-:W-:-:S07]  /*12490*/  IMAD R2, R3, R18, RZ ;  /* 0x0000001203027224 */ /* 0x000fce00078e02ff */
.L_x_782:
[----:B------:R-:W-:Y:S05]  /*124a0*/  BSYNC B1 ;  /* 0x0000000000017941 */ /* 0x000fea0003800000 */
.L_x_781:
[----:B--2---:R-:W-:Y:S01]  /*124b0*/  @!P5 IMAD R3, R108, R17, R2 ;  /* 0x000000116c03d224 */ /* 0x004fe200078e0202 */
[----:B------:R-:W-:Y:S04]  /*124c0*/  BSSY B1, `(.L_x_783) ;  /* 0x0000006000017945 */ /* 0x000fe80003800000 */
[----:B------:R2:W-:Y:S01]  /*124d0*/  @!P5 STG.E.U8 desc[UR36][R6.64+0x168], R3 ;  /* 0x000168030600d986 */ /* 0x0005e2000c101124 */
[----:B------:R-:W-:Y:S05]  /*124e0*/  @P0 BRA `(.L_x_784) ;  /* 0x00000000000c0947 */ /* 0x000fea0003800000 */
[----:B------:R-:W2:Y:S02]  /*124f0*/  LDG.E.U8 R16, desc[UR36][R14.64+0x169] ;  /* 0x000169240e107981 */ /* 0x000ea4000c1e1100 */
[----:B--2---:R-:W-:-:S05]  /*12500*/  PRMT R3, R16, 0x8880, RZ ;  /* 0x0000888010037816 */ /* 0x004fca00000000ff */
[----:B------:R-:W-:-:S07]  /*12510*/  IMAD R2, R3, R18, RZ ;  /* 0x0000001203027224 */ /* 0x000fce00078e02ff */
.L_x_784:
[----:B------:R-:W-:Y:S05]  /*12520*/  BSYNC B1 ;  /* 0x0000000000017941 */ /* 0x000fea0003800000 */
.L_x_783:
        /* <DEDUP_REMOVED lines=11> */
.L_x_786:
[----:B------:R-:W-:Y:S05]  /*125e0*/  BSYNC B1 ;  /* 0x0000000000017941 */ /* 0x000fea0003800000 */
.L_x_785:
[----:B--2---:R-:W-:Y:S01]  /*125f0*/  @!P4 IMAD R3, R110, R17, R2 ;  /* 0x000000116e03c224 */ /* 0x004fe200078e0202 */
[----:B------:R-:W-:Y:S04]  /*12600*/  BSSY B1, `(.L_x_787) ;  /* 0x0000006000017945 */ /* 0x000fe80003800000 */
[----:B------:R2:W-:Y:S01]  /*12610*/  @!P4 STG.E.U8 desc[UR36][R8.64+0x168], R3 ;  /* 0x000168030800c986 */ /* 0x0005e2000c101124 */
[----:B------:R-:W-:Y:S05]  /*12620*/  @P3 BRA `(.L_x_788) ;  /* 0x00000000000c3947 */ /* 0x000fea0003800000 */
[----:B------:R-:W2:Y:S02]  /*12630*/  LDG.E.U8 R16, desc[UR36][R12.64+0x169] ;  /* 0x000169240c107981 */ /* 0x000ea4000c1e1100 */
[----:B--2---:R-:W-:-:S05]  /*12640*/  PRMT R3, R16, 0x8880, RZ ;  /* 0x0000888010037816 */ /* 0x004fca00000000ff */
[----:B------:R-:W-:-:S07]  /*12650*/  IMAD R2, R3, R18, RZ ;  /* 0x0000001203027224 */ /* 0x000fce00078e02ff */
.L_x_788:
[----:B------:R-:W-:Y:S05]  /*12660*/  BSYNC B1 ;  /* 0x0000000000017941 */ /* 0x000fea0003800000 */
.L_x_787:
[----:B------:R-:W-:Y:S01]  /*12670*/  @!P3 IMAD R111, R111, R17, R2 ;  /* 0x000000116f6fb224 */ /* 0x000fe200078e0202 */
[----:B------:R-:W-:Y:S04]  /*12680*/  BSSY B1, `(.L_x_789) ;  /* 0x0000006000017945 */ /* 0x000fe80003800000 */
[----:B------:R0:W-:Y:S01]  /*12690*/  @!P3 STG.E.U8 desc[UR36][R8.64+0x169], R111 ;  /* 0x0001696f0800b986 */ /* 0x0001e2000c101124 */
[----:B------:R-:W-:Y:S05]  /*126a0*/  @P5 BRA `(.L_x_790) ;  /* 0x00000000000c5947 */ /* 0x000fea0003800000 */
[----:B------:R-:W2:Y:S02]  /*126b0*/  LDG.E.U8 R16, desc[UR36][R14.64+0x170] ;  /* 0x000170240e107981 */ /* 0x000ea4000c1e1100 */
[----:B--2---:R-:W-:-:S05]  /*126c0*/  PRMT R3, R16, 0x8880, RZ ;  /* 0x0000888010037816 */ /* 0x004fca00000000ff */
[----:B------:R-:W-:-:S07]  /*126d0*/  IMAD R2, R3, R18, RZ ;  /* 0x0000001203027224 */ /* 0x000fce00078e02ff */
.L_x_790:
[----:B------:R-:W-:Y:S05]  /*126e0*/  BSYNC B1 ;  /* 0x0000000000017941 */ /* 0x000fea0003800000 */
.L_x_789:
[----:B--2---:R-:W-:Y:S01]  /*126f0*/  @!P5 IMAD R3, R112, R17, R2 ;  /* 0x000000117003d224 */ /* 0x004fe200078e0202 */
[----:B------:R-:W-:Y:S04]  /*12700*/  BSSY B1, `(.L_x_791) ;  /* 0x0000006000017945 */ /* 0x000fe80003800000 */
[----:B------:R2:W-:Y:S01]  /*12710*/  @!P5 STG.E.U8 desc[UR36][R6.64+0x170], R3 ;  /* 0x000170030600d986 */ /* 0x0005e2000c101124 */
[----:B------:R-:W-:Y:S05]  /*12720*/  @P0 BRA `(.L_x_792) ;  /* 0x00000000000c0947 */ /* 0x000fea0003800000 */
[----:B------:R-:W2:Y:S02]  /*12730*/  LDG.E.U8 R16, desc[UR36][R14.64+0x171] ;  /* 0x000171240e107981 */ /* 0x000ea4000c1e1100 */
[----:B--2---:R-:W-:-:S05]  /*12740*/  PRMT R3, R16, 0x8880, RZ ;  /* 0x0000888010037816 */ /* 0x004fca00000000ff */
[----:B------:R-:W-:-:S07]  /*12750*/  IMAD R2, R3, R18, RZ ;  /* 0x0000001203027224 */ /* 0x000fce00078e02ff */
.L_x_792:
[----:B------:R-:W-:Y:S05]  /*12760*/  BSYNC B1 ;  /* 0x0000000000017941 */ /* 0x000fea0003800000 */
.L_x_791:
[C---:B------:R-:W-:Y:S01]  /*12770*/  ISETP.LT.OR P4, PT, R0.reuse, 0x171, !P2 ;  /* 0x000001710000780c */ /* 0x040fe20005781670 */
[----:B------:R-:W-:Y:S01]  /*12780*/  @!P0 IMAD R113, R113, R17, R2 ;  /* 0x0000001171718224 */ /* 0x000fe200078e0202 */
[----:B------:R-:W-:Y:S01]  /*12790*/  BSSY B1, `(.L_x_793) ;  /* 0x000000a000017945 */ /* 0x000fe20003800000 */
[C---:B------:R-:W-:Y:S02]  /*127a0*/  ISETP.LT.OR P3, PT, R0.reuse, 0x172, !P2 ;  /* 0x000001720000780c */ /* 0x040fe40005761670 */
[C---:B------:R-:W-:Y:S01]  /*127b0*/  ISETP.LT.OR P5, PT, R0.reuse, 0x179, !P2 ;  /* 0x000001790000780c */ /* 0x040fe200057a1670 */
[----:B------:R0:W-:Y:S01]  /*127c0*/  @!P0 STG.E.U8 desc[UR36][R6.64+0x171], R113 ;  /* 0x0001717106008986 */ /* 0x0001e2000c101124 */
[C---:B------:R-:W-:Y:S02]  /*127d0*/  ISETP.LT.OR P0, PT, R0.reuse, 0x179, !P1 ;  /* 0x000001790000780c */ /* 0x040fe40004f01670 */
[----:B------:R-:W-:-:S04]  /*127e0*/  ISETP.LT.OR P1, PT, R0, 0x17a, !P1 ;  /* 0x0000017a0000780c */ /* 0x000fc80004f21670 */
[----:B------:R-:W-:Y:S09]  /*127f0*/  @P4 BRA `(.L_x_794) ;  /* 0x00000000000c4947 */ /* 0x000ff20003800000 */
[----:B------:R-:W2:Y:S02]  /*12800*/  LDG.E.U8 R16, desc[UR36][R12.64+0x170] ;  /* 0x000170240c107981 */ /* 0x000ea4000c1e1100 */
[----:B--2---:R-:W-:-:S05]  /*12810*/  PRMT R3, R16, 0x8880, RZ ;  /* 0x0000888010037816 */ /* 0x004fca00000000ff */
[----:B------:R-:W-:-:S07]  /*12820*/  IMAD R2, R3, R18, RZ ;  /* 0x0000001203027224 */ /* 0x000fce00078e02ff */
.L_x_794:
[----:B------:R-:W-:Y:S05]  /*12830*/  BSYNC B1 ;  /* 0x0000000000017941 */ /* 0x000fea0003800000 */
.L_x_793:
[----:B--2---:R-:W-:Y:S01]  /*12840*/  @!P4 IMAD R3, R114, R17, R2 ;  /* 0x000000117203c224 */ /* 0x004fe200078e0202 */
[----:B------:R-:W-:Y:S04]  /*12850*/  BSSY B1, `(.L_x_795) ;  /* 0x0000006000017945 */ /* 0x000fe80003800000 */
[----:B------:R2:W-:Y:S01]  /*12860*/  @!P4 STG.E.U8 desc[UR36][R8.64+0x170], R3 ;  /* 0x000170030800c986 */ /* 0x0005e2000c101124 */
[----:B------:R-:W-:Y:S05]  /*12870*/  @P3 BRA `(.L_x_796) ;  /* 0x00000000000c3947 */ /* 0x000fea0003800000 */
[----:B------:R-:W2:Y:S02]  /*12880*/  LDG.E.U8 R16, desc[UR36][R12.64+0x171] ;  /* 0x000171240c107981 */ /* 0x000ea4000c1e1100 */
[----:B--2---:R-:W-:-:S05]  /*12890*/  PRMT R3, R16, 0x8880, RZ ;  /* 0x0000888010037816 */ /* 0x004fca00000000ff */
[----:B------:R-:W-:-:S07]  /*128a0*/  IMAD R2, R3, R18, RZ ;  /* 0x0000001203027224 */ /* 0x000fce00078e02ff */
.L_x_796:
[----:B------:R-:W-:Y:S05]  /*128b0*/  BSYNC B1 ;  /* 0x0000000000017941 */ /* 0x000fea0003800000 */
.L_x_795:
[----:B------:R-:W-:Y:S01]  /*128c0*/  @!P3 IMAD R115, R115, R17, R2 ;  /* 0x000000117373b224 */ /* 0x000fe200078e0202 */
[----:B------:R-:W-:Y:S04]  /*128d0*/  BSSY B1, `(.L_x_797) ;  /* 0x0000006000017945 */ /* 0x000fe80003800000 */
[----:B------:R0:W-:Y:S01]  /*128e0*/  @!P3 STG.E.U8 desc[UR36][R8.64+0x171], R115 ;  /* 0x000171730800b986 */ /* 0x0001e2000c101124 */
[----:B------:R-:W-:Y:S05]  /*128f0*/  @P0 BRA `(.L_x_798) ;  /* 0x00000000000c0947 */ /* 0x000fea0003800000 */
[----:B------:R-:W2:Y:S02]  /*12900*/  LDG.E.U8 R16, desc[UR36][R14.64+0x178] ;  /* 0x000178240e107981 */ /* 0x000ea4000c1e1100 */
[----:B--2---:R-:W-:-:S05]  /*12910*/  PRMT R3, R16, 0x8880, RZ ;  /* 0x0000888010037816 */ /* 0x004fca00000000ff */
[----:B------:R-:W-:-:S07]  /*12920*/  IMAD R2, R3, R18, RZ ;  /* 0x0000001203027224 */ /* 0x000fce00078e02ff */
.L_x_798:
[----:B------:R-:W-:Y:S05]  /*12930*/  BSYNC B1 ;  /* 0x0000000000017941 */ /* 0x000fea0003800000 */
.L_x_797:
[----:B--2---:R-:W-:Y:S01]  /*12940*/  @!P0 IMAD R3, R116, R17, R2 ;  /* 0x0000001174038224 */ /* 0x004fe200078e0202 */
[----:B------:R-:W-:Y:S04]  /*12950*/  BSSY B1, `(.L_x_799) ;  /* 0x0000006000017945 */ /* 0x000fe80003800000 */
[----:B------:R2:W-:Y:S01]  /*12960*/  @!P0 STG.E.U8 desc[UR36][R6.64+0x178], R3 ;  /* 0x0001780306008986 */ /* 0x0005e2000c101124 */
[----:B------:R-:W-:Y:S05]  /*12970*/  @P1 BRA `(.L_x_800) ;  /* 0x00000000000c1947 */ /* 0x000fea0003800000 */
[----:B------:R-:W2:Y:S02]  /*12980*/  LDG.E.U8 R16, desc[UR36][R14.64+0x179] ;  /* 0x000179240e107981 */ /* 0x000ea4000c1e1100 */
[----:B--2---:R-:W-:-:S05]  /*12990*/  PRMT R3, R16, 0x8880, RZ ;  /* 0x0000888010037816 */ /* 0x004fca00000000ff */
[----:B------:R-:W-:-:S07]  /*129a0*/  IMAD R2, R3, R18, RZ ;  /* 0x0000001203027224 */ /* 0x000fce00078e02ff */
.L_x_800:
[----:B------:R-:W-:Y:S05]  /*129b0*/  BSYNC B1 ;  /* 0x0000000000017941 */ /* 0x000fea0003800000 */
.L_x_799:
[----:B------:R-:W-:Y:S01]  /*129c0*/  @!P1 IMAD R117, R117, R17, R2 ;  /* 0x0000001175759224 */ /* 0x000fe200078e0202 */
[----:B------:R-:W-:Y:S04]  /*129d0*/  BSSY B1, `(.L_x_801) ;  /* 0x0000006000017945 */ /* 0x000fe80003800000 */
[----:B------:R0:W-:Y:S01]  /*129e0*/  @!P1 STG.E.U8 desc[UR36][R6.64+0x179], R117 ;  /* 0x0001797506009986 */ /* 0x0001e2000c101124 */
[----:B------:R-:W-:Y:S05]  /*129f0*/  @P5 BRA `(.L_x_802) ;  /* 0x00000000000c5947 */ /* 0x000fea0003800000 */
[----:B------:R-:W2:Y:S02]  /*12a00*/  LDG.E.U8 R16, desc[UR36][R12.64+0x178] ;  /* 0x000178240c107981 */ /* 0x000ea4000c1e1100 */
[----:B--2---:R-:W-:-:S05]  /*12a10*/  PRMT R3, R16, 0x8880, RZ ;  /* 0x0000888010037816 */ /* 0x004fca00000000ff */
[----:B------:R-:W-:-:S07]  /*12a20*/  IMAD R2, R3, R18, RZ ;  /* 0x0000001203027224 */ /* 0x000fce00078e02ff */
.L_x_802:
[----:B------:R-:W-:Y:S05]  /*12a30*/  BSYNC B1 ;  /* 0x0000000000017941 */ /* 0x000fea0003800000 */
.L_x_801:
[----:B--2---:R-:W-:Y:S01]  /*12a40*/  @!P5 IMAD R3, R118, R17, R2 ;  /* 0x000000117603d224 */ /* 0x004fe200078e0202 */
[----:B------:R-:W-:Y:S01]  /*12a50*/  ISETP.LT.OR P2, PT, R0, 0x17a, !P2 ;  /* 0x0000017a0000780c */ /* 0x000fe20005741670 */
[----:B------:R-:W-:Y:S03]  /*12a60*/  BSSY B1, `(.L_x_803) ;  /* 0x0000006000017945 */ /* 0x000fe60003800000 */
[----:B------:R2:W-:Y:S09]  /*12a70*/  @!P5 STG.E.U8 desc[UR36][R8.64+0x178], R3 ;  /* 0x000178030800d986 */ /* 0x0005f2000c101124 */
[----:B------:R-:W-:Y:S05]  /*12a80*/  @P2 BRA `(.L_x_804) ;  /* 0x00000000000c2947 */ /* 0x000fea0003800000 */
[----:B------:R-:W2:Y:S02]  /*12a90*/  LDG.E.U8 R16, desc[UR36][R12.64+0x179] ;  /* 0x000179240c107981 */ /* 0x000ea4000c1e1100 */
[----:B--2---:R-:W-:-:S05]  /*12aa0*/  PRMT R3, R16, 0x8880, RZ ;  /* 0x0000888010037816 */ /* 0x004fca00000000ff */
[----:B------:R-:W-:-:S07]  /*12ab0*/  IMAD R2, R3, R18, RZ ;  /* 0x0000001203027224 */ /* 0x000fce00078e02ff */
.L_x_804:
[----:B------:R-:W-:Y:S05]  /*12ac0*/  BSYNC B1 ;  /* 0x0000000000017941 */ /* 0x000fea0003800000 */
.L_x_803:
[----:B------:R-:W-:Y:S01]  /*12ad0*/  IMAD R119, R119, R17, R2 ;  /* 0x0000001177777224 */ /* 0x000fe200078e0202 */
[----:B------:R-:W-:Y:S06]  /*12ae0*/  @P2 BRA `(.L_x_805) ;  /* 0x0000005400182947 */ /* 0x000fec0003800000 */
[----:B------:R0:W-:Y:S01]  /*12af0*/  STG.E.U8 desc[UR36][R8.64+0x179], R119 ;  /* 0x0001797708007986 */ /* 0x0001e2000c101124 */
[----:B------:R-:W-:Y:S05]  /*12b00*/  BRA `(.L_x_805) ;  /* 0x0000005400107947 */ /* 0x000fea0003800000 */
.L_x_36:
[----:B------:R-:W2:Y:S04]  /*12b10*/  LDL.LU R2, [R1+0x180] ;  /* 0x0001800001027983 */ /* 0x000ea80000300800 */
[----:B------:R-:W3:Y:S01]  /*12b20*/  LDL.LU R12, [R1+0x188] ;  /* 0x00018800010c7983 */ /* 0x000ee20000300800 */
[----:B------:R-:W-:-:S03]  /*12b30*/  ISETP.GE.AND P2, PT, R224, 0x1, PT ;  /* 0x00000001e000780c */ /* 0x000fc60003f46270 */
[----:B------:R-:W4:Y:S04]  /*12b40*/  LDL.LU R3, [R1+0x18c] ;  /* 0x00018c0001037983 */ /* 0x000f280000300800 */
[----:B------:R-:W5:Y:S04]  /*12b50*/  LDL.LU R235, [R1+0x29c] ;  /* 0x00029c0001eb7983 */ /* 0x000f680000300800 */
[----:B------:R-:W5:Y:S04]  /*12b60*/  LDL.LU R234, [R1+0x2a0] ;  /* 0x0002a00001ea7983 */ /* 0x000f680000300800 */
[----:B------:R-:W5:Y:S01]  /*12b70*/  LDL.LU R233, [R1+0x2a4] ;  /* 0x0002a40001e97983 */ /* 0x000f620000300800 */
[----:B------:R-:W-:-:S03]  /*12b80*/  ISETP.LT.OR P0, PT, R0, 0x1, !P2 ;  /* 0x000000010000780c */ /* 0x000fc60005701670 */
[----:B------:R-:W5:Y:S04]  /*12b90*/  LDL.LU R232, [R1+0x2a8] ;  /* 0x0002a80001e87983 */ /* 0x000f680000300800 */
        /* <DEDUP_REMOVED lines=20> */
[----:B------:R-:W5:Y:S01]  /*12ce0*/  LDL.LU R13, [R1+0x2fc] ;  /* 0x0002fc00010d7983 */ /* 0x000f620000300800 */
[----:B--2---:R-:W-:-:S05]  /*12cf0*/  @!P0 IMAD R2, R2, R17, RZ ;  /* 0x0000001102028224 */ /* 0x004fca00078e02ff */
[----:B------:R0:W-:Y:S04]  /*12d00*/  @!P0 STG.E.U8 desc[UR36][R4.64], R2 ;  /* 0x0000000204008986 */ /* 0x0001e8000c101124 */
[----:B0-----:R-:W2:Y:S01]  /*12d10*/  LDL.LU R2, [R1+0x184] ;  /* 0x0001840001027983 */ /* 0x001ea20000300800 */
[----:B------:R-:W-:Y:S02]  /*12d20*/  ISETP.LT.OR P5, PT, R0, 0x2, !P2 ;  /* 0x000000020000780c */ /* 0x000fe400057a1670 */
[----:B------:R-:W-:Y:S02]  /*12d30*/  ISETP.GE.AND P3, PT, R224, 0x9, PT ;  /* 0x00000009e000780c */ /* 0x000fe40003f66270 */
[C---:B------:R-:W-:Y:S02]  /*12d40*/  ISETP.LT.OR P4, PT, R0.reuse, 0x9, !P2 ;  /* 0x000000090000780c */ /* 0x040fe40005781670 */
[----:B------:R-:W-:-:S02]  /*12d50*/  ISETP.LT.OR P0, PT, R0, 0x1, !P3 ;  /* 0x000000010000780c */ /* 0x000fc40005f01670 */
[----:B------:R-:W-:-:S05]  /*12d60*/  ISETP.LT.OR P1, PT, R0, 0x2, !P3 ;  /* 0x000000020000780c */ /* 0x000fca0005f21670 */
[----:B--2---:R-:W-:-:S05]  /*12d70*/  @!P5 IMAD R2, R2, R17, RZ ;  /* 0x000000110202d224 */ /* 0x004fca00078e02ff */
[----:B------:R0:W-:Y:S04]  /*12d80*/  @!P5 STG.E.U8 desc[UR36][R4.64+0x1], R2 ;  /* 0x000001020400d986 */ /* 0x0001e8000c101124 */
[----:B0-----:R-:W2:Y:S01]  /*12d90*/  LDL.LU R2, [R1+0x190] ;  /* 0x0001900001027983 */ /* 0x001ea20000300800 */
[-C--:B---3--:R-:W-:Y:S01]  /*12da0*/  @!P0 IMAD R12, R12, R17.reuse, RZ ;  /* 0x000000110c0c8224 */ /* 0x088fe200078e02ff */
[----:B------:R-:W-:Y:S01]  /*12db0*/  ISETP.LT.OR P5, PT, R0, 0xa, !P2 ;  /* 0x0000000a0000780c */ /* 0x000fe200057a1670 */
[----:B----4-:R-:W-:-:S03]  /*12dc0*/  @!P1 IMAD R3, R3, R17, RZ ;  /* 0x0000001103039224 */ /* 0x010fc600078e02ff */
[----:B------:R0:W-:Y:S04]  /*12dd0*/  @!P0 STG.E.U8 desc[UR36][R10.64], R12 ;  /* 0x0000000c0a008986 */ /* 0x0001e8000c101124 */
[----:B------:R1:W-:Y:S04]  /*12de0*/  @!P1 STG.E.U8 desc[UR36][R10.64+0x1], R3 ;  /* 0x000001030a009986 */ /* 0x0003e8000c101124 */
[----:B0-----:R-:W3:Y:S04]  /*12df0*/  LDL.LU R12, [R1+0x198] ;  /* 0x00019800010c7983 */ /* 0x001ee80000300800 */
[----:B-1----:R-:W4:Y:S01]  /*12e00*/  LDL.LU R3, [R1+0x19c] ;  /* 0x00019c0001037983 */ /* 0x002f220000300800 */
[----:B--2---:R-:W-:-:S05]  /*12e10*/  @!P4 IMAD R2, R2, R17, RZ ;  /* 0x000000110202c224 */ /* 0x004fca00078e02ff */
[----:B------:R0:W-:Y:S04]  /*12e20*/  @!P4 STG.E.U8 desc[UR36][R4.64+0x8], R2 ;  /* 0x000008020400c986 */ /* 0x0001e8000c101124 */
[----:B0-----:R-:W2:Y:S01]  /*12e30*/  LDL.LU R2, [R1+0x194] ;  /* 0x0001940001027983 */ /* 0x001ea20000300800 */
[C---:B------:R-:W-:Y:S02]  /*12e40*/  ISETP.LT.OR P0, PT, R0.reuse, 0x9, !P3 ;  /* 0x000000090000780c */ /* 0x040fe40005f01670 */
[C---:B------:R-:W-:Y:S02]  /*12e50*/  ISETP.LT.OR P1, PT, R0.reuse, 0xa, !P3 ;  /* 0x0000000a0000780c */ /* 0x040fe40005f21670 */
[----:B------:R-:W-:Y:S01]  /*12e60*/  ISETP.LT.OR P4, PT, R0, 0x11, !P2 ;  /* 0x000000110000780c */ /* 0x000fe20005781670 */
[----:B--2---:R-:W-:-:S05]  /*12e70*/  @!P5 IMAD R2, R2, R17, RZ ;  /* 0x000000110202d224 */ /* 0x004fca00078e02ff */
[----:B------:R0:W-:Y:S04]  /*12e80*/  @!P5 STG.E.U8 desc[UR36][R4.64+0x9], R2 ;  /* 0x000009020400d986 */ /* 0x0001e8000c101124 */
[----:B0-----:R-:W2:Y:S01]  /*12e90*/  LDL.LU R2, [R1+0x1a0] ;  /* 0x0001a00001027983 */ /* 0x001ea20000300800 */
[-C--:B---3--:R-:W-:Y:S02]  /*12ea0*/  @!P0 IMAD R12, R12, R17.reuse, RZ ;  /* 0x000000110c0c8224 */ /* 0x088fe400078e02ff */
        /* <DEDUP_REMOVED lines=10> */
[C---:B------:R-:W-:Y:S02]  /*12f50*/  ISETP.LT.OR P1, PT, R0.reuse, 0x12, !P3 ;  /* 0x000000120000780c */ /* 0x040fe40005f21670 */
[----:B------:R-:W-:-:S07]  /*12f60*/  ISETP.LT.OR P4, PT, R0, 0x19, !P2 ;  /* 0x000000190000780c */ /* 0x000fce0005781670 */
        /* <DEDUP_REMOVED lines=62> */
[----:B------:R-:W-:-:S09]  /*13350*/  ISETP.LT.OR P4, PT, R0, 0x32, !P3 ;  /* 0x000000320000780c */ /* 0x000fd20005f81670 */
[----:B--2---:R-:W-:-:S05]  /*13360*/  @!P5 IMAD R2, R2, R17, RZ ;  /* 0x000000110202d224 */ /* 0x004fca00078e02ff */
[----:B------:R0:W-:Y:S04]  /*13370*/  @!P5 STG.E.U8 desc[UR36][R4.64+0x31], R2 ;  /* 0x000031020400d986 */ /* 0x0001e8000c101124 */
[----:B0-----:R-:W2:Y:S01]  /*13380*/  LDL.LU R2, [R1+0x1ec] ;  /* 0x0001ec0001027983 */ /* 0x001ea20000300800 */
[----:B----4-:R-:W-:-:S05]  /*13390*/  @!P0 IMAD R3, R3, R17, RZ ;  /* 0x0000001103038224 */ /* 0x010fca00078e02ff */
[----:B------:R0:W-:Y:S04]  /*133a0*/  @!P0 STG.E.U8 desc[UR36][R10.64+0x30], R3 ;  /* 0x000030030a008986 */ /* 0x0001e8000c101124 */
[----:B0-----:R-:W4:Y:S01]  /*133b0*/  LDL.LU R3, [R1+0x1f0] ;  /* 0x0001f00001037983 */ /* 0x001f220000300800 */
[----:B------:R-:W-:Y:S01]  /*133c0*/  ISETP.LT.OR P1, PT, R0, 0x39, !P2 ;  /* 0x000000390000780c */ /* 0x000fe20005721670 */
[----:B--2---:R-:W-:-:S05]  /*133d0*/  @!P4 IMAD R2, R2, R17, RZ ;  /* 0x000000110202c224 */ /* 0x004fca00078e02ff */
[----:B------:R0:W-:Y:S04]  /*133e0*/  @!P4 STG.E.U8 desc[UR36][R10.64+0x31], R2 ;  /* 0x000031020a00c986 */ /* 0x0001e8000c101124 */
[----:B0-----:R-:W2:Y:S01]  /*133f0*/  LDL.LU R2, [R1+0x1f4] ;  /* 0x0001f40001027983 */ /* 0x001ea20000300800 */
[----:B------:R-:W-:Y:S02]  /*13400*/  ISETP.LT.OR P5, PT, R0, 0x3a, !P2 ;  /* 0x0000003a0000780c */ /* 0x000fe400057a1670 */
[----:B----4-:R-:W-:-:S05]  /*13410*/  @!P1 IMAD R3, R3, R17, RZ ;  /* 0x0000001103039224 */ /* 0x010fca00078e02ff */
[----:B------:R0:W-:Y:S04]  /*13420*/  @!P1 STG.E.U8 desc[UR36][R4.64+0x38], R3 ;  /* 0x0000380304009986 */ /* 0x0001e8000c101124 */
[----:B0-----:R-:W4:Y:S02]  /*13430*/  LDL.LU R3, [R1+0x1f8] ;  /* 0x0001f80001037983 */ /* 0x001f240000300800 */
[----:B--2---:R-:W-:-:S05]  /*13440*/  @!P5 IMAD R2, R2, R17, RZ ;  /* 0x000000110202d224 */ /* 0x004fca00078e02ff */
[----:B------:R0:W-:Y:S04]  /*13450*/  @!P5 STG.E.U8 desc[UR36][R4.64+0x39], R2 ;  /* 0x000039020400d986 */ /* 0x0001e8000c101124 */
[----:B0-----:R-:W2:Y:S01]  /*13460*/  LDL.LU R2, [R1+0x1fc] ;  /* 0x0001fc0001027983 */ /* 0x001ea20000300800 */
[C---:B------:R-:W-:Y:S02]  /*13470*/  ISETP.LT.OR P0, PT, R0.reuse, 0x39, !P3 ;  /* 0x000000390000780c */ /* 0x040fe40005f01670 */
[----:B------:R-:W-:-:S11]  /*13480*/  ISETP.LT.OR P4, PT, R0, 0x3a, !P3 ;  /* 0x0000003a0000780c */ /* 0x000fd60005f81670 */
[----:B----4-:R-:W-:-:S05]  /*13490*/  @!P0 IMAD R3, R3, R17, RZ ;  /* 0x0000001103038224 */ /* 0x010fca00078e02ff */
[----:B------:R0:W-:Y:S04]  /*134a0*/  @!P0 STG.E.U8 desc[UR36][R10.64+0x38], R3 ;  /* 0x000038030a008986 */ /* 0x0001e8000c101124 */
[----:B0-----:R-:W4:Y:S01]  /*134b0*/  LDL.LU R3, [R1+0x200] ;  /* 0x0002000001037983 */ /* 0x001f220000300800 */
        /* <DEDUP_REMOVED lines=148> */
[C---:B------:R-:W-:Y:S02]  /*13e00*/  ISETP.LT.OR P5, PT, R0.reuse, 0x8a, !P2 ;  /* 0x0000008a0000780c */ /* 0x040fe400057a1670 */
[C---:B------:R-:W-:Y:S02]  /*13e10*/  ISETP.LT.OR P0, PT, R0.reuse, 0x89, !P3 ;  /* 0x000000890000780c */ /* 0x040fe40005f01670 */
[----:B------:R-:W-:-:S07]  /*13e20*/  ISETP.LT.OR P4, PT, R0, 0x8a, !P3 ;  /* 0x0000008a0000780c */ /* 0x000fce0005f81670 */
[----:B----4-:R-:W-:-:S05]  /*13e30*/  @!P1 IMAD R3, R3, R17, RZ ;  /* 0x0000001103039224 */ /* 0x010fca00078e02ff */
[----:B------:R3:W-:Y:S01]  /*13e40*/  @!P1 STG.E.U8 desc[UR36][R4.64+0x88], R3 ;  /* 0x0000880304009986 */ /* 0x0007e2000c101124 */
[----:B------:R-:W-:Y:S01]  /*13e50*/  ISETP.LT.OR P1, PT, R0, 0x91, !P2 ;  /* 0x000000910000780c */ /* 0x000fe20005721670 */
[-C--:B---3--:R-:W-:Y:S02]  /*13e60*/  @!P0 IMAD R3, R12, R17.reuse, RZ ;  /* 0x000000110c038224 */ /* 0x088fe400078e02ff */
[----:B--2---:R-:W-:-:S05]  /*13e70*/  @!P5 IMAD R2, R2, R17, RZ ;  /* 0x000000110202d224 */ /* 0x004fca00078e02ff */
[----:B------:R5:W-:Y:S01]  /*13e80*/  @!P5 STG.E.U8 desc[UR36][R4.64+0x89], R2 ;  /* 0x000089020400d986 */ /* 0x000be2000c101124 */
[----:B------:R-:W-:-:S03]  /*13e90*/  ISETP.LT.OR P5, PT, R0, 0x92, !P2 ;  /* 0x000000920000780c */ /* 0x000fc600057a1670 */
[----:B------:R0:W-:Y:S01]  /*13ea0*/  @!P0 STG.E.U8 desc[UR36][R10.64+0x88], R3 ;  /* 0x000088030a008986 */ /* 0x0001e2000c101124 */
[----:B------:R-:W-:Y:S01]  /*13eb0*/  ISETP.LT.OR P0, PT, R0, 0x91, !P3 ;  /* 0x000000910000780c */ /* 0x000fe20005f01670 */
[-C--:B-----5:R-:W-:Y:S02]  /*13ec0*/  @!P4 IMAD R2, R235, R17.reuse, RZ ;  /* 0x00000011eb02c224 */ /* 0x0a0fe400078e02ff */
[----:B0-----:R-:W-:-:S03]  /*13ed0*/  @!P1 IMAD R3, R234, R17, RZ ;  /* 0x00000011ea039224 */ /* 0x001fc600078e02ff */
[----:B------:R0:W-:Y:S01]  /*13ee0*/  @!P4 STG.E.U8 desc[UR36][R10.64+0x89], R2 ;  /* 0x000089020a00c986 */ /* 0x0001e2000c101124 */
[----:B------:R-:W-:-:S03]  /*13ef0*/  ISETP.LT.OR P4, PT, R0, 0x92, !P3 ;  /* 0x000000920000780c */ /* 0x000fc60005f81670 */
[----:B------:R1:W-:Y:S01]  /*13f00*/  @!P1 STG.E.U8 desc[UR36][R4.64+0x90], R3 ;  /* 0x0000900304009986 */ /* 0x0003e2000c101124 */
[----:B------:R-:W-:Y:S01]  /*13f10*/  ISETP.LT.OR P1, PT, R0, 0x99, !P2 ;  /* 0x000000990000780c */ /* 0x000fe20005721670 */
[-C--:B0-----:R-:W-:Y:S02]  /*13f20*/  @!P5 IMAD R2, R233, R17.reuse, RZ ;  /* 0x00000011e902d224 */ /* 0x081fe400078e02ff */
[----:B-1----:R-:W-:-:S03]  /*13f30*/  @!P0 IMAD R3, R232, R17, RZ ;  /* 0x00000011e8038224 */ /* 0x002fc600078e02ff */
        /* <DEDUP_REMOVED lines=46> */
[----:B0-----:R-:W-:-:S08]  /*14220*/  @!P5 IMAD R2, R23, R17, RZ ;  /* 0x000000111702d224 */ /* 0x001fd000078e02ff */
[-C--:B------:R-:W-:Y:S01]  /*14230*/  @!P4 IMAD R12, R22, R17.reuse, RZ ;  /* 0x00000011160cc224 */ /* 0x080fe200078e02ff */
[----:B------:R0:W-:Y:S03]  /*14240*/  @!P5 STG.E.U8 desc[UR36][R4.64+0xb1], R2 ;  /* 0x0000b1020400d986 */ /* 0x0001e6000c101124 */
[-C--:B-1----:R-:W-:Y:S01]  /*14250*/  @!P1 IMAD R3, R20, R17.reuse, RZ ;  /* 0x0000001114039224 */ /* 0x082fe200078e02ff */
[----:B------:R1:W-:Y:S01]  /*14260*/  @!P4 STG.E.U8 desc[UR36][R10.64+0xb0], R12 ;  /* 0x0000b00c0a00c986 */ /* 0x0003e2000c101124 */
[----:B0-----:R-:W-:Y:S01]  /*14270*/  @!P0 IMAD R2, R21, R17, RZ ;  /* 0x0000001115028224 */ /* 0x001fe200078e02ff */
[C---:B------:R-:W-:Y:S02]  /*14280*/  ISETP.LT.OR P5, PT, R0.reuse, 0xba, !P2 ;  /* 0x000000ba0000780c */ /* 0x040fe400057a1670 */
[----:B-1----:R-:W2:Y:S04]  /*14290*/  LDL.LU R12, [R1+0x118] ;  /* 0x00011800010c7983 */ /* 0x002ea80000300800 */
[----:B------:R0:W-:Y:S04]  /*142a0*/  @!P0 STG.E.U8 desc[UR36][R10.64+0xb1], R2 ;  /* 0x0000b1020a008986 */ /* 0x0001e8000c101124 */
[----:B------:R1:W-:Y:S01]  /*142b0*/  @!P1 STG.E.U8 desc[UR36][R4.64+0xb8], R3 ;  /* 0x0000b80304009986 */ /* 0x0003e2000c101124 */
[----:B------:R-:W-:-:S03]  /*142c0*/  ISETP.LT.OR P1, PT, R0, 0xba, !P3 ;  /* 0x000000ba0000780c */ /* 0x000fc60005f21670 */
[----:B------:R-:W3:Y:S01]  /*142d0*/  LDL.LU R235, [R1+0x11c] ;  /* 0x00011c0001eb7983 */ /* 0x000ee20000300800 */
[----:B0-----:R-:W-:-:S09]  /*142e0*/  @!P5 IMAD R2, R15, R17, RZ ;  /* 0x000000110f02d224 */ /* 0x001fd200078e02ff */
[----:B-1----:R-:W-:Y:S02]  /*142f0*/  @!P1 IMAD R3, R13, R17, RZ ;  /* 0x000000110d039224 */ /* 0x002fe400078e02ff */
[----:B------:R-:W4:Y:S04]  /*14300*/  LDL.LU R13, [R1+0x120] ;  /* 0x00012000010d7983 */ /* 0x000f280000300800 */
        /* <DEDUP_REMOVED lines=17> */
[----:B------:R0:W-:Y:S04]  /*14420*/  @!P5 STG.E.U8 desc[UR36][R4.64+0xb9], R2 ;  /* 0x0000b9020400d986 */ /* 0x0001e8000c101124 */
[----:B------:R-:W5:Y:S04]  /*14430*/  LDL.LU R218, [R1+0x164] ;  /* 0x0001640001da7983 */ /* 0x000f680000300800 */
[----:B------:R-:W5:Y:S01]  /*14440*/  LDL.LU R217, [R1+0x168] ;  /* 0x0001680001d97983 */ /* 0x000f620000300800 */
[----:B0-----:R-:W-:-:S03]  /*14450*/  @!P4 IMAD R2, R14, R17, RZ ;  /* 0x000000110e02c224 */ /* 0x001fc600078e02ff */
[----:B------:R-:W5:Y:S04]  /*14460*/  LDL.LU R216, [R1+0x16c] ;  /* 0x00016c0001d87983 */ /* 0x000f680000300800 */
[----:B------:R-:W5:Y:S04]  /*14470*/  LDL.LU R23, [R1+0x170] ;  /* 0x0001700001177983 */ /* 0x000f680000300800 */
[----:B------:R-:W5:Y:S04]  /*14480*/  LDL.LU R22, [R1+0x174] ;  /* 0x0001740001167983 */ /* 0x000f680000300800 */
[----:B------:R-:W5:Y:S04]  /*14490*/  LDL.LU R20, [R1+0x178] ;  /* 0x0001780001147983 */ /* 0x000f680000300800 */
[----:B------:R-:W5:Y:S04]  /*144a0*/  LDL.LU R14, [R1+0x17c] ;  /* 0x00017c00010e7983 */ /* 0x000f680000300800 */
[----:B------:R0:W-:Y:S04]  /*144b0*/  @!P4 STG.E.U8 desc[UR36][R10.64+0xb8], R2 ;  /* 0x0000b8020a00c986 */ /* 0x0001e8000c101124 */
[----:B0-----:R-:W2:Y:S01]  /*144c0*/  LDL.LU R2, [R1] ;  /* 0x0000000001027983 */ /* 0x001ea20000300800 */
[----:B------:R-:W-:-:S04]  /*144d0*/  ISETP.GE.AND P0, PT, R224, 0x81, PT ;  /* 0x00000081e000780c */ /* 0x000fc80003f06270 */
[----:B------:R-:W-:Y:S01]  /*144e0*/  ISETP.LT.OR P5, PT, R0, 0x1, !P0 ;  /* 0x000000010000780c */ /* 0x000fe200047a1670 */
[----:B------:R0:W-:Y:S01]  /*144f0*/  @!P1 STG.E.U8 desc[UR36][R10.64+0xb9], R3 ;  /* 0x0000b9030a009986 */ /* 0x0001e2000c101124 */
[----:B------:R-:W-:-:S03]  /*14500*/  ISETP.GE.AND P1, PT, R224, 0x89, PT ;  /* 0x00000089e000780c */ /* 0x000fc60003f26270 */
[----:B0-----:R-:W3:Y:S04]  /*14510*/  LDL.LU R3, [R1+0x114] ;  /* 0x0001140001037983 */ /* 0x001ee80000300800 */
[----:B------:R-:W4:Y:S04]  /*14520*/  LDL.LU R224, [R1+0x110] ;  /* 0x0001100001e07983 */ /* 0x000f280000300800 */
[----:B--2---:R-:W-:-:S05]  /*14530*/  @!P5 IMAD R2, R2, R17, RZ ;  /* 0x000000110202d224 */ /* 0x004fca00078e02ff */
[----:B------:R0:W-:Y:S04]  /*14540*/  @!P5 STG.E.U8 desc[UR36][R6.64], R2 ;  /* 0x000000020600d986 */ /* 0x0001e8000c101124 */
[----:B0-----:R-:W2:Y:S01]  /*14550*/  LDL.LU R2, [R1+0x4] ;  /* 0x0000040001027983 */ /* 0x001ea20000300800 */
[C---:B------:R-:W-:Y:S02]  /*14560*/  ISETP.LT.OR P4, PT, R0.reuse, 0x2, !P0 ;  /* 0x000000020000780c */ /* 0x040fe40004781670 */
[----:B------:R-:W-:-:S11]  /*14570*/  ISETP.LT.OR P5, PT, R0, 0x1, !P1 ;  /* 0x000000010000780c */ /* 0x000fd60004fa1670 */
[----:B--2---:R-:W-:-:S05]  /*14580*/  @!P4 IMAD R2, R2, R17, RZ ;  /* 0x000000110202c224 */ /* 0x004fca00078e02ff */
[----:B------:R0:W-:Y:S04]  /*14590*/  @!P4 STG.E.U8 desc[UR36][R6.64+0x1], R2 ;  /* 0x000001020600c986 */ /* 0x0001e8000c101124 */
[----:B0-----:R-:W2:Y:S01]  /*145a0*/  LDL.LU R2, [R1+0x8] ;  /* 0x0000080001027983 */ /* 0x001ea20000300800 */
[----:B------:R-:W-:Y:S01]  /*145b0*/  ISETP.LT.OR P4, PT, R0, 0x2, !P1 ;  /* 0x000000020000780c */ /* 0x000fe20004f81670 */
[----:B--2---:R-:W-:-:S05]  /*145c0*/  @!P5 IMAD R2, R2, R17, RZ ;  /* 0x000000110202d224 */ /* 0x004fca00078e02ff */
[----:B------:R0:W-:Y:S04]  /*145d0*/  @!P5 STG.E.U8 desc[UR36][R8.64], R2 ;  /* 0x000000020800d986 */ /* 0x0001e8000c101124 */
[----:B0-----:R-:W2:Y:S01]  /*145e0*/  LDL.LU R2, [R1+0xc] ;  /* 0x00000c0001027983 */ /* 0x001ea20000300800 */
[----:B------:R-:W-:Y:S02]  /*145f0*/  ISETP.LT.OR P5, PT, R0, 0x9, !P0 ;  /* 0x000000090000780c */ /* 0x000fe400047a1670 */
        /* <DEDUP_REMOVED lines=257> */
[----:B------:R4:W-:Y:S01]  /*15610*/  @!P4 STG.E.U8 desc[UR36][R8.64+0x81], R2 ;  /* 0x000081020800c986 */ /* 0x0009e2000c101124 */
[----:B------:R-:W-:-:S05]  /*15620*/  ISETP.LT.OR P4, PT, R0, 0x8a, !P0 ;  /* 0x0000008a0000780c */ /* 0x000fca0004781670 */
[----:B----4-:R-:W-:-:S05]  /*15630*/  @!P5 IMAD R2, R224, R17, RZ ;  /* 0x00000011e002d224 */ /* 0x010fca00078e02ff */
[----:B------:R3:W-:Y:S01]  /*15640*/  @!P5 STG.E.U8 desc[UR36][R6.64+0x88], R2 ;  /* 0x000088020600d986 */ /* 0x0007e2000c101124 */
[----:B------:R-:W-:Y:S02]  /*15650*/  ISETP.LT.OR P5, PT, R0, 0x89, !P1 ;  /* 0x000000890000780c */ /* 0x000fe40004fa1670 */
[----:B---3--:R-:W-:-:S05]  /*15660*/  @!P4 IMAD R2, R3, R17, RZ ;  /* 0x000000110302c224 */ /* 0x008fca00078e02ff */
[----:B------:R0:W-:Y:S01]  /*15670*/  @!P4 STG.E.U8 desc[UR36][R6.64+0x89], R2 ;  /* 0x000089020600c986 */ /* 0x0001e2000c101124 */
[----:B------:R-:W-:-:S05]  /*15680*/  ISETP.LT.OR P4, PT, R0, 0x8a, !P1 ;  /* 0x0000008a0000780c */ /* 0x000fca0004f81670 */
[----:B0-----:R-:W-:-:S05]  /*15690*/  @!P5 IMAD R2, R12, R17, RZ ;  /* 0x000000110c02d224 */ /* 0x001fca00078e02ff */
[----:B------:R-:W-:Y:S01]  /*156a0*/  @!P5 STG.E.U8 desc[UR36][R8.64+0x88], R2 ;  /* 0x000088020800d986 */ /* 0x000fe2000c101124 */
[----:B------:R-:W-:Y:S02]  /*156b0*/  ISETP.LT.OR P5, PT, R0, 0x91, !P0 ;  /* 0x000000910000780c */ /* 0x000fe400047a1670 */
[----:B------:R-:W-:-:S05]  /*156c0*/  @!P4 IMAD R3, R235, R17, RZ ;  /* 0x00000011eb03c224 */ /* 0x000fca00078e02ff */
[----:B------:R0:W-:Y:S01]  /*156d0*/  @!P4 STG.E.U8 desc[UR36][R8.64+0x89], R3 ;  /* 0x000089030800c986 */ /* 0x0001e2000c101124 */
[----:B------:R-:W-:-:S05]  /*156e0*/  ISETP.LT.OR P4, PT, R0, 0x92, !P0 ;  /* 0x000000920000780c */ /* 0x000fca0004781670 */
[----:B------:R-:W-:-:S05]  /*156f0*/  @!P5 IMAD R13, R13, R17, RZ ;  /* 0x000000110d0dd224 */ /* 0x000fca00078e02ff */
[----:B------:R1:W-:Y:S01]  /*15700*/  @!P5 STG.E.U8 desc[UR36][R6.64+0x90], R13 ;  /* 0x0000900d0600d986 */ /* 0x0003e2000c101124 */
[----:B------:R-:W-:Y:S02]  /*15710*/  ISETP.LT.OR P5, PT, R0, 0x91, !P1 ;  /* 0x000000910000780c */ /* 0x000fe40004fa1670 */
[----:B-----5:R-:W-:-:S05]  /*15720*/  @!P4 IMAD R15, R15, R17, RZ ;  /* 0x000000110f0fc224 */ /* 0x020fca00078e02ff */
[----:B------:R2:W-:Y:S01]  /*15730*/  @!P4 STG.E.U8 desc[UR36][R6.64+0x91], R15 ;  /* 0x0000910f0600c986 */ /* 0x0005e2000c101124 */
[----:B------:R-:W-:-:S05]  /*15740*/  ISETP.LT.OR P4, PT, R0, 0x92, !P1 ;  /* 0x000000920000780c */ /* 0x000fca0004f81670 */
[----:B------:R-:W-:-:S05]  /*15750*/  @!P5 IMAD R21, R21, R17, RZ ;  /* 0x000000111515d224 */ /* 0x000fca00078e02ff */
[----:B------:R3:W-:Y:S01]  /*15760*/  @!P5 STG.E.U8 desc[UR36][R8.64+0x90], R21 ;  /* 0x000090150800d986 */ /* 0x0007e2000c101124 */
[----:B------:R-:W-:Y:S02]  /*15770*/  ISETP.LT.OR P5, PT, R0, 0x99, !P0 ;  /* 0x000000990000780c */ /* 0x000fe400047a1670 */
[----:B0-----:R-:W-:-:S05]  /*15780*/  @!P4 IMAD R3, R234, R17, RZ ;  /* 0x00000011ea03c224 */ /* 0x001fca00078e02ff */
[----:B------:R0:W-:Y:S01]  /*15790*/  @!P4 STG.E.U8 desc[UR36][R8.64+0x91], R3 ;  /* 0x000091030800c986 */ /* 0x0001e2000c101124 */
[----:B------:R-:W-:-:S05]  /*157a0*/  ISETP.LT.OR P4, PT, R0, 0x9a, !P0 ;  /* 0x0000009a0000780c */ /* 0x000fca0004781670 */
[----:B-1----:R-:W-:-:S05]  /*157b0*/  @!P5 IMAD R13, R233, R17, RZ ;  /* 0x00000011e90dd224 */ /* 0x002fca00078e02ff */
[----:B------:R1:W-:Y:S01]  /*157c0*/  @!P5 STG.E.U8 desc[UR36][R6.64+0x98], R13 ;  /* 0x0000980d0600d986 */ /* 0x0003e2000c101124 */
[----:B------:R-:W-:Y:S02]  /*157d0*/  ISETP.LT.OR P5, PT, R0, 0x99, !P1 ;  /* 0x000000990000780c */ /* 0x000fe40004fa1670 */
[----:B--2---:R-:W-:-:S05]  /*157e0*/  @!P4 IMAD R15, R232, R17, RZ ;  /* 0x00000011e80fc224 */ /* 0x004fca00078e02ff */
[----:B------:R2:W-:Y:S01]  /*157f0*/  @!P4 STG.E.U8 desc[UR36][R6.64+0x99], R15 ;  /* 0x0000990f0600c986 */ /* 0x0005e2000c101124 */
[----:B------:R-:W-:-:S05]  /*15800*/  ISETP.LT.OR P4, PT, R0, 0x9a, !P1 ;  /* 0x0000009a0000780c */ /* 0x000fca0004f81670 */
[----:B---3--:R-:W-:-:S05]  /*15810*/  @!P5 IMAD R21, R231, R17, RZ ;  /* 0x00000011e715d224 */ /* 0x008fca00078e02ff */
        /* <DEDUP_REMOVED lines=48> */
[----:B------:R-:W-:Y:S01]  /*15b20*/  @!P5 STG.E.U8 desc[UR36][R8.64+0xb8], R21 ;  /* 0x0000b8150800d986 */ /* 0x000fe2000c101124 */
[----:B------:R-:W-:Y:S02]  /*15b30*/  ISETP.LT.OR P5, PT, R0, 0xc1, !P2 ;  /* 0x000000c10000780c */ /* 0x000fe400057a1670 */
[----:B0-----:R-:W-:-:S05]  /*15b40*/  @!P4 IMAD R3, R14, R17, RZ ;  /* 0x000000110e03c224 */ /* 0x001fca00078e02ff */
[----:B------:R0:W-:Y:S01]  /*15b50*/  @!P4 STG.E.U8 desc[UR36][R8.64+0xb9], R3 ;  /* 0x0000b9030800c986 */ /* 0x0001e2000c101124 */
[----:B------:R-:W-:-:S05]  /*15b60*/  ISETP.LT.OR P4, PT, R0, 0xc2, !P2 ;  /* 0x000000c20000780c */ /* 0x000fca0005781670 */
[----:B-1----:R-:W-:-:S05]  /*15b70*/  @!P5 IMAD R13, R120, R17, RZ ;  /* 0x00000011780dd224 */ /* 0x002fca00078e02ff */
[----:B------:R1:W-:Y:S01]  /*15b80*/  @!P5 STG.E.U8 desc[UR36][R4.64+0xc0], R13 ;  /* 0x0000c00d0400d986 */ /* 0x0003e2000c101124 */
[----:B------:R-:W-:Y:S02]  /*15b90*/  ISETP.LT.OR P5, PT, R0, 0xc1, !P3 ;  /* 0x000000c10000780c */ /* 0x000fe40005fa1670 */
[----:B------:R-:W-:-:S05]  /*15ba0*/  @!P4 IMAD R121, R121, R17, RZ ;  /* 0x000000117979c224 */ /* 0x000fca00078e02ff */
[----:B------:R-:W-:Y:S01]  /*15bb0*/  @!P4 STG.E.U8 desc[UR36][R4.64+0xc1], R121 ;  /* 0x0000c1790400c986 */ /* 0x000fe2000c101124 */
[----:B------:R-:W-:-:S05]  /*15bc0*/  ISETP.LT.OR P4, PT, R0, 0xc2, !P3 ;  /* 0x000000c20000780c */ /* 0x000fca0005f81670 */
[----:B--2---:R-:W-:-:S05]  /*15bd0*/  @!P5 IMAD R15, R122, R17, RZ ;  /* 0x000000117a0fd224 */ /* 0x004fca00078e02ff */
[----:B------:R-:W-:Y:S01]  /*15be0*/  @!P5 STG.E.U8 desc[UR36][R10.64+0xc0], R15 ;  /* 0x0000c00f0a00d986 */ /* 0x000fe2000c101124 */
[----:B------:R-:W-:Y:S02]  /*15bf0*/  ISETP.LT.OR P5, PT, R0, 0xc9, !P2 ;  /* 0x000000c90000780c */ /* 0x000fe400057a1670 */
[----:B------:R-:W-:-:S05]  /*15c00*/  @!P4 IMAD R123, R123, R17, RZ ;  /* 0x000000117b7bc224 */ /* 0x000fca00078e02ff */
[----:B------:R-:W-:Y:S01]  /*15c10*/  @!P4 STG.E.U8 desc[UR36][R10.64+0xc1], R123 ;  /* 0x0000c17b0a00c986 */ /* 0x000fe2000c101124 */
[----:B------:R-:W-:-:S05]  /*15c20*/  ISETP.LT.OR P4, PT, R0, 0xca, !P2 ;  /* 0x000000ca0000780c */ /* 0x000fca0005781670 */
[----:B0-----:R-:W-:-:S05]  /*15c30*/  @!P5 IMAD R3, R124, R17, RZ ;  /* 0x000000117c03d224 */ /* 0x001fca00078e02ff */
[----:B------:R0:W-:Y:S01]  /*15c40*/  @!P5 STG.E.U8 desc[UR36][R4.64+0xc8], R3 ;  /* 0x0000c8030400d986 */ /* 0x0001e2000c101124 */
[----:B------:R-:W-:Y:S02]  /*15c50*/  ISETP.LT.OR P5, PT, R0, 0xc9, !P3 ;  /* 0x000000c90000780c */ /* 0x000fe40005fa1670 */
[----:B------:R-:W-:-:S05]  /*15c60*/  @!P4 IMAD R125, R125, R17, RZ ;  /* 0x000000117d7dc224 */ /* 0x000fca00078e02ff */
[----:B------:R-:W-:Y:S01]  /*15c70*/  @!P4 STG.E.U8 desc[UR36][R4.64+0xc9], R125 ;  /* 0x0000c97d0400c986 */ /* 0x000fe2000c101124 */
[----:B------:R-:W-:-:S05]  /*15c80*/  ISETP.LT.OR P4, PT, R0, 0xca, !P3 ;  /* 0x000000ca0000780c */ /* 0x000fca0005f81670 */
[----:B-1----:R-:W-:-:S05]  /*15c90*/  @!P5 IMAD R13, R126, R17, RZ ;  /* 0x000000117e0dd224 */ /* 0x002fca00078e02ff */
[----:B------:R1:W-:Y:S01]  /*15ca0*/  @!P5 STG.E.U8 desc[UR36][R10.64+0xc8], R13 ;  /* 0x0000c80d0a00d986 */ /* 0x0003e2000c101124 */
        /* <DEDUP_REMOVED lines=252> */
[C---:B------:R-:W-:Y:S02]  /*16c70*/  ISETP.LT.OR P5, PT, R0.reuse, 0x179, !P2 ;  /* 0x000001790000780c */ /* 0x040fe400057a1670 */
[----:B------:R-:W-:Y:S01]  /*16c80*/  ISETP.LT.OR P2, PT, R0, 0x17a, !P2 ;  /* 0x0000017a0000780c */ /* 0x000fe20005741670 */
[----:B------:R-:W-:-:S05]  /*16c90*/  @!P4 IMAD R211, R211, R17, RZ ;  /* 0x00000011d3d3c224 */ /* 0x000fca00078e02ff */
[----:B------:R-:W-:Y:S01]  /*16ca0*/  @!P4 STG.E.U8 desc[UR36][R10.64+0x171], R211 ;  /* 0x000171d30a00c986 */ /* 0x000fe2000c101124 */
[----:B------:R-:W-:-:S04]  /*16cb0*/  ISETP.LT.OR P4, PT, R0, 0x179, !P3 ;  /* 0x000001790000780c */ /* 0x000fc80005f81670 */
[-C--:B0-----:R-:W-:Y:S02]  /*16cc0*/  @!P5 IMAD R3, R212, R17.reuse, RZ ;  /* 0x00000011d403d224 */ /* 0x081fe400078e02ff */
[----:B------:R-:W-:Y:S01]  /*16cd0*/  @!P2 IMAD R213, R213, R17, RZ ;  /* 0x00000011d5d5a224 */ /* 0x000fe200078e02ff */
[C---:B------:R-:W-:Y:S02]  /*16ce0*/  ISETP.LT.OR P3, PT, R0.reuse, 0x17a, !P3 ;  /* 0x0000017a0000780c */ /* 0x040fe40005f61670 */
[----:B------:R0:W-:Y:S01]  /*16cf0*/  @!P5 STG.E.U8 desc[UR36][R4.64+0x178], R3 ;  /* 0x000178030400d986 */ /* 0x0001e2000c101124 */
[----:B------:R-:W-:-:S03]  /*16d00*/  ISETP.LT.OR P5, PT, R0, 0xc1, !P0 ;  /* 0x000000c10000780c */ /* 0x000fc600047a1670 */
[----:B------:R2:W-:Y:S01]  /*16d10*/  @!P2 STG.E.U8 desc[UR36][R4.64+0x179], R213 ;  /* 0x000179d50400a986 */ /* 0x0005e2000c101124 */
[----:B------:R-:W-:Y:S01]  /*16d20*/  ISETP.LT.OR P2, PT, R0, 0xc2, !P0 ;  /* 0x000000c20000780c */ /* 0x000fe20004741670 */
[----:B-1----:R-:W-:-:S05]  /*16d30*/  @!P4 IMAD R13, R214, R17, RZ ;  /* 0x00000011d60dc224 */ /* 0x002fca00078e02ff */
[----:B------:R-:W-:-:S03]  /*16d40*/  @!P3 IMAD R215, R215, R17, RZ ;  /* 0x00000011d7d7b224 */ /* 0x000fc600078e02ff */
[----:B------:R-:W-:-:S04]  /*16d50*/  @!P5 IMAD R15, R24, R17, RZ ;  /* 0x00000011180fd224 */ /* 0x000fc800078e02ff */
[----:B------:R-:W-:Y:S01]  /*16d60*/  @!P2 IMAD R25, R25, R17, RZ ;  /* 0x000000111919a224 */ /* 0x000fe200078e02ff */
[----:B------:R-:W-:Y:S01]  /*16d70*/  @!P4 STG.E.U8 desc[UR36][R10.64+0x178], R13 ;  /* 0x0001780d0a00c986 */ /* 0x000fe2000c101124 */
[----:B------:R-:W-:-:S03]  /*16d80*/  ISETP.LT.OR P4, PT, R0, 0xc1, !P1 ;  /* 0x000000c10000780c */ /* 0x000fc60004f81670 */
[----:B------:R-:W-:Y:S01]  /*16d90*/  @!P3 STG.E.U8 desc[UR36][R10.64+0x179], R215 ;  /* 0x000179d70a00b986 */ /* 0x000fe2000c101124 */
[----:B------:R-:W-:-:S03]  /*16da0*/  ISETP.LT.OR P3, PT, R0, 0xc2, !P1 ;  /* 0x000000c20000780c */ /* 0x000fc60004f61670 */
[----:B------:R-:W-:Y:S01]  /*16db0*/  @!P2 STG.E.U8 desc[UR36][R6.64+0xc1], R25 ;  /* 0x0000c1190600a986 */ /* 0x000fe2000c101124 */
[----:B------:R-:W-:-:S03]  /*16dc0*/  ISETP.LT.OR P2, PT, R0, 0xca, !P0 ;  /* 0x000000ca0000780c */ /* 0x000fc60004741670 */
[----:B------:R-:W-:Y:S01]  /*16dd0*/  @!P5 STG.E.U8 desc[UR36][R6.64+0xc0], R15 ;  /* 0x0000c00f0600d986 */ /* 0x000fe2000c101124 */
[----:B------:R-:W-:Y:S01]  /*16de0*/  ISETP.LT.OR P5, PT, R0, 0xc9, !P0 ;  /* 0x000000c90000780c */ /* 0x000fe200047a1670 */
[----:B0-----:R-:W-:-:S04]  /*16df0*/  @!P4 IMAD R3, R26, R17, RZ ;  /* 0x000000111a03c224 */ /* 0x001fc800078e02ff */
[----:B------:R-:W-:-:S04]  /*16e00*/  @!P3 IMAD R27, R27, R17, RZ ;  /* 0x000000111b1bb224 */ /* 0x000fc800078e02ff */
[-C--:B------:R-:W-:Y:S01]  /*16e10*/  @!P2 IMAD R29, R29, R17.reuse, RZ ;  /* 0x000000111d1da224 */ /* 0x080fe200078e02ff */
[----:B------:R0:W-:Y:S03]  /*16e20*/  @!P4 STG.E.U8 desc[UR36][R8.64+0xc0], R3 ;  /* 0x0000c0030800c986 */ /* 0x0001e6000c101124 */
[----:B--2---:R-:W-:Y:S01]  /*16e30*/  @!P5 IMAD R5, R28, R17, RZ ;  /* 0x000000111c05d224 */ /* 0x004fe200078e02ff */
[----:B------:R-:W-:Y:S01]  /*16e40*/  @!P3 STG.E.U8 desc[UR36][R8.64+0xc1], R27 ;  /* 0x0000c11b0800b986 */ /* 0x000fe2000c101124 */
[C---:B------:R-:W-:Y:S02]  /*16e50*/  ISETP.LT.OR P4, PT, R0.reuse, 0xc9, !P1 ;  /* 0x000000c90000780c */ /* 0x040fe40004f81670 */
[C---:B------:R-:W-:Y:S01]  /*16e60*/  ISETP.LT.OR P3, PT, R0.reuse, 0xca, !P1 ;  /* 0x000000ca0000780c */ /* 0x040fe20004f61670 */
[----:B------:R-:W-:Y:S01]  /*16e70*/  @!P2 STG.E.U8 desc[UR36][R6.64+0xc9], R29 ;  /* 0x0000c91d0600a986 */ /* 0x000fe2000c101124 */
[----:B------:R-:W-:-:S03]  /*16e80*/  ISETP.LT.OR P2, PT, R0, 0xd2, !P0 ;  /* 0x000000d20000780c */ /* 0x000fc60004741670 */
[----:B------:R-:W-:Y:S01]  /*16e90*/  @!P5 STG.E.U8 desc[UR36][R6.64+0xc8], R5 ;  /* 0x0000c8050600d986 */ /* 0x000fe2000c101124 */
[----:B------:R-:W-:-:S05]  /*16ea0*/  ISETP.LT.OR P5, PT, R0, 0xd1, !P0 ;  /* 0x000000d10000780c */ /* 0x000fca00047a1670 */
[-C--:B0-----:R-:W-:Y:S02]  /*16eb0*/  @!P4 IMAD R3, R30, R17.reuse, RZ ;  /* 0x000000111e03c224 */ /* 0x081fe400078e02ff */
[-C--:B------:R-:W-:Y:S02]  /*16ec0*/  @!P3 IMAD R31, R31, R17.reuse, RZ ;  /* 0x000000111f1fb224 */ /* 0x080fe400078e02ff */
[-C--:B------:R-:W-:Y:S01]  /*16ed0*/  @!P2 IMAD R33, R33, R17.reuse, RZ ;  /* 0x000000112121a224 */ /* 0x080fe200078e02ff */
[----:B------:R0:W-:Y:S03]  /*16ee0*/  @!P4 STG.E.U8 desc[UR36][R8.64+0xc8], R3 ;  /* 0x0000c8030800c986 */ /* 0x0001e6000c101124 */
[----:B------:R-:W-:Y:S01]  /*16ef0*/  @!P5 IMAD R11, R32, R17, RZ ;  /* 0x00000011200bd224 */ /* 0x000fe200078e02ff */
[----:B------:R-:W-:Y:S01]  /*16f00*/  @!P3 STG.E.U8 desc[UR36][R8.64+0xc9], R31 ;  /* 0x0000c91f0800b986 */ /* 0x000fe2000c101124 */
[----:B------:R-:W-:-:S02]  /*16f10*/  ISETP.LT.OR P4, PT, R0, 0xd1, !P1 ;  /* 0x000000d10000780c */ /* 0x000fc40004f81670 */
        /* <DEDUP_REMOVED lines=207> */
[----:B------:R1:W-:Y:S01]  /*17c10*/  @!P5 STG.E.U8 desc[UR36][R6.64+0x158], R5 ;  /* 0x000158050600d986 */ /* 0x0003e2000c101124 */
        /* <DEDUP_REMOVED lines=13> */
[-C--:B-1----:R-:W-:Y:S02]  /*17cf0*/  @!P4 IMAD R5, R106, R17.reuse, RZ ;  /* 0x000000116a05c224 */ /* 0x082fe400078e02ff */
[-C--:B------:R-:W-:Y:S02]  /*17d00*/  @!P3 IMAD R107, R107, R17.reuse, RZ ;  /* 0x000000116b6bb224 */ /* 0x080fe400078e02ff */
[-C--:B------:R-:W-:Y:S01]  /*17d10*/  @!P2 IMAD R109, R109, R17.reuse, RZ ;  /* 0x000000116d6da224 */ /* 0x080fe200078e02ff */
[----:B------:R1:W-:Y:S03]  /*17d20*/  @!P4 STG.E.U8 desc[UR36][R8.64+0x160], R5 ;  /* 0x000160050800c986 */ /* 0x0003e6000c101124 */
[----:B0-----:R-:W-:Y:S01]  /*17d30*/  @!P5 IMAD R3, R108, R17, RZ ;  /* 0x000000116c03d224 */ /* 0x001fe200078e02ff */
[----:B------:R-:W-:Y:S01]  /*17d40*/  @!P3 STG.E.U8 desc[UR36][R8.64+0x161], R107 ;  /* 0x0001616b0800b986 */ /* 0x000fe2000c101124 */
[----:B------:R-:W-:-:S02]  /*17d50*/  ISETP.LT.OR P3, PT, R0, 0x169, !P1 ;  /* 0x000001690000780c */ /* 0x000fc40004f61670 */
[C---:B------:R-:W-:Y:S01]  /*17d60*/  ISETP.LT.OR P4, PT, R0.reuse, 0x16a, !P1 ;  /* 0x0000016a0000780c */ /* 0x040fe20004f81670 */
[----:B------:R-:W-:Y:S01]  /*17d70*/  @!P2 STG.E.U8 desc[UR36][R6.64+0x169], R109 ;  /* 0x0001696d0600a986 */ /* 0x000fe2000c101124 */
[----:B------:R-:W-:-:S03]  /*17d80*/  ISETP.LT.OR P2, PT, R0, 0x172, !P0 ;  /* 0x000001720000780c */ /* 0x000fc60004741670 */
[----:B------:R0:W-:Y:S01]  /*17d90*/  @!P5 STG.E.U8 desc[UR36][R6.64+0x168], R3 ;  /* 0x000168030600d986 */ /* 0x0001e2000c101124 */
[----:B------:R-:W-:-:S05]  /*17da0*/  ISETP.LT.OR P5, PT, R0, 0x171, !P0 ;  /* 0x000001710000780c */ /* 0x000fca00047a1670 */
[-C--:B--2---:R-:W-:Y:S02]  /*17db0*/  @!P3 IMAD R11, R110, R17.reuse, RZ ;  /* 0x000000116e0bb224 */ /* 0x084fe400078e02ff */
[-C--:B------:R-:W-:Y:S02]  /*17dc0*/  @!P4 IMAD R111, R111, R17.reuse, RZ ;  /* 0x000000116f6fc224 */ /* 0x080fe400078e02ff */
[-C--:B------:R-:W-:Y:S01]  /*17dd0*/  @!P2 IMAD R113, R113, R17.reuse, RZ ;  /* 0x000000117171a224 */ /* 0x080fe200078e02ff */
[----:B------:R2:W-:Y:S03]  /*17de0*/  @!P3 STG.E.U8 desc[UR36][R8.64+0x168], R11 ;  /* 0x0001680b0800b986 */ /* 0x0005e6000c101124 */
[----:B-1----:R-:W-:Y:S01]  /*17df0*/  @!P5 IMAD R5, R112, R17, RZ ;  /* 0x000000117005d224 */ /* 0x002fe200078e02ff */
[----:B------:R-:W-:Y:S01]  /*17e00*/  @!P4 STG.E.U8 desc[UR36][R8.64+0x169], R111 ;  /* 0x0001696f0800c986 */ /* 0x000fe2000c101124 */
[----:B------:R-:W-:-:S02]  /*17e10*/  ISETP.LT.OR P3, PT, R0, 0x17a, !P0 ;  /* 0x0000017a0000780c */ /* 0x000fc40004761670 */
[C---:B------:R-:W-:Y:S01]  /*17e20*/  ISETP.LT.OR P4, PT, R0.reuse, 0x172, !P1 ;  /* 0x000001720000780c */ /* 0x040fe20004f81670 */
[----:B------:R-:W-:Y:S01]  /*17e30*/  @!P2 STG.E.U8 desc[UR36][R6.64+0x171], R113 ;  /* 0x000171710600a986 */ /* 0x000fe2000c101124 */
[C---:B------:R-:W-:Y:S02]  /*17e40*/  ISETP.LT.OR P2, PT, R0.reuse, 0x171, !P1 ;  /* 0x000001710000780c */ /* 0x040fe40004f41670 */
[C---:B------:R-:W-:Y:S01]  /*17e50*/  ISETP.LT.OR P0, PT, R0.reuse, 0x179, !P0 ;  /* 0x000001790000780c */ /* 0x040fe20004701670 */
[----:B------:R1:W-:Y:S01]  /*17e60*/  @!P5 STG.E.U8 desc[UR36][R6.64+0x170], R5 ;  /* 0x000170050600d986 */ /* 0x0003e2000c101124 */
[C---:B------:R-:W-:Y:S02]  /*17e70*/  ISETP.LT.OR P5, PT, R0.reuse, 0x17a, !P1 ;  /* 0x0000017a0000780c */ /* 0x040fe40004fa1670 */
[----:B------:R-:W-:-:S03]  /*17e80*/  ISETP.LT.OR P1, PT, R0, 0x179, !P1 ;  /* 0x000001790000780c */ /* 0x000fc60004f21670 */
[-C--:B------:R-:W-:Y:S02]  /*17e90*/  @!P3 IMAD R117, R117, R17.reuse, RZ ;  /* 0x000000117575b224 */ /* 0x080fe400078e02ff */
[-C--:B------:R-:W-:Y:S02]  /*17ea0*/  @!P4 IMAD R115, R115, R17.reuse, RZ ;  /* 0x000000117373c224 */ /* 0x080fe400078e02ff */
[-C--:B0-----:R-:W-:Y:S02]  /*17eb0*/  @!P2 IMAD R3, R114, R17.reuse, RZ ;  /* 0x000000117203a224 */ /* 0x081fe400078e02ff */
[-C--:B--2---:R-:W-:Y:S02]  /*17ec0*/  @!P0 IMAD R11, R116, R17.reuse, RZ ;  /* 0x00000011740b8224 */ /* 0x084fe400078e02ff */
[-C--:B------:R-:W-:Y:S02]  /*17ed0*/  @!P5 IMAD R119, R119, R17.reuse, RZ ;  /* 0x000000117777d224 */ /* 0x080fe400078e02ff */
[----:B-1----:R-:W-:Y:S01]  /*17ee0*/  @!P1 IMAD R5, R118, R17, RZ ;  /* 0x0000001176059224 */ /* 0x002fe200078e02ff */
[----:B------:R0:W-:Y:S04]  /*17ef0*/  @!P2 STG.E.U8 desc[UR36][R8.64+0x170], R3 ;  /* 0x000170030800a986 */ /* 0x0001e8000c101124 */
[----:B------:R0:W-:Y:S04]  /*17f00*/  @!P4 STG.E.U8 desc[UR36][R8.64+0x171], R115 ;  /* 0x000171730800c986 */ /* 0x0001e8000c101124 */
[----:B------:R0:W-:Y:S04]  /*17f10*/  @!P0 STG.E.U8 desc[UR36][R6.64+0x178], R11 ;  /* 0x0001780b06008986 */ /* 0x0001e8000c101124 */
[----:B------:R0:W-:Y:S04]  /*17f20*/  @!P3 STG.E.U8 desc[UR36][R6.64+0x179], R117 ;  /* 0x000179750600b986 */ /* 0x0001e8000c101124 */
[----:B------:R0:W-:Y:S04]  /*17f30*/  @!P5 STG.E.U8 desc[UR36][R8.64+0x179], R119 ;  /* 0x000179770800d986 */ /* 0x0001e8000c101124 */
[----:B------:R0:W-:Y:S02]  /*17f40*/  @!P1 STG.E.U8 desc[UR36][R8.64+0x178], R5 ;  /* 0x0001780508009986 */ /* 0x0001e4000c101124 */
.L_x_805:
[----:B------:R-:W-:Y:S05]  /*17f50*/  BSYNC B0 ;  /* 0x0000000000007941 */ /* 0x000fea0003800000 */
.L_x_35:
[----:B0-2---:R-:W2:Y:S04]  /*17f60*/  LDL.LU R3, [R1+0x308] ;  /* 0x0003080001037983 */ /* 0x005ea80000300800 */
[----:B------:R-:W2:Y:S01]  /*17f70*/  LDL.LU R2, [R1+0x30c] ;  /* 0x00030c0001027983 */ /* 0x000ea20000300800 */
[----:B------:R-:W-:Y:S01]  /*17f80*/  ULDC UR4, c[0x0][0xc] ;  /* 0x0000030000047ab9 */ /* 0x000fe20000000800 */
[----:B------:R-:W-:Y:S01]  /*17f90*/  ULDC UR5, c[0x0][0x10] ;  /* 0x0000040000057ab9 */ /* 0x000fe20000000800 */
[----:B---3--:R-:W2:Y:S01]  /*17fa0*/  LDC R5, c[0x0][0x14] ;  /* 0x00000500ff057b82 */ /* 0x008ea20000000800 */
[----:B------:R-:W-:Y:S01]  /*17fb0*/  UIMAD.WIDE.U32 UR4, UR4, UR5, URZ ;  /* 0x00000005040472a5 */ /* 0x000fe2000f8e003f */
[----:B------:R-:W-:Y:S01]  /*17fc0*/  PRMT R0, RZ, 0x7610, R0 ;  /* 0x00007610ff007816 */ /* 0x000fe20000000000 */
[----:B------:R-:W-:-:S04]  /*17fd0*/  IMAD.MOV.U32 R22, RZ, RZ, -0x1 ;  /* 0xffffffffff167424 */ /* 0x000fc800078e00ff */
[----:B--2---:R-:W-:-:S04]  /*17fe0*/  IMAD.WIDE.U32 R2, R5, UR4, R2 ;  /* 0x0000000405027c25 */ /* 0x004fc8000f8e0002 */
[----:B------:R-:W-:Y:S01]  /*17ff0*/  IMAD R5, R5, UR5, RZ ;  /* 0x0000000505057c24 */ /* 0x000fe2000f8e02ff */
[----:B------:R-:W-:Y:S01]  /*18000*/  ULDC.64 UR4, c[0x0][0x650] ;  /* 0x0001940000047ab9 */ /* 0x000fe20000000a00 */
[----:B------:R-:W-:Y:S01]  /*18010*/  IMAD.MOV.U32 R23, RZ, RZ, R2 ;  /* 0x000000ffff177224 */ /* 0x000fe200078e0002 */
[----:B------:R-:W-:Y:S01]  /*18020*/  ISETP.GE.U32.AND P0, PT, R2, UR4, PT ;  /* 0x0000000402007c0c */ /* 0x000fe2000bf06070 */
[----:B------:R-:W-:Y:S02]  /*18030*/  IMAD.IADD R25, R3, 0x1, R5 ;  /* 0x0000000103197824 */ /* 0x000fe400078e0205 */
[----:B------:R-:W-:-:S03]  /*18040*/  IMAD.MOV.U32 R2, RZ, RZ, -0x1 ;  /* 0xffffffffff027424 */ /* 0x000fc600078e00ff */
[----:B------:R0:W-:Y:S01]  /*18050*/  STL [R1+0x308], R25 ;  /* 0x0003081901007387 */ /* 0x0001e20000100800 */
[----:B------:R-:W-:-:S03]  /*18060*/  ISETP.GE.U32.AND.EX P0, PT, R25, UR5, PT, P0 ;  /* 0x0000000519007c0c */ /* 0x000fc6000bf06100 */
[----:B------:R0:W-:Y:S04]  /*18070*/  STL [R1+0x30c], R23 ;  /* 0x00030c1701007387 */ /* 0x0001e80000100800 */
[----:B------:R0:W-:Y:S06]  /*18080*/  STL [R1+0x310], R2 ;  /* 0x0003100201007387 */ /* 0x0001ec0000100800 */
[----:B------:R-:W-:Y:S05]  /*18090*/  @P0 BRA `(.L_x_806) ;  /* 0x0000000400740947 */ /* 0x000fea0003800000 */
[----:B------:R-:W2:Y:S01]  /*180a0*/  S2R R14, SR_CTAID.X ;  /* 0x00000000000e7919 */ /* 0x000ea20000002500 */
[----:B------:R-:W3:Y:S01]  /*180b0*/  LDC.64 R8, c[0x0][0x628] ;  /* 0x00018a00ff087b82 */ /* 0x000ee20000000a00 */
[----:B------:R-:W-:Y:S01]  /*180c0*/  ULDC UR4, c[0x0][0x150] ;  /* 0x0000540000047ab9 */ /* 0x000fe20000000800 */
[----:B------:R-:W-:Y:S01]  /*180d0*/  IMAD.MOV.U32 R6, RZ, RZ, R23 ;  /* 0x000000ffff067224 */ /* 0x000fe200078e0017 */
[----:B------:R-:W0:Y:S01]  /*180e0*/  S2R R20, SR_CTAID.Y ;  /* 0x0000000000147919 */ /* 0x000e220000002600 */
[----:B------:R-:W-:-:S04]  /*180f0*/  IMAD.MOV.U32 R7, RZ, RZ, R25 ;  /* 0x000000ffff077224 */ /* 0x000fc800078e0019 */
[----:B------:R-:W0:Y:S08]  /*18100*/  LDC R21, c[0x0][0x144] ;  /* 0x00005100ff157b82 */ /* 0x000e300000000800 */
[----:B-1--4-:R-:W1:Y:S08]  /*18110*/  LDC R10, c[0x0][0x630] ;  /* 0x00018c00ff0a7b82 */ /* 0x012e700000000800 */
[----:B------:R-:W4:Y:S01]  /*18120*/  LDC.64 R12, c[0x0][0x620] ;  /* 0x00018800ff0c7b82 */ /* 0x000f220000000a00 */
[----:B---3--:R-:W-:-:S04]  /*18130*/  ISETP.NE.U32.AND P0, PT, R8, RZ, PT ;  /* 0x000000ff0800720c */ /* 0x008fc80003f05070 */
[----:B------:R-:W-:Y:S02]  /*18140*/  ISETP.NE.AND.EX P0, PT, R9, RZ, PT, P0 ;  /* 0x000000ff0900720c */ /* 0x000fe40003f05300 */
[----:B--2---:R-:W-:-:S05]  /*18150*/  I2FP.F32.U32 R0, R14 ;  /* 0x0000000e00007245 */ /* 0x004fca0000201000 */
[----:B------:R-:W-:-:S04]  /*18160*/  FMUL R0, R0, UR4 ;  /* 0x0000000400007c20 */ /* 0x000fc80008400000 */
[----:B------:R2:W3:Y:S02]  /*18170*/  F2I.U32.TRUNC.NTZ R15, R0 ;  /* 0x00000000000f7305 */ /* 0x0004e4000020f000 */
[----:B01----:R-:W-:Y:S05]  /*18180*/  @!P0 BRA `(.L_x_807) ;  /* 0x0000000000288947 */ /* 0x003fea0003800000 */
[----:B--2---:R-:W0:Y:S02]  /*18190*/  LDC R0, c[0x0][0x634] ;  /* 0x00018d00ff007b82 */ /* 0x004e240000000800 */
[----:B0-----:R-:W-:-:S05]  /*181a0*/  IADD3 R7, P0, R23, R0, RZ ;  /* 0x0000000017077210 */ /* 0x001fca0007f1e0ff */
        /* <DEDUP_REMOVED lines=8> */
.L_x_807:
[-CC-:B------:R-:W-:Y:S01]  /*18230*/  SHF.R.U64 R22, R6, R10.reuse, R7.reuse ;  /* 0x0000000a06167219 */ /* 0x180fe20000001207 */
[----:B------:R-:W0:Y:S01]  /*18240*/  LDC.64 R26, c[0x0][0x640] ;  /* 0x00019000ff1a7b82 */ /* 0x000e220000000a00 */
[----:B--2---:R-:W-:Y:S01]  /*18250*/  SHF.R.U32.HI R0, RZ, R10, R7 ;  /* 0x0000000aff007219 */ /* 0x004fe20000011607 */
[----:B------:R-:W-:Y:S01]  /*18260*/  IMAD.MOV.U32 R2, RZ, RZ, R23 ;  /* 0x000000ffff027224 */ /* 0x000fe200078e0017 */
[----:B------:R-:W-:Y:S01]  /*18270*/  IADD3 R5, P0, RZ, -R22, RZ ;  /* 0x80000016ff057210 */ /* 0x000fe20007f1e0ff */
[----:B---3--:R-:W-:Y:S01]  /*18280*/  IMAD.MOV R15, RZ, RZ, -R15 ;  /* 0x000000ffff0f7224 */ /* 0x008fe200078e0a0f */
[----:B------:R-:W-:Y:S01]  /*18290*/  ULDC UR4, c[0x0][0x154] ;  /* 0x0000550000047ab9 */ /* 0x000fe20000000800 */
[----:B------:R-:W-:Y:S02]  /*182a0*/  IMAD.MOV.U32 R7, RZ, RZ, 0x1 ;  /* 0x00000001ff077424 */ /* 0x000fe400078e00ff */
[----:B------:R-:W1:Y:S01]  /*182b0*/  LDC R4, c[0x0][0x618] ;  /* 0x00018600ff047b82 */ /* 0x000e620000000800 */
[----:B------:R-:W-:-:S02]  /*182c0*/  IMAD.X R3, RZ, RZ, ~R0, P0 ;  /* 0x000000ffff037224 */ /* 0x000fc400000e0e00 */
[----:B------:R-:W-:Y:S02]  /*182d0*/  IMAD R15, R21, R15, R14 ;  /* 0x0000000f150f7224 */ /* 0x000fe400078e020e */
[-C--:B----4-:R-:W-:Y:S02]  /*182e0*/  IMAD R0, R3, R12.reuse, RZ ;  /* 0x0000000c03007224 */ /* 0x090fe400078e02ff */
[----:B------:R-:W-:Y:S01]  /*182f0*/  IMAD.MOV.U32 R3, RZ, RZ, R25 ;  /* 0x000000ffff037224 */ /* 0x000fe200078e0019 */
[----:B------:R-:W2:Y:S01]  /*18300*/  LDC R6, c[0x0][0x608] ;  /* 0x00018200ff067b82 */ /* 0x000ea20000000800 */
[----:B------:R-:W-:-:S04]  /*18310*/  IMAD.WIDE.U32 R2, R5, R12, R2 ;  /* 0x0000000c05027225 */ /* 0x000fc800078e0002 */
[----:B------:R-:W-:-:S03]  /*18320*/  IMAD R5, R5, R13, R0 ;  /* 0x0000000d05057224 */ /* 0x000fc600078e0200 */
[----:B------:R-:W3:Y:S01]  /*18330*/  LDC R24, c[0x0][0x658] ;  /* 0x00019600ff187b82 */ /* 0x000ee20000000800 */
[----:B------:R-:W-:Y:S01]  /*18340*/  I2FP.F32.U32 R0, R20 ;  /* 0x0000001400007245 */ /* 0x000fe20000201000 */
[----:B------:R-:W-:Y:S01]  /*18350*/  IMAD.IADD R3, R3, 0x1, R5 ;  /* 0x0000000103037824 */ /* 0x000fe200078e0205 */
[----:B0-----:R-:W-:Y:S01]  /*18360*/  ISETP.NE.U32.AND P0, PT, R26, RZ, PT ;  /* 0x000000ff1a00720c */ /* 0x001fe20003f05070 */
[----:B------:R-:W-:Y:S02]  /*18370*/  IMAD.MOV.U32 R5, RZ, RZ, -0x1 ;  /* 0xffffffffff057424 */ /* 0x000fe400078e00ff */
[----:B------:R-:W-:Y:S02]  /*18380*/  FMUL R0, R0, UR4 ;  /* 0x0000000400007c20 */ /* 0x000fe40008400000 */
[----:B------:R-:W0:Y:S01]  /*18390*/  LDC R13, c[0x0][0x148] ;  /* 0x00005200ff0d7b82 */ /* 0x000e220000000800 */
[----:B-1----:R-:W-:Y:S01]  /*183a0*/  SHF.R.U64 R10, R2, R4, R3 ;  /* 0x00000004020a7219 */ /* 0x002fe20000001203 */
[----:B------:R1:W4:Y:S01]  /*183b0*/  F2I.U32.TRUNC.NTZ R12, R0 ;  /* 0x00000000000c7305 */ /* 0x000322000020f000 */
[----:B------:R-:W-:-:S02]  /*183c0*/  ISETP.NE.AND.EX P0, PT, R27, RZ, PT, P0 ;  /* 0x000000ff1b00720c */ /* 0x000fc40003f05300 */
[----:B------:R-:W-:-:S03]  /*183d0*/  SHF.R.U32.HI R3, RZ, R4, R3 ;  /* 0x00000004ff037219 */ /* 0x000fc60000011603 */
[----:B------:R-:W0:Y:S01]  /*183e0*/  LDC R14, c[0x0][0x600] ;  /* 0x00018000ff0e7b82 */ /* 0x000e220000000800 */
[-CC-:B--2---:R-:W-:Y:S02]  /*183f0*/  SHF.R.U64 R8, R10, R6.reuse, R3.reuse ;  /* 0x000000060a087219 */ /* 0x184fe40000001203 */
[----:B------:R-:W-:-:S05]  /*18400*/  SHF.R.U32.HI R3, RZ, R6, R3 ;  /* 0x00000006ff037219 */ /* 0x000fca0000011603 */
[----:B------:R-:W2:Y:S01]  /*18410*/  LDC R23, c[0x0][0x648] ;  /* 0x00019200ff177b82 */ /* 0x000ea20000000800 */
[-CC-:B---3--:R-:W-:Y:S02]  /*18420*/  SHF.R.U64 R11, R8, R24.reuse, R3.reuse ;  /* 0x00000018080b7219 */ /* 0x188fe40000001203 */
[-C--:B------:R-:W-:Y:S02]  /*18430*/  SHF.L.U32 R5, R5, R24.reuse, RZ ;  /* 0x0000001805057219 */ /* 0x080fe400000006ff */
[-C--:B------:R-:W-:Y:S01]  /*18440*/  SHF.R.U32.HI R3, RZ, R24.reuse, R3 ;  /* 0x00000018ff037219 */ /* 0x080fe20000011603 */
[----:B------:R-:W-:Y:S01]  /*18450*/  IMAD.MOV.U32 R2, RZ, RZ, R11 ;  /* 0x000000ffff027224 */ /* 0x000fe200078e000b */
[----:B------:R-:W-:Y:S01]  /*18460*/  SHF.L.U32 R230, R7, R24, RZ ;  /* 0x0000001807e67219 */ /* 0x000fe200000006ff */
[----:B------:R-:W3:Y:S01]  /*18470*/  LDC R25, c[0x0][0x638] ;  /* 0x00018e00ff197b82 */ /* 0x000ee20000000800 */
[----:B------:R-:W-:-:S07]  /*18480*/  LOP3.LUT R21, RZ, R5, RZ, 0x33, !PT ;  /* 0x00000005ff157212 */ /* 0x000fce00078e33ff */
[----:B------:R-:W0:Y:S01]  /*18490*/  LDC R28, c[0x0][0x610] ;  /* 0x00018400ff1c7b82 */ /* 0x000e220000000800 */
[----:B-1--4-:R-:W-:Y:S05]  /*184a0*/  @!P0 BRA `(.L_x_808) ;  /* 0x0000000000288947 */ /* 0x012fea0003800000 */
        /* <DEDUP_REMOVED lines=10> */
.L_x_808:
[----:B------:R-:W1:Y:S01]  /*18550*/  LDC R4, c[0x0][0x65c] ;  /* 0x00019700ff047b82 */ /* 0x000e620000000800 */
[----:B--2---:R-:W-:Y:S01]  /*18560*/  SHF.R.U64 R0, R2, R23, R3 ;  /* 0x0000001702007219 */ /* 0x004fe20000001203 */
[----:B0-----:R-:W-:Y:S01]  /*18570*/  VIADD R5, R14, 0xffffffff ;  /* 0xffffffff0e057836 */ /* 0x001fe20000000000 */
[----:B------:R-:W-:Y:S01]  /*18580*/  LOP3.LUT R3, R8, R21, RZ, 0xc0, !PT ;  /* 0x0000001508037212 */ /* 0x000fe200078ec0ff */
[----:B------:R-:W-:Y:S02]  /*18590*/  IMAD.MOV R12, RZ, RZ, -R12 ;  /* 0x000000ffff0c7224 */ /* 0x000fe400078e0a0c */
[----:B------:R-:W-:Y:S02]  /*185a0*/  IMAD.MOV R2, RZ, RZ, -R0 ;  /* 0x000000ffff027224 */ /* 0x000fe400078e0a00 */
[----:B------:R-:W-:Y:S01]  /*185b0*/  IMAD R230, R230, R0, R3 ;  /* 0x00000000e6e67224 */ /* 0x000fe200078e0203 */
[----:B------:R-:W-:Y:S01]  /*185c0*/  LOP3.LUT R3, R10, R5, RZ, 0xc0, !PT ;  /* 0x000000050a037212 */ /* 0x000fe200078ec0ff */
[----:B---3--:R-:W-:-:S02]  /*185d0*/  IMAD R0, R2, R25, R11 ;  /* 0x0000001902007224 */ /* 0x008fc400078e020b */
[----:B------:R-:W-:Y:S02]  /*185e0*/  IMAD.MOV.U32 R2, RZ, RZ, 0x1 ;  /* 0x00000001ff027424 */ /* 0x000fe400078e00ff */
[----:B------:R-:W-:-:S03]  /*185f0*/  IMAD R3, R0, R14, R3 ;  /* 0x0000000e00037224 */ /* 0x000fc600078e0203 */
[----:B------:R-:W-:Y:S02]  /*18600*/  PRMT R0, R2, 0x7610, R0 ;  /* 0x0000761002007816 */ /* 0x000fe40000000000 */
[----:B-1----:R-:W-:-:S13]  /*18610*/  ISETP.NE.AND P0, PT, R4, 0x1, PT ;  /* 0x000000010400780c */ /* 0x002fda0003f05270 */
[----:B------:R-:W-:-:S04]  /*18620*/  @P0 IMAD R15, R13, R12, R20 ;  /* 0x0000000c0d0f0224 */ /* 0x000fc800078e0214 */
[----:B------:R-:W-:-:S05]  /*18630*/  IMAD R230, R230, R28, R15 ;  /* 0x0000001ce6e67224 */ /* 0x000fca00078e020f */
[----:B------:R-:W-:Y:S02]  /*18640*/  SEL R2, R3, R230, !P0 ;  /* 0x000000e603027207 */ /* 0x000fe40004000000 */
[----:B------:R-:W-:-:S03]  /*18650*/  SEL R230, R230, R3, !P0 ;  /* 0x00000003e6e67207 */ /* 0x000fc60004000000 */
[----:B------:R2:W-:Y:S04]  /*18660*/  STL [R1+0x310], R2 ;  /* 0x0003100201007387 */ /* 0x0005e80000100800 */
.L_x_806:
[----:B------:R-:W-:Y:S01]  /*18670*/  LOP3.LUT P0, RZ, R0, 0xff, RZ, 0xc0, !PT ;  /* 0x000000ff00ff7812 */ /* 0x000fe2000780c0ff */
[----:B0-----:R-:W-:-:S12]  /*18680*/  IMAD.MOV.U32 R23, RZ, RZ, R230 ;  /* 0x000000ffff177224 */ /* 0x001fd800078e00e6 */
[----:B------:R-:W-:Y:S05]  /*18690*/  @P0 BRA `(.L_x_809) ;  /* 0xfffffe8c00440947 */ /* 0x000fea000383ffff */
[----:B------:R-:W-:Y:S05]  /*186a0*/  EXIT ;  /* 0x000000000000794d */ /* 0x000fea0003800000 */
.L_x_8:
[----:B------:R-:W2:Y:S01]  /*186b0*/  LDL R20, [R1+0x30c] ;  /* 0x00030c0001147983 */ /* 0x000ea20000100800 */
[----:B------:R-:W-:-:S03]  /*186c0*/  ULDC.64 UR4, c[0x0][0x650] ;  /* 0x0001940000047ab9 */ /* 0x000fc60000000a00 */
[----:B------:R-:W3:Y:S01]  /*186d0*/  LDL R163, [R1+0x308] ;  /* 0x0003080001a37983 */ /* 0x000ee20000100800 */
[----:B------:R-:W-:Y:S01]  /*186e0*/  PRMT R8, RZ, 0x7610, R8 ;  /* 0x00007610ff087816 */ /* 0x000fe20000000008 */
[----:B------:R-:W-:Y:S02]  /*186f0*/  IMAD.MOV.U32 R2, RZ, RZ, -0x1 ;  /* 0xffffffffff027424 */ /* 0x000fe400078e00ff */
[----:B0-----:R-:W-:Y:S02]  /*18700*/  IMAD.MOV.U32 R4, RZ, RZ, -0x1 ;  /* 0xffffffffff047424 */ /* 0x001fe400078e00ff */
[----:B------:R-:W-:Y:S01]  /*18710*/  IMAD.MOV.U32 R10, RZ, RZ, -0x1 ;  /* 0xffffffffff0a7424 */ /* 0x000fe200078e00ff */
[----:B--2---:R-:W-:-:S04]  /*18720*/  ISETP.GE.U32.AND P0, PT, R20, UR4, PT ;  /* 0x0000000414007c0c */ /* 0x004fc8000bf06070 */
[----:B---3--:R-:W-:-:S13]  /*18730*/  ISETP.GE.U32.AND.EX P0, PT, R163, UR5, PT, P0 ;  /* 0x00000005a3007c0c */ /* 0x008fda000bf06100 */
[----:B------:R-:W-:Y:S05]  /*18740*/  @P0 BRA `(.L_x_810) ;  /* 0x0000000400340947 */ /* 0x000fea0003800000 */
[----:B------:R-:W0:Y:S01]  /*18750*/  LDC.64 R16, c[0x0][0x628] ;  /* 0x00018a00ff107b82 */ /* 0x000e220000000a00 */
[----:B------:R-:W-:Y:S02]  /*18760*/  IMAD.MOV.U32 R12, RZ, RZ, R20 ;  /* 0x000000ffff0c7224 */ /* 0x000fe400078e0014 */
[----:B------:R-:W-:-:S05]  /*18770*/  IMAD.MOV.U32 R13, RZ, RZ, R163 ;  /* 0x000000ffff0d7224 */ /* 0x000fca00078e00a3 */
[----:B------:R-:W1:Y:S08]  /*18780*/  LDC R4, c[0x0][0x630] ;  /* 0x00018c00ff047b82 */ /* 0x000e700000000800 */
[----:B------:R-:W2:Y:S01]  /*18790*/  LDC.64 R18, c[0x0][0x620] ;  /* 0x00018800ff127b82 */ /* 0x000ea20000000a00 */
[----:B0-----:R-:W-:-:S04]  /*187a0*/  ISETP.NE.U32.AND P0, PT, R16, RZ, PT ;  /* 0x000000ff1000720c */ /* 0x001fc80003f05070 */
[----:B------:R-:W-:-:S13]  /*187b0*/  ISETP.NE.AND.EX P0, PT, R17, RZ, PT, P0 ;  /* 0x000000ff1100720c */ /* 0x000fda0003f05300 */
[----:B-12---:R-:W-:Y:S05]  /*187c0*/  @!P0 BRA `(.L_x_811) ;  /* 0x0000000000288947 */ /* 0x006fea0003800000 */
[----:B------:R-:W0:Y:S02]  /*187d0*/  LDC R2, c[0x0][0x634] ;  /* 0x00018d00ff027b82 */ /* 0x000e240000000800 */
        /* <DEDUP_REMOVED lines=9> */
.L_x_811:
[----:B------:R-:W0:Y:S01]  /*18870*/  LDC.64 R22, c[0x0][0x640] ;  /* 0x00019000ff167b82 */ /* 0x000e220000000a00 */
[-CC-:B------:R-:W-:Y:S01]  /*18880*/  SHF.R.U64 R16, R12, R4.reuse, R13.reuse ;  /* 0x000000040c107219 */ /* 0x180fe2000000120d */
[----:B------:R-:W-:Y:S01]  /*18890*/  IMAD.MOV.U32 R8, RZ, RZ, R20 ;  /* 0x000000ffff087224 */ /* 0x000fe200078e0014 */
[----:B------:R-:W-:Y:S01]  /*188a0*/  SHF.R.U32.HI R2, RZ, R4, R13 ;  /* 0x00000004ff027219 */ /* 0x000fe2000001160d */
[----:B------:R-:W-:Y:S01]  /*188b0*/  IMAD.MOV.U32 R26, RZ, RZ, 0x1 ;  /* 0x00000001ff1a7424 */ /* 0x000fe200078e00ff */
[----:B------:R-:W-:-:S03]  /*188c0*/  IADD3 R11, P0, RZ, -R16, RZ ;  /* 0x80000010ff0b7210 */ /* 0x000fc60007f1e0ff */
[----:B------:R-:W1:Y:S02]  /*188d0*/  LDC R10, c[0x0][0x618] ;  /* 0x00018600ff0a7b82 */ /* 0x000e640000000800 */
[----:B------:R-:W-:-:S04]  /*188e0*/  IMAD.X R9, RZ, RZ, ~R2, P0 ;  /* 0x000000ffff097224 */ /* 0x000fc800000e0e02 */
[-C--:B------:R-:W-:Y:S02]  /*188f0*/  IMAD R2, R9, R18.reuse, RZ ;  /* 0x0000001209027224 */ /* 0x080fe400078e02ff */
[----:B------:R-:W2:Y:S01]  /*18900*/  LDC R12, c[0x0][0x608] ;  /* 0x00018200ff0c7b82 */ /* 0x000ea20000000800 */
[----:B------:R-:W-:Y:S02]  /*18910*/  IMAD.MOV.U32 R9, RZ, RZ, R163 ;  /* 0x000000ffff097224 */ /* 0x000fe400078e00a3 */
[----:B------:R-:W-:-:S05]  /*18920*/  IMAD.WIDE.U32 R8, R11, R18, R8 ;  /* 0x000000120b087225 */ /* 0x000fca00078e0008 */
[----:B------:R-:W3:Y:S01]  /*18930*/  LDC R21, c[0x0][0x658] ;  /* 0x00019600ff157b82 */ /* 0x000ee20000000800 */
[----:B------:R-:W-:Y:S01]  /*18940*/  IMAD R11, R11, R19, R2 ;  /* 0x000000130b0b7224 */ /* 0x000fe200078e0202 */
[----:B0-----:R-:W-:-:S03]  /*18950*/  ISETP.NE.U32.AND P0, PT, R22, RZ, PT ;  /* 0x000000ff1600720c */ /* 0x001fc60003f05070 */
[----:B------:R-:W-:Y:S01]  /*18960*/  IMAD.IADD R9, R9, 0x1, R11 ;  /* 0x0000000109097824 */ /* 0x000fe200078e020b */
[----:B------:R-:W-:Y:S02]  /*18970*/  ISETP.NE.AND.EX P0, PT, R23, RZ, PT, P0 ;  /* 0x000000ff1700720c */ /* 0x000fe40003f05300 */
[----:B------:R-:W0:Y:S02]  /*18980*/  LDC R18, c[0x0][0x600] ;  /* 0x00018000ff127b82 */ /* 0x000e240000000800 */
[-CC-:B-1----:R-:W-:Y:S01]  /*18990*/  SHF.R.U64 R4, R8, R10.reuse, R9.reuse ;  /* 0x0000000a08047219 */ /* 0x182fe20000001209 */
[----:B------:R-:W-:Y:S01]  /*189a0*/  IMAD.MOV.U32 R8, RZ, RZ, -0x1 ;  /* 0xffffffffff087424 */ /* 0x000fe200078e00ff */
[----:B------:R-:W-:-:S04]  /*189b0*/  SHF.R.U32.HI R9, RZ, R10, R9 ;  /* 0x0000000aff097219 */ /* 0x000fc80000011609 */
[----:B------:R-:W1:Y:S01]  /*189c0*/  LDC R20, c[0x0][0x648] ;  /* 0x00019200ff147b82 */ /* 0x000e620000000800 */
[-CC-:B--2---:R-:W-:Y:S02]  /*189d0*/  SHF.R.U64 R17, R4, R12.reuse, R9.reuse ;  /* 0x0000000c04117219 */ /* 0x184fe40000001209 */
[----:B------:R-:W-:-:S05]  /*189e0*/  SHF.R.U32.HI R2, RZ, R12, R9 ;  /* 0x0000000cff027219 */ /* 0x000fca0000011609 */
[----:B------:R-:W2:Y:S01]  /*189f0*/  LDC R24, c[0x0][0x638] ;  /* 0x00018e00ff187b82 */ /* 0x000ea20000000800 */
[-C--:B---3--:R-:W-:Y:S02]  /*18a00*/  SHF.L.U32 R8, R8, R21.reuse, RZ ;  /* 0x0000001508087219 */ /* 0x088fe400000006ff */
[-CC-:B------:R-:W-:Y:S02]  /*18a10*/  SHF.R.U64 R19, R17, R21.reuse, R2.reuse ;  /* 0x0000001511137219 */ /* 0x180fe40000001202 */
[----:B------:R-:W-:Y:S02]  /*18a20*/  LOP3.LUT R28, RZ, R8, RZ, 0x33, !PT ;  /* 0x00000008ff1c7212 */ /* 0x000fe400078e33ff */
[----:B------:R-:W-:Y:S01]  /*18a30*/  SHF.R.U32.HI R9, RZ, R21, R2 ;  /* 0x00000015ff097219 */ /* 0x000fe20000011602 */
[----:B------:R-:W3:Y:S01]  /*18a40*/  LDC R25, c[0x0][0x610] ;  /* 0x00018400ff197b82 */ /* 0x000ee20000000800 */
[----:B------:R-:W-:Y:S01]  /*18a50*/  IMAD.MOV.U32 R8, RZ, RZ, R19 ;  /* 0x000000ffff087224 */ /* 0x000fe200078e0013 */
[----:B------:R-:W-:Y:S06]  /*18a60*/  @!P0 BRA `(.L_x_812) ;  /* 0x0000000000288947 */ /* 0x000fec0003800000 */
        /* <DEDUP_REMOVED lines=10> */
.L_x_812:
[----:B------:R-:W4:Y:S01]  /*18b10*/  LDC R2, c[0x0][0x65c] ;  /* 0x00019700ff027b82 */ /* 0x000f220000000800 */
[----:B-1----:R-:W-:Y:S01]  /*18b20*/  SHF.R.U64 R7, R8, R20, R9 ;  /* 0x0000001408077219 */ /* 0x002fe20000001209 */
[----:B0-----:R-:W-:Y:S01]  /*18b30*/  VIADD R9, R18, 0xffffffff ;  /* 0xffffffff12097836 */ /* 0x001fe20000000000 */
[----:B------:R-:W-:Y:S01]  /*18b40*/  SHF.L.U32 R26, R26, R21, RZ ;  /* 0x000000151a1a7219 */ /* 0x000fe200000006ff */
[----:B------:R-:W-:Y:S02]  /*18b50*/  IMAD.MOV.U32 R10, RZ, RZ, R16 ;  /* 0x000000ffff0a7224 */ /* 0x000fe400078e0010 */
[----:B------:R-:W-:Y:S01]  /*18b60*/  IMAD.MOV R8, RZ, RZ, -R7 ;  /* 0x000000ffff087224 */ /* 0x000fe200078e0a07 */
[----:B----4-:R-:W-:Y:S02]  /*18b70*/  ISETP.NE.AND P0, PT, R2, 0x1, PT ;  /* 0x000000010200780c */ /* 0x010fe40003f05270 */
[----:B------:R-:W-:-:S05]  /*18b80*/  LOP3.LUT R2, R17, R28, RZ, 0xc0, !PT ;  /* 0x0000001c11027212 */ /* 0x000fca00078ec0ff */
[----:B------:R-:W-:-:S06]  /*18b90*/  IMAD R2, R26, R7, R2 ;  /* 0x000000071a027224 */ /* 0x000fcc00078e0202 */
[----:B------:R-:W-:Y:S01]  /*18ba0*/  @P0 IMAD R3, R5, R14, R6 ;  /* 0x0000000e05030224 */ /* 0x000fe200078e0206 */
[----:B------:R-:W-:Y:S01]  /*18bb0*/  LOP3.LUT R5, R4, R9, RZ, 0xc0, !PT ;  /* 0x0000000904057212 */ /* 0x000fe200078ec0ff */
[----:B--2---:R-:W-:Y:S02]  /*18bc0*/  IMAD R4, R8, R24, R19 ;  /* 0x0000001808047224 */ /* 0x004fe400078e0213 */
[----:B---3--:R-:W-:Y:S02]  /*18bd0*/  IMAD R2, R2, R25, R3 ;  /* 0x0000001902027224 */ /* 0x008fe400078e0203 */
[----:B------:R-:W-:Y:S02]  /*18be0*/  IMAD R3, R4, R18, R5 ;  /* 0x0000001204037224 */ /* 0x000fe400078e0205 */
[----:B------:R-:W-:-:S03]  /*18bf0*/  IMAD.MOV.U32 R8, RZ, RZ, 0x1 ;  /* 0x00000001ff087424 */ /* 0x000fc600078e00ff */
[----:B------:R-:W-:Y:S02]  /*18c00*/  SEL R4, R3, R2, !P0 ;  /* 0x0000000203047207 */ /* 0x000fe40004000000 */
[----:B------:R-:W-:-:S07]  /*18c10*/  SEL R2, R2, R3, !P0 ;  /* 0x0000000302027207 */ /* 0x000fce0004000000 */
.L_x_810:
[----:B------:R-:W-:-:S08]  /*18c20*/  NOP ;  /* 0x0000000000007918 */ /* 0x000fd00000000000 */
[----:B------:R-:W0:-:S00]  /*18c30*/  USETMAXREG.DEALLOC.CTAPOOL 0x18 ;  /* 0x00000018000079c8 */ /* 0x000e0000080e0500 */
[----:B0-----:R-:W-:-:S13]  /*18c40*/  ISETP.NE.AND P0, PT, R0, RZ, PT ;  /* 0x000000ff0000720c */ /* 0x001fda0003f05270 */
[----:B------:R-:W-:Y:S05]  /*18c50*/  @P0 EXIT ;  /* 0x000000000000094d */ /* 0x000fea0003800000 */
[----:B------:R-:W-:Y:S01]  /*18c60*/  LOP3.LUT P0, RZ, R8, 0xff, RZ, 0xc0, !PT ;  /* 0x000000ff08ff7812 */ /* 0x000fe2000780c0ff */
[----:B------:R-:W-:Y:S02]  /*18c70*/  IMAD.MOV.U32 R0, RZ, RZ, 0x1 ;  /* 0x00000001ff007424 */ /* 0x000fe400078e00ff */
[----:B------:R-:W-:-:S10]  /*18c80*/  IMAD.MOV.U32 R6, RZ, RZ, RZ ;  /* 0x000000ffff067224 */ /* 0x000fd400078e00ff */
[----:B------:R-:W-:Y:S05]  /*18c90*/  @!P0 BRA `(.L_x_813) ;  /* 0x0000000c005c8947 */ /* 0x000fea0003800000 */
[----:B------:R-:W2:Y:S01]  /*18ca0*/  LDL R5, [R1+0x304] ;  /* 0x0003040001057983 */ /* 0x000ea20000100800 */
[----:B------:R-:W0:Y:S01]  /*18cb0*/  LDC R0, c[0x0][0x28c] ;  /* 0x0000a300ff007b82 */ /* 0x000e220000000800 */
[----:B------:R-:W-:Y:S01]  /*18cc0*/  ULDC UR5, c[0x0][0x658] ;  /* 0x0001960000057ab9 */ /* 0x000fe20000000800 */
[----:B------:R-:W-:Y:S01]  /*18cd0*/  UMOV UR7, 0xffffffff ;  /* 0xffffffff00077882 */ /* 0x000fe20000000000 */
[----:B------:R-:W1:Y:S01]  /*18ce0*/  S2R R11, SR_CgaCtaId ;  /* 0x00000000000b7919 */ /* 0x000e620000008800 */
[----:B------:R-:W-:Y:S01]  /*18cf0*/  ULDC UR6, c[0x0][0xc] ;  /* 0x0000030000067ab9 */ /* 0x000fe20000000800 */
[----:B------:R-:W-:Y:S01]  /*18d00*/  USHF.L.U32 UR8, UR7, UR5, URZ ;  /* 0x0000000507087299 */ /* 0x000fe2000800063f */
[----:B------:R-:W-:Y:S01]  /*18d10*/  BSSY B0, `(.L_x_813) ;  /* 0x00000cf000007945 */ /* 0x000fe20003800000 */
[----:B------:R-:W-:Y:S01]  /*18d20*/  UMOV UR9, 0x1 ;  /* 0x0000000100097882 */ /* 0x000fe20000000000 */
[----:B------:R-:W-:Y:S01]  /*18d30*/  ULDC UR7, c[0x0][0x10] ;  /* 0x0000040000077ab9 */ /* 0x000fe20000000800 */
[----:B------:R-:W-:Y:S01]  /*18d40*/  USHF.L.U32 UR18, UR9, UR5, URZ ;  /* 0x0000000509127299 */ /* 0x000fe2000800063f */
[----:B------:R-:W-:Y:S01]  /*18d50*/  IMAD.MOV.U32 R16, RZ, RZ, 0x1 ;  /* 0x00000001ff107424 */ /* 0x000fe200078e00ff */
[----:B------:R-:W-:Y:S01]  /*18d60*/  UIMAD.WIDE.U32 UR6, UR6, UR7, URZ ;  /* 0x00000007060672a5 */ /* 0x000fe2000f8e003f */
[----:B------:R-:W-:Y:S01]  /*18d70*/  IMAD.MOV.U32 R6, RZ, RZ, RZ ;  /* 0x000000ffff067224 */ /* 0x000fe200078e00ff */
[----:B------:R-:W-:Y:S01]  /*18d80*/  ULDC UR5, c[0x0][0x14] ;  /* 0x0000050000057ab9 */ /* 0x000fe20000000800 */
[----:B------:R-:W-:Y:S01]  /*18d90*/  ULDC UR4, c[0x0][0x600] ;  /* 0x0001800000047ab9 */ /* 0x000fe20000000800 */
[----:B------:R-:W-:-:S02]  /*18da0*/  UIMAD.WIDE.U32 UR22, UR6, UR5, URZ ;  /* 0x00000005061672a5 */ /* 0x000fc4000f8e003f */
[----:B------:R-:W-:Y:S02]  /*18db0*/  UIMAD UR13, UR7, UR5, URZ ;  /* 0x00000005070d72a4 */ /* 0x000fe4000f8e023f */
[----:B------:R-:W-:Y:S02]  /*18dc0*/  UIADD3 UR4, UR4, -0x1, URZ ;  /* 0xffffffff04047890 */ /* 0x000fe4000fffe03f */
[----:B------:R-:W-:Y:S02]  /*18dd0*/  ULOP3.LUT UR17, URZ, UR8, URZ, 0x33, !UPT ;  /* 0x000000083f117292 */ /* 0x000fe4000f8e333f */
[----:B------:R-:W-:Y:S01]  /*18de0*/  UIADD3 UR13, UR23, UR13, URZ ;  /* 0x0000000d170d7290 */ /* 0x000fe2000fffe03f */
[----:B0-----:R-:W-:Y:S01]  /*18df0*/  VIADD R0, R0, 0x1f ;  /* 0x0000001f00007836 */ /* 0x001fe20000000000 */
[----:B------:R-:W-:-:S04]  /*18e00*/  ULDC.64 UR24, c[0x0][0x198] ;  /* 0x0000660000187ab9 */ /* 0x000fc80000000a00 */
[----:B------:R-:W-:-:S04]  /*18e10*/  SHF.R.S32.HI R3, RZ, 0x1f, R0 ;  /* 0x0000001fff037819 */ /* 0x000fc80000011400 */
[----:B------:R-:W-:Y:S01]  /*18e20*/  LEA.HI R3, R3, R0, RZ, 0x5 ;  /* 0x0000000003037211 */ /* 0x000fe200078f28ff */
[----:B------:R-:W-:Y:S01]  /*18e30*/  IMAD.MOV.U32 R0, RZ, RZ, 0x1800 ;  /* 0x00001800ff007424 */ /* 0x000fe200078e00ff */
[----:B-1----:R-:W-:Y:S02]  /*18e40*/  LOP3.LUT R11, R11, 0x1, RZ, 0xc0, !PT ;  /* 0x000000010b0b7812 */ /* 0x002fe400078ec0ff */
[----:B------:R-:W-:-:S03]  /*18e50*/  SHF.R.S32.HI R7, RZ, 0x5, R3 ;  /* 0x00000005ff077819 */ /* 0x000fc60000011403 */
[----:B------:R-:W-:Y:S02]  /*18e60*/  IMAD R17, R11, R0, 0x12180 ;  /* 0x000121800b117424 */ /* 0x000fe400078e0200 */
[----:B------:R-:W-:Y:S02]  /*18e70*/  IMAD.MOV.U32 R0, RZ, RZ, 0x1 ;  /* 0x00000001ff007424 */ /* 0x000fe400078e00ff */
[----:B------:R-:W-:Y:S01]  /*18e80*/  VIADD R18, R7, 0x1 ;  /* 0x0000000107127836 */ /* 0x000fe20000000000 */
[----:B--2---:R-:W-:-:S07]  /*18e90*/  LOP3.LUT R8, R5, 0x2, RZ, 0xfc, !PT ;  /* 0x0000000205087812 */ /* 0x004fce00078efcff */
.L_x_824:
[----:B------:R-:W-:-:S03]  /*18ea0*/  UMOV UR5, 0xffffffff ;  /* 0xffffffff00057882 */ /* 0x000fc60000000000 */
[----:B------:R-:W-:Y:S05]  /*18eb0*/  BRA.DIV UR5, `(.L_x_814) ;  /* 0x0000001205e07947 */ /* 0x000fea000b800000 */
[----:B------:R-:W-:-:S13]  /*18ec0*/  ELECT P6, URZ, PT ;  /* 0x00000000003f782f */ /* 0x000fda00038c0000 */
.L_x_843:
[----:B------:R-:W0:Y:S01]  /*18ed0*/  LDC R3, c[0x0][0x28c] ;  /* 0x0000a300ff037b82 */ /* 0x000e220000000800 */
[----:B------:R-:W-:Y:S01]  /*18ee0*/  BSSY B1, `(.L_x_815) ;  /* 0x000003a000017945 */ /* 0x000fe20003800000 */
[----:B0-----:R-:W-:-:S13]  /*18ef0*/  ISETP.LT.OR P6, PT, R3, 0x1, !P6 ;  /* 0x000000010300780c */ /* 0x001fda00077c1670 */
[----:B------:R-:W-:Y:S05]  /*18f00*/  @P6 BRA `(.L_x_816) ;  /* 0x0000000000dc6947 */ /* 0x000fea0003800000 */
[----:B------:R-:W-:Y:S02]  /*18f10*/  IMAD R3, R4, 0x2, R11 ;  /* 0x0000000204037824 */ /* 0x000fe400078e020b */
[----:B------:R-:W-:Y:S02]  /*18f20*/  IMAD R2, R2, 0xc0, RZ ;  /* 0x000000c002027824 */ /* 0x000fe400078e02ff */
[----:B------:R-:W-:Y:S02]  /*18f30*/  IMAD R3, R3, 0xc0, RZ ;  /* 0x000000c003037824 */ /* 0x000fe400078e02ff */
[----:B------:R-:W-:Y:S02]  /*18f40*/  IMAD.MOV.U32 R4, RZ, RZ, RZ ;  /* 0x000000ffff047224 */ /* 0x000fe400078e00ff */
[----:B------:R-:W-:Y:S02]  /*18f50*/  IMAD.MOV.U32 R5, RZ, RZ, R18 ;  /* 0x000000ffff057224 */ /* 0x000fe400078e0012 */
[----:B------:R-:W-:-:S02]  /*18f60*/  IMAD.MOV.U32 R9, RZ, RZ, R0 ;  /* 0x000000ffff097224 */ /* 0x000fc400078e0000 */
[----:B------:R-:W-:-:S07]  /*18f70*/  IMAD.MOV.U32 R12, RZ, RZ, R6 ;  /* 0x000000ffff0c7224 */ /* 0x000fce00078e0006 */
.L_x_819:
[----:B------:R-:W0:Y:S01]  /*18f80*/  S2R R13, SR_CgaCtaId ;  /* 0x00000000000d7919 */ /* 0x000e220000008800 */
[----:B------:R-:W-:Y:S02]  /*18f90*/  MOV R14, 0x400 ;  /* 0x00000400000e7802 */ /* 0x000fe40000000f00 */
[----:B------:R-:W-:Y:S02]  /*18fa0*/  SHF.L.U32 R15, R9, 0x1f, RZ ;  /* 0x0000001f090f7819 */ /* 0x000fe400000006ff */
[----:B0-----:R-:W-:-:S05]  /*18fb0*/  LEA R13, R13, R14, 0x18 ;  /* 0x0000000e0d0d7211 */ /* 0x001fca00078ec0ff */
[----:B------:R-:W-:-:S04]  /*18fc0*/  IMAD R14, R12, 0x8, R13 ;  /* 0x000000080c0e7824 */ /* 0x000fc800078e020d */
[----:B------:R-:W0:Y:S02]  /*18fd0*/  SYNCS.PHASECHK.TRANS64.TRYWAIT P0, [R14+URZ+0x60], R15 ;  /* 0x0000600f0e0075a7 */ /* 0x000e24000800017f */
[----:B0-----:R-:W-:Y:S05]  /*18fe0*/  @!P0 BRA `(.L_x_817) ;  /* 0x0000001000b48947 */ /* 0x001fea0003800000 */
.L_x_844:
[----:B------:R-:W1:Y:S02]  /*18ff0*/  S2R R19, SR_TID.X ;  /* 0x0000000000137919 */ /* 0x000e640000002100 */
[----:B-1----:R-:W-:-:S13]  /*19000*/  LOP3.LUT P0, RZ, R19, 0x7f, RZ, 0xc0, !PT ;  /* 0x0000007f13ff7812 */ /* 0x002fda000780c0ff */
[----:B0-----:R-:W0:Y:S02]  /*19010*/  @!P0 LDC R15, c[0x0][0x500] ;  /* 0x00014000ff0f8b82 */ /* 0x001e240000000800 */
[----:B0-----:R0:W-:Y:S02]  /*19020*/  @!P0 SYNCS.ARRIVE.TRANS64 RZ, [R14+URZ], R15 ;  /* 0x0000000f0eff89a7 */ /* 0x0011e4000800003f */
[----:B0-----:R-:W-:-:S04]  /*19030*/  PRMT R15, R8, 0x9910, RZ ;  /* 0x00009910080f7816 */ /* 0x001fc800000000ff */
[----:B------:R-:W-:-:S13]  /*19040*/  ISETP.NE.AND P0, PT, R15, 0x2, PT ;  /* 0x000000020f00780c */ /* 0x000fda0003f05270 */
[----:B------:R-:W-:Y:S05]  /*19050*/  @P0 BRA `(.L_x_818) ;  /* 0x0000000000040947 */ /* 0x000fea0003800000 */
[----:B------:R-:W-:Y:S01]  /*19060*/  BPT.TRAP 0x1 ;  /* 0x000000040000795c */ /* 0x000fe20000300000 */
.L_x_818:
[----:B------:R-:W-:Y:S01]  /*19070*/  R2UR UR9, R14 ;  /* 0x000000000e0972ca */ /* 0x000fe200000e0000 */
[C---:B------:R-:W-:Y:S01]  /*19080*/  IMAD R14, R12.reuse, 0x1800, R13 ;  /* 0x000018000c0e7824 */ /* 0x040fe200078e020d */
[----:B------:R-:W-:Y:S01]  /*19090*/  R2UR UR19, R13 ;  /* 0x000000000d1372ca */ /* 0x000fe200000e0000 */
[----:B------:R-:W-:Y:S01]  /*190a0*/  IMAD R13, R12, 0x3000, R17 ;  /* 0x000030000c0d7824 */ /* 0x000fe200078e0211 */
[----:B------:R-:W-:Y:S01]  /*190b0*/  UIADD3 UR6, UP0, UR24, 0xf0, URZ ;  /* 0x000000f018067890 */ /* 0x000fe2000ff1e03f */
[----:B------:R-:W-:Y:S01]  /*190c0*/  VIADD R5, R5, 0xffffffff ;  /* 0xffffffff05057836 */ /* 0x000fe20000000000 */
[----:B------:R-:W-:Y:S01]  /*190d0*/  R2UR UR5, R14 ;  /* 0x000000000e0572ca */ /* 0x000fe200000e0000 */
[----:B------:R-:W-:Y:S01]  /*190e0*/  UIADD3 UR26, UP1, UR24, 0x1f0, URZ ;  /* 0x000001f0181a7890 */ /* 0x000fe2000ff3e03f */
[----:B------:R-:W-:Y:S01]  /*190f0*/  R2UR UR8, R13 ;  /* 0x000000000d0872ca */ /* 0x000fe200000e0000 */
[----:B------:R-:W-:Y:S01]  /*19100*/  UIADD3.X UR7, URZ, UR25, URZ, UP0, !UPT ;  /* 0x000000193f077290 */ /* 0x000fe200087fe43f */
[----:B------:R-:W-:Y:S01]  /*19110*/  R2UR UR11, R2 ;  /* 0x00000000020b72ca */ /* 0x000fe200000e0000 */
[----:B------:R-:W-:Y:S01]  /*19120*/  VIADD R12, R12, 0x1 ;  /* 0x000000010c0c7836 */ /* 0x000fe20000000000 */
[----:B------:R-:W-:Y:S01]  /*19130*/  R2UR UR10, R4 ;  /* 0x00000000040a72ca */ /* 0x000fe200000e0000 */
[----:B------:R-:W-:Y:S01]  /*19140*/  UIADD3.X UR27, URZ, UR25, URZ, UP1, !UPT ;  /* 0x000000193f1b7290 */ /* 0x000fe20008ffe43f */
[----:B------:R-:W-:Y:S01]  /*19150*/  R2UR UR12, R10 ;  /* 0x000000000a0c72ca */ /* 0x000fe200000e0000 */
[----:B------:R-:W-:Y:S01]  /*19160*/  UMOV UR14, 0x0 ;  /* 0x00000000000e7882 */ /* 0x000fe20000000000 */
[----:B------:R-:W-:Y:S01]  /*19170*/  R2UR UR20, R3 ;  /* 0x00000000031472ca */ /* 0x000fe200000e0000 */
[----:B------:R-:W-:Y:S01]  /*19180*/  UMOV UR15, 0x10000000 ;  /* 0x10000000000f7882 */ /* 0x000fe20000000000 */
[----:B------:R-:W-:Y:S01]  /*19190*/  ISETP.GT.AND P1, PT, R5, 0x1, PT ;  /* 0x000000010500780c */ /* 0x000fe20003f24270 */
[----:B------:R-:W-:Y:S01]  /*191a0*/  UIADD3 UR16, UR5, 0x180, URZ ;  /* 0x0000018005107890 */ /* 0x000fe2000fffe03f */
[----:B------:R-:W-:Y:S01]  /*191b0*/  ISETP.NE.AND P0, PT, R12, 0xc, PT ;  /* 0x0000000c0c00780c */ /* 0x000fe20003f05270 */
[----:B------:R-:W-:Y:S01]  /*191c0*/  UIADD3 UR5, UR19, UR8, URZ ;  /* 0x0000000813057290 */ /* 0x000fe2000fffe03f */
[----:B------:R-:W-:Y:S01]  /*191d0*/  VIADD R4, R4, 0x20 ;  /* 0x0000002004047836 */ /* 0x000fe20000000000 */
[----:B------:R-:W-:Y:S01]  /*191e0*/  UMOV UR21, 0x30000 ;  /* 0x0003000000157882 */ /* 0x000fe20000000000 */
[----:B------:R-:W-:-:S02]  /*191f0*/  SEL R14, RZ, 0x1, P0 ;  /* 0x00000001ff0e7807 */ /* 0x000fc40000000000 */
[----:B------:R-:W-:Y:S01]  /*19200*/  UMOV UR8, UR16 ;  /* 0x0000001000087c82 */ /* 0x000fe20008000000 */
[----:B------:R-:W-:Y:S01]  /*19210*/  SEL R12, R12, RZ, P0 ;  /* 0x000000ff0c0c7207 */ /* 0x000fe20000000000 */
[----:B------:R0:W-:Y:S01]  /*19220*/  UTMALDG.3D [UR8], [UR6], desc[UR14] ;  /* 0x00000e08060075b4 */ /* 0x0001e20008011000 */
[----:B------:R-:W-:Y:S01]  /*19230*/  LOP3.LUT R9, R9, R14, RZ, 0x3c, !PT ;  /* 0x0000000e09097212 */ /* 0x000fe200078e3cff */
[----:B0-----:R-:W-:Y:S01]  /*19240*/  UMOV UR11, UR20 ;  /* 0x00000014000b7c82 */ /* 0x001fe20008000000 */
[----:B------:R-:W-:Y:S02]  /*19250*/  UMOV UR8, UR5 ;  /* 0x0000000500087c82 */ /* 0x000fe40008000000 */
[----:B------:R0:W-:Y:S02]  /*19260*/  UTMALDG.3D.MULTICAST [UR8], [UR26], UR21, desc[UR14] ;  /* 0x00000e081a0073b4 */ /* 0x0001e40008011815 */
[----:B0-----:R-:W-:Y:S05]  /*19270*/  @P1 BRA `(.L_x_819) ;  /* 0xfffffffc00401947 */ /* 0x001fea000383ffff */
.L_x_816:
[----:B------:R-:W-:Y:S05]  /*19280*/  BSYNC B1 ;  /* 0x0000000000017941 */ /* 0x000fea0003800000 */
.L_x_815:
[----:B------:R-:W2:Y:S01]  /*19290*/  LDL.LU R15, [R1+0x308] ;  /* 0x00030800010f7983 */ /* 0x000ea20000300800 */
[----:B------:R-:W-:Y:S01]  /*192a0*/  LOP3.LUT P0, RZ, R16, 0xff, RZ, 0xc0, !PT ;  /* 0x000000ff10ff7812 */ /* 0x000fe2000780c0ff */
[C---:B------:R-:W-:Y:S01]  /*192b0*/  IMAD.IADD R6, R7.reuse, 0x1, R6 ;  /* 0x0000000107067824 */ /* 0x040fe200078e0206 */
[----:B------:R-:W-:Y:S01]  /*192c0*/  ULDC.64 UR6, c[0x0][0x650] ;  /* 0x0001940000067ab9 */ /* 0x000fe20000000a00 */
[----:B------:R-:W3:Y:S01]  /*192d0*/  LDL.LU R14, [R1+0x30c] ;  /* 0x00030c00010e7983 */ /* 0x000ee20000300800 */
[----:B------:R-:W-:Y:S01]  /*192e0*/  ISETP.GE.U32.AND P1, PT, R7, 0xc, PT ;  /* 0x0000000c0700780c */ /* 0x000fe20003f26070 */
[----:B------:R-:W-:Y:S01]  /*192f0*/  BSSY B1, `(.L_x_820) ;  /* 0x000006e000017945 */ /* 0x000fe20003800000 */
[----:B------:R-:W-:Y:S01]  /*19300*/  IMAD.MOV.U32 R4, RZ, RZ, -0x1 ;  /* 0xffffffffff047424 */ /* 0x000fe200078e00ff */
[----:B------:R-:W-:Y:S01]  /*19310*/  PRMT R16, RZ, 0x7610, R16 ;  /* 0x00007610ff107816 */ /* 0x000fe20000000010 */
[----:B------:R-:W-:-:S05]  /*19320*/  IMAD.MOV.U32 R10, RZ, RZ, -0x1 ;  /* 0xffffffffff0a7424 */ /* 0x000fca00078e00ff */
[----:B------:R-:W0:Y:S01]  /*19330*/  @P0 S2R R3, SR_CgaCtaId ;  /* 0x0000000000030919 */ /* 0x000e220000008800 */
[----:B------:R-:W-:-:S04]  /*19340*/  @P0 MOV R2, 0x400 ;  /* 0x0000040000020802 */ /* 0x000fc80000000f00 */
[----:B0-----:R-:W-:-:S04]  /*19350*/  @P0 LEA R2, R3, R2, 0x18 ;  /* 0x0000000203020211 */ /* 0x001fc800078ec0ff */
[----:B------:R0:W-:Y:S01]  /*19360*/  @P0 SYNCS.ARRIVE.TRANS64.A1T0 RZ, [R2+URZ+0xd8], RZ ;  /* 0x0000d8ff02ff09a7 */ /* 0x0001e2000810003f */
[----:B------:R-:W-:-:S04]  /*19370*/  ISETP.GT.U32.AND P0, PT, R6, 0xb, PT ;  /* 0x0000000b0600780c */ /* 0x000fc80003f04070 */
[----:B------:R-:W-:Y:S01]  /*19380*/  ISETP.LT.U32.AND P0, PT, R7, 0xc, P0 ;  /* 0x0000000c0700780c */ /* 0x000fe20000701070 */
[----:B0-----:R-:W-:-:S04]  /*19390*/  IMAD.WIDE.U32 R2, R6, -0x55555555, RZ ;  /* 0xaaaaaaab06027825 */ /* 0x001fc800078e00ff */
[----:B------:R-:W-:Y:S01]  /*193a0*/  IMAD.MOV.U32 R2, RZ, RZ, -0x1 ;  /* 0xffffffffff027424 */ /* 0x000fe200078e00ff */
[----:B------:R-:W-:Y:S02]  /*193b0*/  SHF.R.U32.HI R5, RZ, 0x3, R3 ;  /* 0x00000003ff057819 */ /* 0x000fe40000011603 */
[----:B------:R-:W-:-:S03]  /*193c0*/  SEL R3, RZ, 0x1, !P0 ;  /* 0x00000001ff037807 */ /* 0x000fc60004000000 */
[----:B------:R-:W-:Y:S01]  /*193d0*/  IMAD R6, R5, -0xc, R6 ;  /* 0xfffffff405067824 */ /* 0x000fe200078e0206 */
[----:B------:R-:W-:Y:S02]  /*193e0*/  LOP3.LUT R0, R0, R3, RZ, 0x3c, !PT ;  /* 0x0000000300007212 */ /* 0x000fe400078e3cff */
[----:B------:R-:W-:Y:S02]  /*193f0*/  PRMT R3, RZ, 0x7610, R3 ;  /* 0x00007610ff037816 */ /* 0x000fe40000000003 */
[----:B------:R-:W-:Y:S02]  /*19400*/  @P1 LOP3.LUT R0, R0, 0x1, R5, 0x78, !PT ;  /* 0x0000000100001812 */ /* 0x000fe400078e7805 */
[----:B---3--:R-:W-:-:S04]  /*19410*/  IADD3 R14, P0, R14, UR22, RZ ;  /* 0x000000160e0e7c10 */ /* 0x008fc8000ff1e0ff */
[----:B--2---:R-:W-:Y:S01]  /*19420*/  IADD3.X R15, R15, UR13, RZ, P0, !PT ;  /* 0x0000000d0f0f7c10 */ /* 0x004fe200087fe4ff */
[----:B------:R0:W-:Y:S01]  /*19430*/  STL [R1+0x30c], R14 ;  /* 0x00030c0e01007387 */ /* 0x0001e20000100800 */
[----:B------:R-:W-:-:S03]  /*19440*/  ISETP.GE.U32.AND P0, PT, R14, UR6, PT ;  /* 0x000000060e007c0c */ /* 0x000fc6000bf06070 */
[----:B------:R0:W-:Y:S01]  /*19450*/  STL [R1+0x308], R15 ;  /* 0x0003080f01007387 */ /* 0x0001e20000100800 */
[----:B------:R-:W-:-:S13]  /*19460*/  ISETP.GE.U32.AND.EX P0, PT, R15, UR7, PT, P0 ;  /* 0x000000070f007c0c */ /* 0x000fda000bf06100 */
[----:B0-----:R-:W-:Y:S05]  /*19470*/  @P0 BRA `(.L_x_821) ;  /* 0x0000000400540947 */ /* 0x001fea0003800000 */
[----:B------:R-:W0:Y:S01]  /*19480*/  S2R R9, SR_CTAID.X ;  /* 0x0000000000097919 */ /* 0x000e220000002500 */
[----:B------:R-:W1:Y:S01]  /*19490*/  LDC R13, c[0x0][0x65c] ;  /* 0x00019700ff0d7b82 */ /* 0x000e620000000800 */
[----:B------:R-:W-:Y:S01]  /*194a0*/  ULDC UR5, c[0x0][0x150] ;  /* 0x0000540000057ab9 */ /* 0x000fe20000000800 */
[----:B------:R-:W-:Y:S01]  /*194b0*/  ULDC.64 UR6, c[0x0][0x628] ;  /* 0x00018a0000067ab9 */ /* 0x000fe20000000a00 */
[----:B------:R-:W2:Y:S01]  /*194c0*/  S2R R2, SR_CTAID.Y ;  /* 0x0000000000027919 */ /* 0x000ea20000002600 */
[----:B------:R-:W-:Y:S01]  /*194d0*/  ISETP.NE.U32.AND P0, PT, RZ, UR6, PT ;  /* 0x00000006ff007c0c */ /* 0x000fe2000bf05070 */
[----:B------:R-:W-:-:S03]  /*194e0*/  ULDC UR8, c[0x0][0x630] ;  /* 0x00018c0000087ab9 */ /* 0x000fc60000000800 */
[----:B------:R-:W3:Y:S01]  /*194f0*/  LDC R4, c[0x0][0x144] ;  /* 0x00005100ff047b82 */ /* 0x000ee20000000800 */
[----:B------:R-:W-:Y:S02]  /*19500*/  ISETP.NE.AND.EX P0, PT, RZ, UR7, PT, P0 ;  /* 0x00000007ff007c0c */ /* 0x000fe4000bf05300 */
[----:B-1----:R-:W-:Y:S02]  /*19510*/  ISETP.NE.AND P2, PT, R13, 0x1, PT ;  /* 0x000000010d00780c */ /* 0x002fe40003f45270 */
[----:B0-----:R-:W-:-:S05]  /*19520*/  I2FP.F32.U32 R3, R9 ;  /* 0x0000000900037245 */ /* 0x001fca0000201000 */
[----:B------:R-:W-:Y:S01]  /*19530*/  FMUL R5, R3, UR5 ;  /* 0x0000000503057c20 */ /* 0x000fe20008400000 */
[----:B--2---:R-:W-:Y:S01]  /*19540*/  I2FP.F32.U32 R3, R2 ;  /* 0x0000000200037245 */ /* 0x004fe20000201000 */
[----:B------:R-:W-:-:S04]  /*19550*/  ULDC UR5, c[0x0][0x154] ;  /* 0x0000550000057ab9 */ /* 0x000fc80000000800 */
[----:B------:R-:W-:Y:S01]  /*19560*/  FMUL R12, R3, UR5 ;  /* 0x00000005030c7c20 */ /* 0x000fe20008400000 */
[----:B------:R-:W0:Y:S01]  /*19570*/  F2I.U32.TRUNC.NTZ R5, R5 ;  /* 0x0000000500057305 */ /* 0x000e22000020f000 */
[----:B------:R-:W1:Y:S07]  /*19580*/  LDC R3, c[0x0][0x148] ;  /* 0x00005200ff037b82 */ /* 0x000e6e0000000800 */
[----:B------:R-:W2:Y:S01]  /*19590*/  F2I.U32.TRUNC.NTZ R12, R12 ;  /* 0x0000000c000c7305 */ /* 0x000ea2000020f000 */
[----:B0-----:R-:W-:-:S04]  /*195a0*/  IMAD.MOV R10, RZ, RZ, -R5 ;  /* 0x000000ffff0a7224 */ /* 0x001fc800078e0a05 */
[----:B---3--:R-:W-:Y:S02]  /*195b0*/  IMAD R9, R4, R10, R9 ;  /* 0x0000000a04097224 */ /* 0x008fe400078e0209 */
[----:B--2---:R-:W-:-:S04]  /*195c0*/  IMAD.MOV R4, RZ, RZ, -R12 ;  /* 0x000000ffff047224 */ /* 0x004fc800078e0a0c */
[----:B-1----:R-:W-:Y:S02]  /*195d0*/  @P2 IMAD R9, R3, R4, R2 ;  /* 0x0000000403092224 */ /* 0x002fe400078e0202 */
[----:B------:R-:W-:Y:S02]  /*195e0*/  IMAD.MOV.U32 R2, RZ, RZ, R14 ;  /* 0x000000ffff027224 */ /* 0x000fe400078e000e */
[----:B------:R-:W-:Y:S01]  /*195f0*/  IMAD.MOV.U32 R3, RZ, RZ, R15 ;  /* 0x000000ffff037224 */ /* 0x000fe200078e000f */
[----:B------:R-:W-:Y:S06]  /*19600*/  @!P0 BRA `(.L_x_822) ;  /* 0x0000000000288947 */ /* 0x000fec0003800000 */
[----:B------:R-:W-:Y:S02]  /*19610*/  ULDC UR5, c[0x0][0x634] ;  /* 0x00018d0000057ab9 */ /* 0x000fe40000000800 */
[----:B------:R-:W-:-:S05]  /*19620*/  IADD3 R3, P0, R14, UR5, RZ ;  /* 0x000000050e037c10 */ /* 0x000fca000ff1e0ff */
[----:B------:R-:W-:-:S04]  /*19630*/  IMAD.X R10, RZ, RZ, R15, P0 ;  /* 0x000000ffff0a7224 */ /* 0x000fc800000e060f */
[----:B------:R-:W-:-:S04]  /*19640*/  IMAD.WIDE.U32 R4, R10, UR6, RZ ;  /* 0x000000060a047c25 */ /* 0x000fc8000f8e00ff */
[----:B------:R-:W-:-:S04]  /*19650*/  IMAD.WIDE.U32 R4, P0, R3, UR7, R4 ;  /* 0x0000000703047c25 */ /* 0x000fc8000f800004 */
[----:B------:R-:W-:-:S04]  /*19660*/  IMAD.WIDE.U32 R2, R3, UR6, RZ ;  /* 0x0000000603027c25 */ /* 0x000fc8000f8e00ff */
[----:B------:R-:W-:Y:S01]  /*19670*/  IMAD.MOV.U32 R2, RZ, RZ, R5 ;  /* 0x000000ffff027224 */ /* 0x000fe200078e0005 */
[----:B------:R-:W-:Y:S01]  /*19680*/  IADD3 RZ, P1, R3, R4, RZ ;  /* 0x0000000403ff7210 */ /* 0x000fe20007f3e0ff */
[----:B------:R-:W-:-:S04]  /*19690*/  IMAD.X R3, RZ, RZ, RZ, P0 ;  /* 0x000000ffff037224 */ /* 0x000fc800000e06ff */
[----:B------:R-:W-:-:S08]  /*196a0*/  IMAD.WIDE.U32.X R2, R10, UR7, R2, P1 ;  /* 0x000000070a027c25 */ /* 0x000fd000088e0402 */
.L_x_822:
[--C-:B------:R-:W-:Y:S01]  /*196b0*/  SHF.R.U64 R10, R2, UR8, R3.reuse ;  /* 0x00000008020a7c19 */ /* 0x100fe20008001203 */
[----:B------:R-:W-:Y:S01]  /*196c0*/  ULDC.64 UR6, c[0x0][0x620] ;  /* 0x0001880000067ab9 */ /* 0x000fe20000000a00 */
[----:B------:R-:W-:Y:S01]  /*196d0*/  SHF.R.U32.HI R2, RZ, UR8, R3 ;  /* 0x00000008ff027c19 */ /* 0x000fe20008011603 */
[----:B------:R-:W-:Y:S01]  /*196e0*/  IMAD.MOV.U32 R3, RZ, RZ, R15 ;  /* 0x000000ffff037224 */ /* 0x000fe200078e000f */
[----:B------:R-:W-:Y:S01]  /*196f0*/  IADD3 R5, P0, RZ, -R10, RZ ;  /* 0x8000000aff057210 */ /* 0x000fe20007f1e0ff */
[----:B------:R-:W-:-:S04]  /*19700*/  ULDC UR5, c[0x0][0x618] ;  /* 0x0001860000057ab9 */ /* 0x000fc80000000800 */
[----:B------:R-:W-:-:S04]  /*19710*/  IMAD.X R2, RZ, RZ, ~R2, P0 ;  /* 0x000000ffff027224 */ /* 0x000fc800000e0e02 */
[----:B------:R-:W-:-:S04]  /*19720*/  IMAD R2, R2, UR6, RZ ;  /* 0x0000000602027c24 */ /* 0x000fc8000f8e02ff */
[----:B------:R-:W-:Y:S02]  /*19730*/  IMAD R13, R5, UR7, R2 ;  /* 0x00000007050d7c24 */ /* 0x000fe4000f8e0202 */
[----:B------:R-:W-:-:S04]  /*19740*/  IMAD.MOV.U32 R2, RZ, RZ, R14 ;  /* 0x000000ffff027224 */ /* 0x000fc800078e000e */
[----:B------:R-:W-:Y:S01]  /*19750*/  IMAD.WIDE.U32 R2, R5, UR6, R2 ;  /* 0x0000000605027c25 */ /* 0x000fe2000f8e0002 */
[----:B------:R-:W-:Y:S02]  /*19760*/  ULDC.64 UR6, c[0x0][0x640] ;  /* 0x0001900000067ab9 */ /* 0x000fe40000000a00 */
[----:B------:R-:W-:Y:S01]  /*19770*/  ISETP.NE.U32.AND P0, PT, RZ, UR6, PT ;  /* 0x00000006ff007c0c */ /* 0x000fe2000bf05070 */
[----:B------:R-:W-:-:S03]  /*19780*/  IMAD.IADD R3, R3, 0x1, R13 ;  /* 0x0000000103037824 */ /* 0x000fc600078e020d */
[----:B------:R-:W-:Y:S02]  /*19790*/  ISETP.NE.AND.EX P0, PT, RZ, UR7, PT, P0 ;  /* 0x00000007ff007c0c */ /* 0x000fe4000bf05300 */
[--C-:B------:R-:W-:Y:S02]  /*197a0*/  SHF.R.U64 R12, R2, UR5, R3.reuse ;  /* 0x00000005020c7c19 */ /* 0x100fe40008001203 */
[----:B------:R-:W-:Y:S01]  /*197b0*/  SHF.R.U32.HI R3, RZ, UR5, R3 ;  /* 0x00000005ff037c19 */ /* 0x000fe20008011603 */
[----:B------:R-:W-:-:S03]  /*197c0*/  ULDC UR5, c[0x0][0x608] ;  /* 0x0001820000057ab9 */ /* 0x000fc60000000800 */
[--C-:B------:R-:W-:Y:S02]  /*197d0*/  SHF.R.U64 R13, R12, UR5, R3.reuse ;  /* 0x000000050c0d7c19 */ /* 0x100fe40008001203 */
[----:B------:R-:W-:Y:S01]  /*197e0*/  SHF.R.U32.HI R2, RZ, UR5, R3 ;  /* 0x00000005ff027c19 */ /* 0x000fe20008011603 */
[----:B------:R-:W-:-:S03]  /*197f0*/  ULDC UR5, c[0x0][0x658] ;  /* 0x0001960000057ab9 */ /* 0x000fc60000000800 */
[--C-:B------:R-:W-:Y:S02]  /*19800*/  SHF.R.U64 R14, R13, UR5, R2.reuse ;  /* 0x000000050d0e7c19 */ /* 0x100fe40008001202 */
[----:B------:R-:W-:-:S03]  /*19810*/  SHF.R.U32.HI R3, RZ, UR5, R2 ;  /* 0x00000005ff037c19 */ /* 0x000fc60008011602 */
        /* <DEDUP_REMOVED lines=12> */
.L_x_823:
[----:B------:R-:W-:Y:S01]  /*198e0*/  ULDC UR5, c[0x0][0x648] ;  /* 0x0001920000057ab9 */ /* 0x000fe20000000800 */
[----:B------:R-:W-:Y:S02]  /*198f0*/  LOP3.LUT R13, R13, UR17, RZ, 0xc0, !PT ;  /* 0x000000110d0d7c12 */ /* 0x000fe4000f8ec0ff */
[----:B------:R-:W-:Y:S01]  /*19900*/  SHF.R.U64 R2, R2, UR5, R3 ;  /* 0x0000000502027c19 */ /* 0x000fe20008001203 */
[----:B------:R-:W-:-:S04]  /*19910*/  ULDC UR5, c[0x0][0x638] ;  /* 0x00018e0000057ab9 */ /* 0x000fc80000000800 */
[----:B------:R-:W-:Y:S02]  /*19920*/  IMAD.MOV R3, RZ, RZ, -R2 ;  /* 0x000000ffff037224 */ /* 0x000fe400078e0a02 */
[----:B------:R-:W-:Y:S02]  /*19930*/  IMAD R4, R2, UR18, R13 ;  /* 0x0000001202047c24 */ /* 0x000fe4000f8e020d */
[----:B------:R-:W-:Y:S01]  /*19940*/  IMAD R14, R3, UR5, R14 ;  /* 0x00000005030e7c24 */ /* 0x000fe2000f8e020e */
[----:B------:R-:W-:Y:S01]  /*19950*/  ULDC UR5, c[0x0][0x610] ;  /* 0x0001840000057ab9 */ /* 0x000fe20000000800 */
[----:B------:R-:W-:Y:S01]  /*19960*/  LOP3.LUT R3, R12, UR4, RZ, 0xc0, !PT ;  /* 0x000000040c037c12 */ /* 0x000fe2000f8ec0ff */
[----:B------:R-:W-:Y:S01]  /*19970*/  IMAD R9, R4, UR5, R9 ;  /* 0x0000000504097c24 */ /* 0x000fe2000f8e0209 */
[----:B------:R-:W-:-:S03]  /*19980*/  ULDC UR5, c[0x0][0x600] ;  /* 0x0001800000057ab9 */ /* 0x000fc60000000800 */
[----:B------:R-:W-:Y:S02]  /*19990*/  IMAD R14, R14, UR5, R3 ;  /* 0x000000050e0e7c24 */ /* 0x000fe4000f8e0203 */
[----:B------:R-:W-:-:S03]  /*199a0*/  IMAD.MOV.U32 R3, RZ, RZ, 0x1 ;  /* 0x00000001ff037424 */ /* 0x000fc600078e00ff */
[----:B------:R-:W-:Y:S02]  /*199b0*/  SEL R4, R14, R9, !P2 ;  /* 0x000000090e047207 */ /* 0x000fe40005000000 */
[----:B------:R-:W-:-:S07]  /*199c0*/  SEL R2, R9, R14, !P2 ;  /* 0x0000000e09027207 */ /* 0x000fce0005000000 */
.L_x_821:
[----:B------:R-:W-:Y:S05]  /*199d0*/  BSYNC B1 ;  /* 0x0000000000017941 */ /* 0x000fea0003800000 */
.L_x_820:
[----:B------:R-:W-:-:S13]  /*199e0*/  LOP3.LUT P0, RZ, R3, 0xff, RZ, 0xc0, !PT ;  /* 0x000000ff03ff7812 */ /* 0x000fda000780c0ff */
[----:B------:R-:W-:Y:S05]  /*199f0*/  @P0 BRA `(.L_x_824) ;  /* 0xfffffff400280947 */ /* 0x000fea000383ffff */
[----:B------:R-:W-:Y:S05]  /*19a00*/  BSYNC B0 ;  /* 0x0000000000007941 */ /* 0x000fea0003800000 */
.L_x_813:
[----:B------:R-:W-:-:S03]  /*19a10*/  UMOV UR5, 0xffffffff ;  /* 0xffffffff00057882 */ /* 0x000fc60000000000 */
[----:B------:R-:W-:Y:S05]  /*19a20*/  BRA.DIV UR5, `(.L_x_825) ;  /* 0x0000000a05387947 */ /* 0x000fea000b800000 */
[----:B------:R-:W-:-:S13]  /*19a30*/  ELECT P6, URZ, PT ;  /* 0x00000000003f782f */ /* 0x000fda00038c0000 */
.L_x_847:
[----:B------:R-:W-:Y:S04]  /*19a40*/  BSSY B0, `(.L_x_826) ;  /* 0x0000074000007945 */ /* 0x000fe80003800000 */
[----:B------:R-:W-:Y:S05]  /*19a50*/  @!P6 BRA `(.L_x_827) ;  /* 0x0000000400c8e947 */ /* 0x000fea0003800000 */
[----:B------:R-:W2:Y:S02]  /*19a60*/  LDL.LU R2, [R1+0x304] ;  /* 0x0003040001027983 */ /* 0x000ea40000300800 */
[----:B--2---:R-:W-:-:S04]  /*19a70*/  LOP3.LUT R2, R2, 0x2, RZ, 0xfc, !PT ;  /* 0x0000000202027812 */ /* 0x004fc800078efcff */
[----:B------:R-:W-:-:S13]  /*19a80*/  ISETP.NE.AND P0, PT, R2, 0x3, PT ;  /* 0x000000030200780c */ /* 0x000fda0003f05270 */
[----:B------:R-:W-:Y:S05]  /*19a90*/  @!P0 BRA `(.L_x_828) ;  /* 0x0000000000048947 */ /* 0x000fea0003800000 */
[----:B------:R-:W-:Y:S01]  /*19aa0*/  BPT.TRAP 0x1 ;  /* 0x000000040000795c */ /* 0x000fe20000300000 */
.L_x_828:
[----:B------:R-:W0:Y:S01]  /*19ab0*/  S2R R3, SR_CgaCtaId ;  /* 0x0000000000037919 */ /* 0x000e220000008800 */
[----:B------:R-:W-:-:S04]  /*19ac0*/  MOV R2, 0x400 ;  /* 0x0000040000027802 */ /* 0x000fc80000000f00 */
[----:B0-----:R-:W-:Y:S02]  /*19ad0*/  LEA R3, R3, R2, 0x18 ;  /* 0x0000000203037211 */ /* 0x001fe400078ec0ff */
[----:B------:R-:W-:-:S03]  /*19ae0*/  SHF.L.U32 R2, R0, 0x1f, RZ ;  /* 0x0000001f00027819 */ /* 0x000fc600000006ff */
[----:B------:R-:W-:-:S04]  /*19af0*/  VIADD R3, R3, 0x60 ;  /* 0x0000006003037836 */ /* 0x000fc80000000000 */
[----:B------:R-:W-:-:S04]  /*19b00*/  IMAD R5, R6, 0x8, R3 ;  /* 0x0000000806057824 */ /* 0x000fc800078e0203 */
[----:B------:R-:W0:Y:S02]  /*19b10*/  SYNCS.PHASECHK.TRANS64.TRYWAIT P0, [R5+URZ], R2 ;  /* 0x00000002050075a7 */ /* 0x000e24000800017f */
[----:B0-----:R-:W-:Y:S05]  /*19b20*/  @!P0 BRA `(.L_x_829) ;  /* 0x0000000800188947 */ /* 0x001fea0003800000 */
.L_x_848:
[----:B------:R-:W-:-:S05]  /*19b30*/  VIADD R6, R6, 0x1 ;  /* 0x0000000106067836 */ /* 0x000fca0000000000 */
[----:B------:R-:W-:-:S04]  /*19b40*/  ISETP.NE.AND P0, PT, R6, 0xc, PT ;  /* 0x0000000c0600780c */ /* 0x000fc80003f05270 */
[----:B0-----:R-:W-:Y:S02]  /*19b50*/  SEL R5, RZ, 0x1, P0 ;  /* 0x00000001ff057807 */ /* 0x001fe40000000000 */
[----:B------:R-:W-:Y:S02]  /*19b60*/  SEL R6, R6, RZ, P0 ;  /* 0x000000ff06067207 */ /* 0x000fe40000000000 */
[----:B------:R-:W-:-:S03]  /*19b70*/  LOP3.LUT R5, R0, R5, RZ, 0x3c, !PT ;  /* 0x0000000500057212 */ /* 0x000fc600078e3cff */
[----:B------:R-:W-:Y:S01]  /*19b80*/  IMAD R7, R6, 0x8, R3 ;  /* 0x0000000806077824 */ /* 0x000fe200078e0203 */
[----:B------:R-:W-:-:S04]  /*19b90*/  SHF.L.U32 R0, R5, 0x1f, RZ ;  /* 0x0000001f05007819 */ /* 0x000fc800000006ff */
[----:B------:R-:W0:Y:S02]  /*19ba0*/  SYNCS.PHASECHK.TRANS64.TRYWAIT P0, [R7+URZ], R0 ;  /* 0x00000000070075a7 */ /* 0x000e24000800017f */
[----:B0-----:R-:W-:Y:S05]  /*19bb0*/  @!P0 BRA `(.L_x_830) ;  /* 0x0000000800088947 */ /* 0x001fea0003800000 */
.L_x_849:
[----:B0-----:R-:W-:-:S05]  /*19bc0*/  VIADD R0, R6, 0x1 ;  /* 0x0000000106007836 */ /* 0x001fca0000000000 */
[----:B------:R-:W-:-:S04]  /*19bd0*/  ISETP.NE.AND P0, PT, R0, 0xc, PT ;  /* 0x0000000c0000780c */ /* 0x000fc80003f05270 */
[----:B------:R-:W-:Y:S02]  /*19be0*/  SEL R2, RZ, 0x1, P0 ;  /* 0x00000001ff027807 */ /* 0x000fe40000000000 */
[----:B------:R-:W-:Y:S02]  /*19bf0*/  SEL R4, R0, RZ, P0 ;  /* 0x000000ff00047207 */ /* 0x000fe40000000000 */
[----:B------:R-:W-:-:S03]  /*19c00*/  LOP3.LUT R5, R5, R2, RZ, 0x3c, !PT ;  /* 0x0000000205057212 */ /* 0x000fc600078e3cff */
[----:B------:R-:W-:Y:S01]  /*19c10*/  IMAD R7, R4, 0x8, R3 ;  /* 0x0000000804077824 */ /* 0x000fe200078e0203 */
[----:B------:R-:W-:-:S04]  /*19c20*/  SHF.L.U32 R0, R5, 0x1f, RZ ;  /* 0x0000001f05007819 */ /* 0x000fc800000006ff */
[----:B------:R-:W0:Y:S02]  /*19c30*/  SYNCS.PHASECHK.TRANS64.TRYWAIT P0, [R7+URZ], R0 ;  /* 0x00000000070075a7 */ /* 0x000e24000800017f */
[----:B0-----:R-:W-:Y:S05]  /*19c40*/  @!P0 BRA `(.L_x_831) ;  /* 0x0000000400f88947 */ /* 0x001fea0003800000 */
.L_x_850:
        /* <DEDUP_REMOVED lines=9> */
.L_x_851:
        /* <DEDUP_REMOVED lines=9> */
.L_x_852:
        /* <DEDUP_REMOVED lines=9> */
.L_x_853:
        /* <DEDUP_REMOVED lines=9> */
.L_x_854:
        /* <DEDUP_REMOVED lines=9> */
.L_x_855:
        /* <DEDUP_REMOVED lines=9> */
.L_x_856:
        /* <DEDUP_REMOVED lines=9> */
.L_x_857:
        /* <DEDUP_REMOVED lines=9> */
.L_x_858:
[----:B0-----:R-:W-:-:S05]  /*1a0d0*/  VIADD R0, R4, 0x1 ;  /* 0x0000000104007836 */ /* 0x001fca0000000000 */
[----:B------:R-:W-:-:S04]  /*1a0e0*/  ISETP.NE.AND P0, PT, R0, 0xc, PT ;  /* 0x0000000c0000780c */ /* 0x000fc80003f05270 */
[----:B------:R-:W-:Y:S02]  /*1a0f0*/  SEL R2, RZ, 0x1, P0 ;  /* 0x00000001ff027807 */ /* 0x000fe40000000000 */
[----:B------:R-:W-:Y:S02]  /*1a100*/  SEL R0, R0, RZ, P0 ;  /* 0x000000ff00007207 */ /* 0x000fe40000000000 */
[----:B------:R-:W-:-:S03]  /*1a110*/  LOP3.LUT R2, R5, R2, RZ, 0x3c, !PT ;  /* 0x0000000205027212 */ /* 0x000fc600078e3cff */
[----:B------:R-:W-:Y:S01]  /*1a120*/  IMAD R3, R0, 0x8, R3 ;  /* 0x0000000800037824 */ /* 0x000fe200078e0203 */
[----:B------:R-:W-:-:S07]  /*1a130*/  SHF.L.U32 R0, R2, 0x1f, RZ ;  /* 0x0000001f02007819 */ /* 0x000fce00000006ff */
.L_x_840:
[----:B0-----:R0:W1:Y:S02]  /*1a140*/  SYNCS.PHASECHK.TRANS64.TRYWAIT P0, [R3+URZ], R0 ;  /* 0x00000000030075a7 */ /* 0x001064000800017f */
[----:B-1----:R-:W-:Y:S05]  /*1a150*/  @!P0 NANOSLEEP.SYNCS 0x989680 ;  /* 0x009896800000895d */ /* 0x002fea0003900000 */
[----:B------:R-:W1:Y:S02]  /*1a160*/  @!P0 SYNCS.PHASECHK.TRANS64 P0, [R3+URZ], R0 ;  /* 0x00000000030085a7 */ /* 0x000e64000800007f */
[----:B-1----:R-:W-:Y:S05]  /*1a170*/  @!P0 BRA `(.L_x_840) ;  /* 0xfffffffc00f08947 */ /* 0x002fea000383ffff */
.L_x_827:
[----:B------:R-:W-:Y:S05]  /*1a180*/  BSYNC B0 ;  /* 0x0000000000007941 */ /* 0x000fea0003800000 */
.L_x_826:
[----:B------:R-:W-:Y:S05]  /*1a190*/  EXIT ;  /* 0x000000000000794d */ /* 0x000fea0003800000 */
.L_x_22:
[----:B--2---:R2:W3:Y:S02]  /*1a1a0*/  SYNCS.PHASECHK.TRANS64.TRYWAIT P1, [R3+URZ], R2 ;  /* 0x00000002030075a7 */ /* 0x0044e4000802017f */
[----:B---3--:R-:W-:Y:S05]  /*1a1b0*/  @!P1 NANOSLEEP.SYNCS 0x989680 ;  /* 0x009896800000995d */ /* 0x008fea0003900000 */
[----:B------:R-:W3:Y:S02]  /*1a1c0*/  @!P1 SYNCS.PHASECHK.TRANS64 P1, [R3+URZ], R2 ;  /* 0x00000002030095a7 */ /* 0x000ee4000802007f */
[----:B---3--:R-:W-:Y:S05]  /*1a1d0*/  @!P1 BRA `(.L_x_22) ;  /* 0xfffffffc00f09947 */ /* 0x008fea000383ffff */
[----:B------:R-:W-:Y:S05]  /*1a1e0*/  BRA `(.L_x_21) ;  /* 0xfffffe7400487947 */ /* 0x000fea000383ffff */
.L_x_27:
[----:B-1----:R1:W2:Y:S02]  /*1a1f0*/  SYNCS.PHASECHK.TRANS64.TRYWAIT P1, [R5+URZ], R6 ;  /* 0x00000006050075a7 */ /* 0x0022a4000802017f */
[----:B--2---:R-:W-:Y:S05]  /*1a200*/  @!P1 NANOSLEEP.SYNCS 0x989680 ;  /* 0x009896800000995d */ /* 0x004fea0003900000 */
[----:B------:R-:W2:Y:S02]  /*1a210*/  @!P1 SYNCS.PHASECHK.TRANS64 P1, [R5+URZ], R6 ;  /* 0x00000006050095a7 */ /* 0x000ea4000802007f */
[----:B--2---:R-:W-:Y:S05]  /*1a220*/  @!P1 BRA `(.L_x_27) ;  /* 0xfffffffc00f09947 */ /* 0x004fea000383ffff */
[----:B------:R-:W-:Y:S05]  /*1a230*/  BRA `(.L_x_26) ;  /* 0xfffffe8000cc7947 */ /* 0x000fea000383ffff */
.L_x_814:
[----:B------:R-:W-:Y:S01]  /*1a240*/  BSSY B1, `(.L_x_841) ;  /* 0x0000006000017945 */ /* 0x000fe20003800000 */
[----:B------:R-:W-:-:S07]  /*1a250*/  IMAD.MOV.U32 R15, RZ, RZ, -0x1 ;  /* 0xffffffffff0f7424 */ /* 0x000fce00078e00ff */
[----:B------:R-:W-:Y:S05]  /*1a260*/  WARPSYNC.COLLECTIVE R15, `(.L_x_842) ;  /* 0x000000000f0c7348 */ /* 0x000fea0003c00000 */
[----:B------:R-:W-:Y:S02]  /*1a270*/  ELECT P6, UR62, PT ;  /* 0x00000000003e782f */ /* 0x000fe400038c0000 */
[----:B------:R-:W-:Y:S01]  /*1a280*/  MOV R14, UR62 ;  /* 0x0000003e000e7c02 */ /* 0x000fe20008000f00 */
[----:B------:R-:W-:Y:S10]  /*1a290*/  ENDCOLLECTIVE ;  /* 0x000000000000791b */ /* 0x000ff40003800000 */
.L_x_842:
[----:B------:R-:W-:Y:S05]  /*1a2a0*/  BSYNC B1 ;  /* 0x0000000000017941 */ /* 0x000fea0003800000 */
.L_x_841:
[----:B------:R-:W-:Y:S05]  /*1a2b0*/  BRA `(.L_x_843) ;  /* 0xffffffec00047947 */ /* 0x000fea000383ffff */
.L_x_817:
[----:B0-----:R0:W1:Y:S02]  /*1a2c0*/  SYNCS.PHASECHK.TRANS64.TRYWAIT P0, [R14+URZ+0x60], R15 ;  /* 0x0000600f0e0075a7 */ /* 0x001064000800017f */
[----:B-1----:R-:W-:Y:S05]  /*1a2d0*/  @!P0 NANOSLEEP.SYNCS 0x989680 ;  /* 0x009896800000895d */ /* 0x002fea0003900000 */
[----:B------:R-:W1:Y:S02]  /*1a2e0*/  @!P0 SYNCS.PHASECHK.TRANS64 P0, [R14+URZ+0x60], R15 ;  /* 0x0000600f0e0085a7 */ /* 0x000e64000800007f */
[----:B-1----:R-:W-:Y:S05]  /*1a2f0*/  @!P0 BRA `(.L_x_817) ;  /* 0xfffffffc00f08947 */ /* 0x002fea000383ffff */
[----:B------:R-:W-:Y:S05]  /*1a300*/  BRA `(.L_x_844) ;  /* 0xffffffec00387947 */ /* 0x000fea000383ffff */
.L_x_825:
[----:B------:R-:W-:Y:S01]  /*1a310*/  BSSY B0, `(.L_x_845) ;  /* 0x0000006000007945 */ /* 0x000fe20003800000 */
[----:B------:R-:W-:-:S07]  /*1a320*/  IMAD.MOV.U32 R15, RZ, RZ, -0x1 ;  /* 0xffffffffff0f7424 */ /* 0x000fce00078e00ff */
[----:B------:R-:W-:Y:S05]  /*1a330*/  WARPSYNC.COLLECTIVE R15, `(.L_x_846) ;  /* 0x000000000f0c7348 */ /* 0x000fea0003c00000 */
[----:B------:R-:W-:Y:S02]  /*1a340*/  ELECT P6, UR62, PT ;  /* 0x00000000003e782f */ /* 0x000fe400038c0000 */
[----:B------:R-:W-:Y:S01]  /*1a350*/  MOV R14, UR62 ;  /* 0x0000003e000e7c02 */ /* 0x000fe20008000f00 */
[----:B------:R-:W-:Y:S10]  /*1a360*/  ENDCOLLECTIVE ;  /* 0x000000000000791b */ /* 0x000ff40003800000 */
.L_x_846:
[----:B------:R-:W-:Y:S05]  /*1a370*/  BSYNC B0 ;  /* 0x0000000000007941 */ /* 0x000fea0003800000 */
.L_x_845:
[----:B------:R-:W-:Y:S05]  /*1a380*/  BRA `(.L_x_847) ;  /* 0xfffffff400ac7947 */ /* 0x000fea000383ffff */
.L_x_829:
[----:B0-----:R0:W1:Y:S02]  /*1a390*/  SYNCS.PHASECHK.TRANS64.TRYWAIT P0, [R5+URZ], R2 ;  /* 0x00000002050075a7 */ /* 0x001064000800017f */
[----:B-1----:R-:W-:Y:S05]  /*1a3a0*/  @!P0 NANOSLEEP.SYNCS 0x989680 ;  /* 0x009896800000895d */ /* 0x002fea0003900000 */
[----:B------:R-:W1:Y:S02]  /*1a3b0*/  @!P0 SYNCS.PHASECHK.TRANS64 P0, [R5+URZ], R2 ;  /* 0x00000002050085a7 */ /* 0x000e64000800007f */
[----:B-1----:R-:W-:Y:S05]  /*1a3c0*/  @!P0 BRA `(.L_x_829) ;  /* 0xfffffffc00f08947 */ /* 0x002fea000383ffff */
[----:B------:R-:W-:Y:S05]  /*1a3d0*/  BRA `(.L_x_848) ;  /* 0xfffffff400d47947 */ /* 0x000fea000383ffff */
.L_x_830:
[----:B0-----:R0:W1:Y:S02]  /*1a3e0*/  SYNCS.PHASECHK.TRANS64.TRYWAIT P0, [R7+URZ], R0 ;  /* 0x00000000070075a7 */ /* 0x001064000800017f */
[----:B-1----:R-:W-:Y:S05]  /*1a3f0*/  @!P0 NANOSLEEP.SYNCS 0x989680 ;  /* 0x009896800000895d */ /* 0x002fea0003900000 */
[----:B------:R-:W1:Y:S02]  /*1a400*/  @!P0 SYNCS.PHASECHK.TRANS64 P0, [R7+URZ], R0 ;  /* 0x00000000070085a7 */ /* 0x000e64000800007f */
[----:B-1----:R-:W-:Y:S05]  /*1a410*/  @!P0 BRA `(.L_x_830) ;  /* 0xfffffffc00f08947 */ /* 0x002fea000383ffff */
[----:B------:R-:W-:Y:S05]  /*1a420*/  BRA `(.L_x_849) ;  /* 0xfffffff400e47947 */ /* 0x000fea000383ffff */
.L_x_831:
[----:B0-----:R0:W1:Y:S02]  /*1a430*/  SYNCS.PHASECHK.TRANS64.TRYWAIT P0, [R7+URZ], R0 ;  /* 0x00000000070075a7 */ /* 0x001064000800017f */
[----:B-1----:R-:W-:Y:S05]  /*1a440*/  @!P0 NANOSLEEP.SYNCS 0x989680 ;  /* 0x009896800000895d */ /* 0x002fea0003900000 */
[----:B------:R-:W1:Y:S02]  /*1a450*/  @!P0 SYNCS.PHASECHK.TRANS64 P0, [R7+URZ], R0 ;  /* 0x00000000070085a7 */ /* 0x000e64000800007f */
[----:B-1----:R-:W-:Y:S05]  /*1a460*/  @!P0 BRA `(.L_x_831) ;  /* 0xfffffffc00f08947 */ /* 0x002fea000383ffff */
[----:B------:R-:W-:Y:S05]  /*1a470*/  BRA `(.L_x_850) ;  /* 0xfffffff400f47947 */ /* 0x000fea000383ffff */
.L_x_832:
[----:B0-----:R0:W1:Y:S02]  /*1a480*/  SYNCS.PHASECHK.TRANS64.TRYWAIT P0, [R7+URZ], R0 ;  /* 0x00000000070075a7 */ /* 0x001064000800017f */
[----:B-1----:R-:W-:Y:S05]  /*1a490*/  @!P0 NANOSLEEP.SYNCS 0x989680 ;  /* 0x009896800000895d */ /* 0x002fea0003900000 */
[----:B------:R-:W1:Y:S02]  /*1a4a0*/  @!P0 SYNCS.PHASECHK.TRANS64 P0, [R7+URZ], R0 ;  /* 0x00000000070085a7 */ /* 0x000e64000800007f */
[----:B-1----:R-:W-:Y:S05]  /*1a4b0*/  @!P0 BRA `(.L_x_832) ;  /* 0xfffffffc00f08947 */ /* 0x002fea000383ffff */
[----:B------:R-:W-:Y:S05]  /*1a4c0*/  BRA `(.L_x_851) ;  /* 0xfffffff800047947 */ /* 0x000fea000383ffff */
.L_x_833:
[----:B0-----:R0:W1:Y:S02]  /*1a4d0*/  SYNCS.PHASECHK.TRANS64.TRYWAIT P0, [R7+URZ], R0 ;  /* 0x00000000070075a7 */ /* 0x001064000800017f */
[----:B-1----:R-:W-:Y:S05]  /*1a4e0*/  @!P0 NANOSLEEP.SYNCS 0x989680 ;  /* 0x009896800000895d */ /* 0x002fea0003900000 */
[----:B------:R-:W1:Y:S02]  /*1a4f0*/  @!P0 SYNCS.PHASECHK.TRANS64 P0, [R7+URZ], R0 ;  /* 0x00000000070085a7 */ /* 0x000e64000800007f */
[----:B-1----:R-:W-:Y:S05]  /*1a500*/  @!P0 BRA `(.L_x_833) ;  /* 0xfffffffc00f08947 */ /* 0x002fea000383ffff */
[----:B------:R-:W-:Y:S05]  /*1a510*/  BRA `(.L_x_852) ;  /* 0xfffffff800147947 */ /* 0x000fea000383ffff */
.L_x_834:
[----:B0-----:R0:W1:Y:S02]  /*1a520*/  SYNCS.PHASECHK.TRANS64.TRYWAIT P0, [R7+URZ], R0 ;  /* 0x00000000070075a7 */ /* 0x001064000800017f */
[----:B-1----:R-:W-:Y:S05]  /*1a530*/  @!P0 NANOSLEEP.SYNCS 0x989680 ;  /* 0x009896800000895d */ /* 0x002fea0003900000 */
[----:B------:R-:W1:Y:S02]  /*1a540*/  @!P0 SYNCS.PHASECHK.TRANS64 P0, [R7+URZ], R0 ;  /* 0x00000000070085a7 */ /* 0x000e64000800007f */
[----:B-1----:R-:W-:Y:S05]  /*1a550*/  @!P0 BRA `(.L_x_834) ;  /* 0xfffffffc00f08947 */ /* 0x002fea000383ffff */
[----:B------:R-:W-:Y:S05]  /*1a560*/  BRA `(.L_x_853) ;  /* 0xfffffff800247947 */ /* 0x000fea000383ffff */
.L_x_835:
[----:B0-----:R0:W1:Y:S02]  /*1a570*/  SYNCS.PHASECHK.TRANS64.TRYWAIT P0, [R7+URZ], R0 ;  /* 0x00000000070075a7 */ /* 0x001064000800017f */
[----:B-1----:R-:W-:Y:S05]  /*1a580*/  @!P0 NANOSLEEP.SYNCS 0x989680 ;  /* 0x009896800000895d */ /* 0x002fea0003900000 */
[----:B------:R-:W1:Y:S02]  /*1a590*/  @!P0 SYNCS.PHASECHK.TRANS64 P0, [R7+URZ], R0 ;  /* 0x00000000070085a7 */ /* 0x000e64000800007f */
[----:B-1----:R-:W-:Y:S05]  /*1a5a0*/  @!P0 BRA `(.L_x_835) ;  /* 0xfffffffc00f08947 */ /* 0x002fea000383ffff */
[----:B------:R-:W-:Y:S05]  /*1a5b0*/  BRA `(.L_x_854) ;  /* 0xfffffff800347947 */ /* 0x000fea000383ffff */
.L_x_836:
[----:B0-----:R0:W1:Y:S02]  /*1a5c0*/  SYNCS.PHASECHK.TRANS64.TRYWAIT P0, [R7+URZ], R0 ;  /* 0x00000000070075a7 */ /* 0x001064000800017f */
[----:B-1----:R-:W-:Y:S05]  /*1a5d0*/  @!P0 NANOSLEEP.SYNCS 0x989680 ;  /* 0x009896800000895d */ /* 0x002fea0003900000 */
[----:B------:R-:W1:Y:S02]  /*1a5e0*/  @!P0 SYNCS.PHASECHK.TRANS64 P0, [R7+URZ], R0 ;  /* 0x00000000070085a7 */ /* 0x000e64000800007f */
[----:B-1----:R-:W-:Y:S05]  /*1a5f0*/  @!P0 BRA `(.L_x_836) ;  /* 0xfffffffc00f08947 */ /* 0x002fea000383ffff */
[----:B------:R-:W-:Y:S05]  /*1a600*/  BRA `(.L_x_855) ;  /* 0xfffffff800447947 */ /* 0x000fea000383ffff */
.L_x_837:
[----:B0-----:R0:W1:Y:S02]  /*1a610*/  SYNCS.PHASECHK.TRANS64.TRYWAIT P0, [R7+URZ], R0 ;  /* 0x00000000070075a7 */ /* 0x001064000800017f */
[----:B-1----:R-:W-:Y:S05]  /*1a620*/  @!P0 NANOSLEEP.SYNCS 0x989680 ;  /* 0x009896800000895d */ /* 0x002fea0003900000 */
[----:B------:R-:W1:Y:S02]  /*1a630*/  @!P0 SYNCS.PHASECHK.TRANS64 P0, [R7+URZ], R0 ;  /* 0x00000000070085a7 */ /* 0x000e64000800007f */
[----:B-1----:R-:W-:Y:S05]  /*1a640*/  @!P0 BRA `(.L_x_837) ;  /* 0xfffffffc00f08947 */ /* 0x002fea000383ffff */
[----:B------:R-:W-:Y:S05]  /*1a650*/  BRA `(.L_x_856) ;  /* 0xfffffff800547947 */ /* 0x000fea000383ffff */
.L_x_838:
[----:B0-----:R0:W1:Y:S02]  /*1a660*/  SYNCS.PHASECHK.TRANS64.TRYWAIT P0, [R7+URZ], R0 ;  /* 0x00000000070075a7 */ /* 0x001064000800017f */
[----:B-1----:R-:W-:Y:S05]  /*1a670*/  @!P0 NANOSLEEP.SYNCS 0x989680 ;  /* 0x009896800000895d */ /* 0x002fea0003900000 */
[----:B------:R-:W1:Y:S02]  /*1a680*/  @!P0 SYNCS.PHASECHK.TRANS64 P0, [R7+URZ], R0 ;  /* 0x00000000070085a7 */ /* 0x000e64000800007f */
[----:B-1----:R-:W-:Y:S05]  /*1a690*/  @!P0 BRA `(.L_x_838) ;  /* 0xfffffffc00f08947 */ /* 0x002fea000383ffff */
[----:B------:R-:W-:Y:S05]  /*1a6a0*/  BRA `(.L_x_857) ;  /* 0xfffffff800647947 */ /* 0x000fea000383ffff */
.L_x_839:
[----:B0-----:R0:W1:Y:S02]  /*1a6b0*/  SYNCS.PHASECHK.TRANS64.TRYWAIT P0, [R7+URZ], R0 ;  /* 0x00000000070075a7 */ /* 0x001064000800017f */
[----:B-1----:R-:W-:Y:S05]  /*1a6c0*/  @!P0 NANOSLEEP.SYNCS 0x989680 ;  /* 0x009896800000895d */ /* 0x002fea0003900000 */
[----:B------:R-:W1:Y:S02]  /*1a6d0*/  @!P0 SYNCS.PHASECHK.TRANS64 P0, [R7+URZ], R0 ;  /* 0x00000000070085a7 */ /* 0x000e64000800007f */
[----:B-1----:R-:W-:Y:S05]  /*1a6e0*/  @!P0 BRA `(.L_x_839) ;  /* 0xfffffffc00f08947 */ /* 0x002fea000383ffff */
[----:B------:R-:W-:Y:S05]  /*1a6f0*/  BRA `(.L_x_858) ;  /* 0xfffffff800747947 */ /* 0x000fea000383ffff */
.L_x_859:
[----:B------:R-:W-:-:S00]  /*1a700*/  BRA `(.L_x_859) ;  /* 0xfffffffc00fc7947 */ /* 0x000fc0000383ffff */
[----:B------:R-:W-:-:S00]  /*1a710*/  NOP ;  /* 0x0000000000007918 */ /* 0x000fc00000000000 */
        /* <DEDUP_REMOVED lines=14> */
.L_x_860:


//--------------------- .nv.global.init           --------------------------
	.section	.nv.global.init,"aw",@progbits
.nv.global.init:
	.type		$str$22,@object
	.size		$str$22,($str$23 - $str$22)
$str$22:
        /*0000*/ 	.byte	0x6b, 0x5f, 0x74, 0x69, 0x6c, 0x65, 0x5f, 0x63, 0x6f, 0x75, 0x6e, 0x74, 0x20, 0x3e, 0x3d, 0x20
        /*0010*/ 	.byte	0x31, 0x00
	.type		$str$23,@object
	.size		$str$23,(__unnamed_1 - $str$23)
$str$23:
        /*0012*/ 	.byte	0x2f, 0x74, 0x6d, 0x70, 0x2f, 0x63, 0x75, 0x74, 0x6c, 0x61, 0x73, 0x73, 0x5f, 0x73, 0x77, 0x65
        /*0022*/ 	.byte	0x65, 0x70, 0x5f, 0x73, 0x72, 0x63, 0x2f, 0x69, 0x6e, 0x63, 0x6c, 0x75, 0x64, 0x65, 0x2f, 0x63
        /*0032*/ 	.byte	0x75, 0x74, 0x6c, 0x61, 0x73, 0x73, 0x2f, 0x67, 0x65, 0x6d, 0x6d, 0x2f, 0x63, 0x6f, 0x6c, 0x6c
        /*0042*/ 	.byte	0x65, 0x63, 0x74, 0x69, 0x76, 0x65, 0x2f, 0x73, 0x6d, 0x39, 0x30, 0x5f, 0x6d, 0x6d, 0x61, 0x5f
        /*0052*/ 	.byte	0x74, 0x6d, 0x61, 0x5f, 0x67, 0x6d, 0x6d, 0x61, 0x5f, 0x73, 0x73, 0x5f, 0x77, 0x61, 0x72, 0x70
        /*0062*/ 	.byte	0x73, 0x70, 0x65, 0x63, 0x69, 0x61, 0x6c, 0x69, 0x7a, 0x65, 0x64, 0x2e, 0x68, 0x70, 0x70, 0x00
	.type		__unnamed_1,@object
	.size		__unnamed_1,(.L_0 - __unnamed_1)
__unnamed_1:
        /* <DEDUP_REMOVED lines=173> */
        /*0b42*/ 	.byte	0x74, 0x65, 0x3a, 0x3a, 0x69, 0x64, 0x65, 0x6e, 0x74, 0x69, 0x74, 0x79, 0x5d, 0x00
.L_0:


//--------------------- .nv.shared._ZN7cutlass13device_kernelINS_4gemm6kernel13GemmUniversalIN4cute5tupleIJiiiiEEENS1_10collective13CollectiveMmaINS1_34MainloopSm90TmaGmmaWarpSpecializedILi12ENS5_IJNS4_1CILi2EEENSA_ILi1EEESC_EEENS1_35KernelTmaWarpSpecializedCooperativeEEENS5_IJNSA_ILi192EEENSA_ILi384EEENSA_ILi32EEEEEEaNS5_IJlSC_lEEEaSK_NS4_8TiledMMAINS4_8MMA_AtomIJNS4_4SM904GMMA27MMA_64x192x32_S32S8S8_SS_TNEEEENS4_6LayoutISD_NS5_IJSC_NSA_ILi0EEESS_EEEEENS5_IJNS4_10UnderscoreESV_SV_EEEEENS4_13SM90_TMA_LOADENS4_14ComposedLayoutINS4_7SwizzleILi1ELi4ELi3EEENS4_18smem_ptr_flag_bitsILi8EEENSR_INS5_IJNSA_ILi8EEESI_EEENS5_IJSI_SC_EEEEEEEvNS4_8identityENS4_23SM90_TMA_LOAD_MULTICASTES18_vS19_EENS_8epilogue10collective6detail29Sm90TmaWarpSpecializedAdapterINS1D_15DefaultEpilogueIaSK_SK_NS1C_6thread17LinearCombinationIaLi1EiiLNS1H_9ScaleType4KindE0ELNS_15FloatRoundStyleE2EaEENS1_15EpilogueDefaultEEEEEvvEEEEvNT_6ParamsE --------------------------
	.section	.nv.shared._ZN7cutlass13device_kernelINS_4gemm6kernel13GemmUniversalIN4cute5tupleIJiiiiEEENS1_10collective13CollectiveMmaINS1_34MainloopSm90TmaGmmaWarpSpecializedILi12ENS5_IJNS4_1CILi2EEENSA_ILi1EEESC_EEENS1_35KernelTmaWarpSpecializedCooperativeEEENS5_IJNSA_ILi192EEENSA_ILi384EEENSA_ILi32EEEEEEaNS5_IJlSC_lEEEaSK_NS4_8TiledMMAINS4_8MMA_AtomIJNS4_4SM904GMMA27MMA_64x192x32_S32S8S8_SS_TNEEEENS4_6LayoutISD_NS5_IJSC_NSA_ILi0EEESS_EEEEENS5_IJNS4_10UnderscoreESV_SV_EEEEENS4_13SM90_TMA_LOADENS4_14ComposedLayoutINS4_7SwizzleILi1ELi4ELi3EEENS4_18smem_ptr_flag_bitsILi8EEENSR_INS5_IJNSA_ILi8EEESI_EEENS5_IJSI_SC_EEEEEEEvNS4_8identityENS4_23SM90_TMA_LOAD_MULTICASTES18_vS19_EENS_8epilogue10collective6detail29Sm90TmaWarpSpecializedAdapterINS1D_15DefaultEpilogueIaSK_SK_NS1C_6thread17LinearCombinationIaLi1EiiLNS1H_9ScaleType4KindE0ELNS_15FloatRoundStyleE2EaEENS1_15EpilogueDefaultEEEEEvvEEEEvNT_6ParamsE,"aw",@nobits
	.sectionflags	@""
	.align	16
	.zero		1024


//--------------------- .nv.shared.reserved.0     --------------------------
	.section	.nv.shared.reserved.0,"aw",@nobits
	.weak		__nv_reservedSMEM_offset_0_alias
	.size		__nv_reservedSMEM_offset_0_alias, 0, 0
	.other		__nv_reservedSMEM_offset_0_alias,@"STO_CUDA_RESERVED_SHARED STV_DEFAULT"
__nv_reservedSMEM_offset_0_alias:
	.zero		0


//--------------------- .nv.global                --------------------------
	.section	.nv.global,"aw",@nobits
.nv.global:
	.type		_ZN40_INTERNAL_1fc796be_4_k_cu_ef68ac4c_140884cute1_E,@object
	.size		_ZN40_INTERNAL_1fc796be_4_k_cu_ef68ac4c_140884cute1_E,(_ZN40_INTERNAL_1fc796be_4_k_cu_ef68ac4c_140884cuda3std3__45__cpo6cbeginE - _ZN40_INTERNAL_1fc796be_4_k_cu_ef68ac4c_140884cute1_E)
_ZN40_INTERNAL_1fc796be_4_k_cu_ef68ac4c_140884cute1_E:
	.zero		1
	.type		_ZN40_INTERNAL_1fc796be_4_k_cu_ef68ac4c_140884cuda3std3__45__cpo6cbeginE,@object
	.size		_ZN40_INTERNAL_1fc796be_4_k_cu_ef68ac4c_140884cuda3std3__45__cpo6cbeginE,(_ZN40_INTERNAL_1fc796be_4_k_cu_ef68ac4c_140884cuda3std3__48in_placeE - _ZN40_INTERNAL_1fc796be_4_k_cu_ef68ac4c_140884cuda3std3__45__cpo6cbeginE)
_ZN40_INTERNAL_1fc796be_4_k_cu_ef68ac4c_140884cuda3std3__45__cpo6cbeginE:
	.zero		1
	.type		_ZN40_INTERNAL_1fc796be_4_k_cu_ef68ac4c_140884cuda3std3__48in_placeE,@object
	.size		_ZN40_INTERNAL_1fc796be_4_k_cu_ef68ac4c_140884cuda3std3__48in_placeE,(_ZN40_INTERNAL_1fc796be_4_k_cu_ef68ac4c_140884cuda3std6ranges3__45__cpo9iter_moveE - _ZN40_INTERNAL_1fc796be_4_k_cu_ef68ac4c_140884cuda3std3__48in_placeE)
_ZN40_INTERNAL_1fc796be_4_k_cu_ef68ac4c_140884cuda3std3__48in_placeE:
	.zero		1
	.type		_ZN40_INTERNAL_1fc796be_4_k_cu_ef68ac4c_140884cuda3std6ranges3__45__cpo9iter_moveE,@object
	.size		_ZN40_INTERNAL_1fc796be_4_k_cu_ef68ac4c_140884cuda3std6ranges3__45__cpo9iter_moveE,(_ZN40_INTERNAL_1fc796be_4_k_cu_ef68ac4c_140884cuda3std3__45__cpo5beginE - _ZN40_INTERNAL_1fc796be_4_k_cu_ef68ac4c_140884cuda3std6ranges3__45__cpo9iter_moveE)
_ZN40_INTERNAL_1fc796be_4_k_cu_ef68ac4c_140884cuda3std6ranges3__45__cpo9iter_moveE:
	.zero		1
	.type		_ZN40_INTERNAL_1fc796be_4_k_cu_ef68ac4c_140884cuda3std3__45__cpo5beginE,@object
	.size		_ZN40_INTERNAL_1fc796be_4_k_cu_ef68ac4c_140884cuda3std3__45__cpo5beginE,(_ZN40_INTERNAL_1fc796be_4_k_cu_ef68ac4c_140884cuda3std3__442_GLOBAL__N__1fc796be_4_k_cu_ef68ac4c_140886ignoreE - _ZN40_INTERNAL_1fc796be_4_k_cu_ef68ac4c_140884cuda3std3__45__cpo5beginE)
_ZN40_INTERNAL_1fc796be_4_k_cu_ef68ac4c_140884cuda3std3__45__cpo5beginE:
	.zero		1
	.type		_ZN40_INTERNAL_1fc796be_4_k_cu_ef68ac4c_140884cuda3std3__442_GLOBAL__N__1fc796be_4_k_cu_ef68ac4c_140886ignoreE,@object
	.size		_ZN40_INTERNAL_1fc796be_4_k_cu_ef68ac4c_140884cuda3std3__442_GLOBAL__N__1fc796be_4_k_cu_ef68ac4c_140886ignoreE,(_ZN40_INTERNAL_1fc796be_4_k_cu_ef68ac4c_140884cute7productE - _ZN40_INTERNAL_1fc796be_4_k_cu_ef68ac4c_140884cuda3std3__442_GLOBAL__N__1fc796be_4_k_cu_ef68ac4c_140886ignoreE)
_ZN40_INTERNAL_1fc796be_4_k_cu_ef68ac4c_140884cuda3std3__442_GLOBAL__N__1fc796be_4_k_cu_ef68ac4c_140886ignoreE:
	.zero		1
	.type		_ZN40_INTERNAL_1fc796be_4_k_cu_ef68ac4c_140884cute7productE,@object
	.size		_ZN40_INTERNAL_1fc796be_4_k_cu_ef68ac4c_140884cute7productE,(_ZN40_INTERNAL_1fc796be_4_k_cu_ef68ac4c_140884cuda3std3__45__cpo3endE - _ZN40_INTERNAL_1fc796be_4_k_cu_ef68ac4c_140884cute7productE)
_ZN40_INTERNAL_1fc796be_4_k_cu_ef68ac4c_140884cute7productE:
	.zero		1
	.type		_ZN40_INTERNAL_1fc796be_4_k_cu_ef68ac4c_140884cuda3std3__45__cpo3endE,@object
	.size		_ZN40_INTERNAL_1fc796be_4_k_cu_ef68ac4c_140884cuda3std3__45__cpo3endE,(_ZN40_INTERNAL_1fc796be_4_k_cu_ef68ac4c_140884cuda3std3__419piecewise_constructE - _ZN40_INTERNAL_1fc796be_4_k_cu_ef68ac4c_140884cuda3std3__45__cpo3endE)
_ZN40_INTERNAL_1fc796be_4_k_cu_ef68ac4c_140884cuda3std3__45__cpo3endE:
	.zero		1
	.type		_ZN40_INTERNAL_1fc796be_4_k_cu_ef68ac4c_140884cuda3std3__419piecewise_constructE,@object
	.size		_ZN40_INTERNAL_1fc796be_4_k_cu_ef68ac4c_140884cuda3std3__419piecewise_constructE,(_ZN40_INTERNAL_1fc796be_4_k_cu_ef68ac4c_140884cuda3std3__45__cpo4cendE - _ZN40_INTERNAL_1fc796be_4_k_cu_ef68ac4c_140884cuda3std3__419piecewise_constructE)
_ZN40_INTERNAL_1fc796be_4_k_cu_ef68ac4c_140884cuda3std3__419piecewise_constructE:
	.zero		1
	.type		_ZN40_INTERNAL_1fc796be_4_k_cu_ef68ac4c_140884cuda3std3__45__cpo4cendE,@object
	.size		_ZN40_INTERNAL_1fc796be_4_k_cu_ef68ac4c_140884cuda3std3__45__cpo4cendE,(_ZN40_INTERNAL_1fc796be_4_k_cu_ef68ac4c_140884cuda3std6ranges3__45__cpo4swapE - _ZN40_INTERNAL_1fc796be_4_k_cu_ef68ac4c_140884cuda3std3__45__cpo4cendE)
_ZN40_INTERNAL_1fc796be_4_k_cu_ef68ac4c_140884cuda3std3__45__cpo4cendE:
	.zero		1
	.type		_ZN40_INTERNAL_1fc796be_4_k_cu_ef68ac4c_140884cuda3std6ranges3__45__cpo4swapE,@object
	.size		_ZN40_INTERNAL_1fc796be_4_k_cu_ef68ac4c_140884cuda3std6ranges3__45__cpo4swapE,(.L_8 - _ZN40_INTERNAL_1fc796be_4_k_cu_ef68ac4c_140884cuda3std6ranges3__45__cpo4swapE)
_ZN40_INTERNAL_1fc796be_4_k_cu_ef68ac4c_140884cuda3std6ranges3__45__cpo4swapE:
	.zero		1
.L_8:


//--------------------- .nv.constant0._ZN7cutlass13device_kernelINS_4gemm6kernel13GemmUniversalIN4cute5tupleIJiiiiEEENS1_10collective13CollectiveMmaINS1_34MainloopSm90TmaGmmaWarpSpecializedILi12ENS5_IJNS4_1CILi2EEENSA_ILi1EEESC_EEENS1_35KernelTmaWarpSpecializedCooperativeEEENS5_IJNSA_ILi192EEENSA_ILi384EEENSA_ILi32EEEEEEaNS5_IJlSC_lEEEaSK_NS4_8TiledMMAINS4_8MMA_AtomIJNS4_4SM904GMMA27MMA_64x192x32_S32S8S8_SS_TNEEEENS4_6LayoutISD_NS5_IJSC_NSA_ILi0EEESS_EEEEENS5_IJNS4_10UnderscoreESV_SV_EEEEENS4_13SM90_TMA_LOADENS4_14ComposedLayoutINS4_7SwizzleILi1ELi4ELi3EEENS4_18smem_ptr_flag_bitsILi8EEENSR_INS5_IJNSA_ILi8EEESI_EEENS5_IJSI_SC_EEEEEEEvNS4_8identityENS4_23SM90_TMA_LOAD_MULTICASTES18_vS19_EENS_8epilogue10collective6detail29Sm90TmaWarpSpecializedAdapterINS1D_15DefaultEpilogueIaSK_SK_NS1C_6thread17LinearCombinationIaLi1EiiLNS1H_9ScaleType4KindE0ELNS_15FloatRoundStyleE2EaEENS1_15EpilogueDefaultEEEEEvvEEEEvNT_6ParamsE --------------------------
	.section	.nv.constant0._ZN7cutlass13device_kernelINS_4gemm6kernel13GemmUniversalIN4cute5tupleIJiiiiEEENS1_10collective13CollectiveMmaINS1_34MainloopSm90TmaGmmaWarpSpecializedILi12ENS5_IJNS4_1CILi2EEENSA_ILi1EEESC_EEENS1_35KernelTmaWarpSpecializedCooperativeEEENS5_IJNSA_ILi192EEENSA_ILi384EEENSA_ILi32EEEEEEaNS5_IJlSC_lEEEaSK_NS4_8TiledMMAINS4_8MMA_AtomIJNS4_4SM904GMMA27MMA_64x192x32_S32S8S8_SS_TNEEEENS4_6LayoutISD_NS5_IJSC_NSA_ILi0EEESS_EEEEENS5_IJNS4_10UnderscoreESV_SV_EEEEENS4_13SM90_TMA_LOADENS4_14ComposedLayoutINS4_7SwizzleILi1ELi4ELi3EEENS4_18smem_ptr_flag_bitsILi8EEENSR_INS5_IJNSA_ILi8EEESI_EEENS5_IJSI_SC_EEEEEEEvNS4_8identityENS4_23SM90_TMA_LOAD_MULTICASTES18_vS19_EENS_8epilogue10collective6detail29Sm90TmaWarpSpecializedAdapterINS1D_15DefaultEpilogueIaSK_SK_NS1C_6thread17LinearCombinationIaLi1EiiLNS1H_9ScaleType4KindE0ELNS_15FloatRoundStyleE2EaEENS1_15EpilogueDefaultEEEEEvvEEEEvNT_6ParamsE,"a",@progbits
	.sectionflags	@""
	.align	4
.nv.constant0._ZN7cutlass13device_kernelINS_4gemm6kernel13GemmUniversalIN4cute5tupleIJiiiiEEENS1_10collective13CollectiveMmaINS1_34MainloopSm90TmaGmmaWarpSpecializedILi12ENS5_IJNS4_1CILi2EEENSA_ILi1EEESC_EEENS1_35KernelTmaWarpSpecializedCooperativeEEENS5_IJNSA_ILi192EEENSA_ILi384EEENSA_ILi32EEEEEEaNS5_IJlSC_lEEEaSK_NS4_8TiledMMAINS4_8MMA_AtomIJNS4_4SM904GMMA27MMA_64x192x32_S32S8S8_SS_TNEEEENS4_6LayoutISD_NS5_IJSC_NSA_ILi0EEESS_EEEEENS5_IJNS4_10UnderscoreESV_SV_EEEEENS4_13SM90_TMA_LOADENS4_14ComposedLayoutINS4_7SwizzleILi1ELi4ELi3EEENS4_18smem_ptr_flag_bitsILi8EEENSR_INS5_IJNSA_ILi8EEESI_EEENS5_IJSI_SC_EEEEEEEvNS4_8identityENS4_23SM90_TMA_LOAD_MULTICASTES18_vS19_EENS_8epilogue10collective6detail29Sm90TmaWarpSpecializedAdapterINS1D_15DefaultEpilogueIaSK_SK_NS1C_6thread17LinearCombinationIaLi1EiiLNS1H_9ScaleType4KindE0ELNS_15FloatRoundStyleE2EaEENS1_15EpilogueDefaultEEEEEvvEEEEvNT_6ParamsE:
	.zero		1664


//--------------------- SYMBOLS --------------------------

	.type		.nv.reservedSmem.offset0,@object
	.size		.nv.reservedSmem.offset0,0x4
	.type		__assertfail,@function
